	.target	sm_90a

	.elftype	@"ET_EXEC"


//--------------------- .note.nv.tkinfo           --------------------------
	.section	.note.nv.tkinfo,"",@"SHT_NOTE"
	.sectionflags	@"SHF_NOTE_NV_TKINFO"
	.tkinfo
        /*0018*/ 	.word	0x00000002
        /*0030*/ 	.string	""
        /*0030*/ 	.string	"ptxas"
        /*0030*/ 	.string	"Cuda compilation tools, release 13.0, V13.0.88"
        /*0030*/ 	.string	"Build cuda_13.0.r13.0/compiler.36424714_0"
        /*0030*/ 	.string	"-v  -suppress-debug-info  -lineinfo  -arch sm_90a "



//--------------------- .note.nv.cuinfo           --------------------------
	.section	.note.nv.cuinfo,"",@"SHT_NOTE"
	.sectionflags	@"SHF_NOTE_NV_CUINFO"
        /*0018*/ 	.short	0x0002
        /*001a*/ 	.short	0x005a
        /*001c*/ 	.short	0x0082
	.zero		2


//--------------------- .nv.info                  --------------------------
	.section	.nv.info,"",@"SHT_CUDA_INFO"
	.align	4


	//----- nvinfo : EIATTR_REGCOUNT
	.align		4
        /*0000*/ 	.byte	0x04, 0x2f
        /*0002*/ 	.short	(.L_1 - .L_0)
	.align		4
.L_0:
        /*0004*/ 	.word	index@(matmul_kernel)
        /*0008*/ 	.word	0x000000ff


	//----- nvinfo : EIATTR_FRAME_SIZE
	.align		4
.L_1:
        /*000c*/ 	.byte	0x04, 0x11
        /*000e*/ 	.short	(.L_3 - .L_2)
	.align		4
.L_2:
        /*0010*/ 	.word	index@(matmul_kernel)
        /*0014*/ 	.word	0x00001220


	//----- nvinfo : EIATTR_MIN_STACK_SIZE
	.align		4
.L_3:
        /*0018*/ 	.byte	0x04, 0x12
        /*001a*/ 	.short	(.L_5 - .L_4)
	.align		4
.L_4:
        /*001c*/ 	.word	index@(matmul_kernel)
        /*0020*/ 	.word	0x00001220
.L_5:


//--------------------- .nv.compat                --------------------------
	.section	.nv.compat,"",@"SHT_CUDA_COMPAT_INFO"
	.align	4
        /*0000*/ 	.byte	0x02, 0x09, 0x01, 0x00, 0x02, 0x02, 0x04, 0x00, 0x02, 0x05, 0x05, 0x00, 0x03, 0x07, 0x01, 0x01
        /*0010*/ 	.byte	0x02, 0x03, 0x00, 0x00, 0x02, 0x06, 0x01, 0x00, 0x04, 0x0b, 0x08, 0x00, 0x00, 0x00, 0x00, 0x00
        /*0020*/ 	.byte	0x00, 0x00, 0x00, 0x00


//--------------------- .nv.info.matmul_kernel    --------------------------
	.section	.nv.info.matmul_kernel,"",@"SHT_CUDA_INFO"
	.sectionflags	@""
	.align	4


	//----- nvinfo : EIATTR_CUDA_API_VERSION
	.align		4
        /*0000*/ 	.byte	0x04, 0x37
        /*0002*/ 	.short	(.L_7 - .L_6)
.L_6:
        /*0004*/ 	.word	0x00000082


	//----- nvinfo : EIATTR_KPARAM_INFO
	.align		4
.L_7:
        /*0008*/ 	.byte	0x04, 0x17
        /*000a*/ 	.short	(.L_9 - .L_8)
.L_8:
        /*000c*/ 	.word	0x00000000
        /*0010*/ 	.short	0x000d
        /*0012*/ 	.short	0x0048
        /*0014*/ 	.byte	0x00, 0xf4, 0x21, 0x00


	//----- nvinfo : EIATTR_KPARAM_INFO
	.align		4
.L_9:
        /*0018*/ 	.byte	0x04, 0x17
        /*001a*/ 	.short	(.L_11 - .L_10)
.L_10:
        /*001c*/ 	.word	0x00000000
        /*0020*/ 	.short	0x000c
        /*0022*/ 	.short	0x0040
        /*0024*/ 	.byte	0x00, 0xf4, 0x21, 0x00


	//----- nvinfo : EIATTR_KPARAM_INFO
	.align		4
.L_11:
        /*0028*/ 	.byte	0x04, 0x17
        /*002a*/ 	.short	(.L_13 - .L_12)
.L_12:
        /*002c*/ 	.word	0x00000000
        /*0030*/ 	.short	0x000b
        /*0032*/ 	.short	0x0038
        /*0034*/ 	.byte	0x00, 0xf0, 0x11, 0x00


	//----- nvinfo : EIATTR_KPARAM_INFO
	.align		4
.L_13:
        /*0038*/ 	.byte	0x04, 0x17
        /*003a*/ 	.short	(.L_15 - .L_14)
.L_14:
        /*003c*/ 	.word	0x00000000
        /*0040*/ 	.short	0x000a
        /*0042*/ 	.short	0x0034
        /*0044*/ 	.byte	0x00, 0xf0, 0x11, 0x00


	//----- nvinfo : EIATTR_KPARAM_INFO
	.align		4
.L_15:
        /*0048*/ 	.byte	0x04, 0x17
        /*004a*/ 	.short	(.L_17 - .L_16)
.L_16:
        /*004c*/ 	.word	0x00000000
        /*0050*/ 	.short	0x0009
        /*0052*/ 	.short	0x0030
        /*0054*/ 	.byte	0x00, 0xf0, 0x11, 0x00


	//----- nvinfo : EIATTR_KPARAM_INFO
	.align		4
.L_17:
        /*0058*/ 	.byte	0x04, 0x17
        /*005a*/ 	.short	(.L_19 - .L_18)
.L_18:
        /*005c*/ 	.word	0x00000000
        /*0060*/ 	.short	0x0008
        /*0062*/ 	.short	0x002c
        /*0064*/ 	.byte	0x00, 0xf0, 0x11, 0x00


	//----- nvinfo : EIATTR_KPARAM_INFO
	.align		4
.L_19:
        /*0068*/ 	.byte	0x04, 0x17
        /*006a*/ 	.short	(.L_21 - .L_20)
.L_20:
        /*006c*/ 	.word	0x00000000
        /*0070*/ 	.short	0x0007
        /*0072*/ 	.short	0x0028
        /*0074*/ 	.byte	0x00, 0xf0, 0x11, 0x00


	//----- nvinfo : EIATTR_KPARAM_INFO
	.align		4
.L_21:
        /*0078*/ 	.byte	0x04, 0x17
        /*007a*/ 	.short	(.L_23 - .L_22)
.L_22:
        /*007c*/ 	.word	0x00000000
        /*0080*/ 	.short	0x0006
        /*0082*/ 	.short	0x0024
        /*0084*/ 	.byte	0x00, 0xf0, 0x11, 0x00


	//----- nvinfo : EIATTR_KPARAM_INFO
	.align		4
.L_23:
        /*0088*/ 	.byte	0x04, 0x17
        /*008a*/ 	.short	(.L_25 - .L_24)
.L_24:
        /*008c*/ 	.word	0x00000000
        /*0090*/ 	.short	0x0005
        /*0092*/ 	.short	0x0020
        /*0094*/ 	.byte	0x00, 0xf0, 0x11, 0x00


	//----- nvinfo : EIATTR_KPARAM_INFO
	.align		4
.L_25:
        /*0098*/ 	.byte	0x04, 0x17
        /*009a*/ 	.short	(.L_27 - .L_26)
.L_26:
        /*009c*/ 	.word	0x00000000
        /*00a0*/ 	.short	0x0004
        /*00a2*/ 	.short	0x001c
        /*00a4*/ 	.byte	0x00, 0xf0, 0x11, 0x00


	//----- nvinfo : EIATTR_KPARAM_INFO
	.align		4
.L_27:
        /*00a8*/ 	.byte	0x04, 0x17
        /*00aa*/ 	.short	(.L_29 - .L_28)
.L_28:
        /*00ac*/ 	.word	0x00000000
        /*00b0*/ 	.short	0x0003
        /*00b2*/ 	.short	0x0018
        /*00b4*/ 	.byte	0x00, 0xf0, 0x11, 0x00


	//----- nvinfo : EIATTR_KPARAM_INFO
	.align		4
.L_29:
        /*00b8*/ 	.byte	0x04, 0x17
        /*00ba*/ 	.short	(.L_31 - .L_30)
.L_30:
        /*00bc*/ 	.word	0x00000000
        /*00c0*/ 	.short	0x0002
        /*00c2*/ 	.short	0x0010
        /*00c4*/ 	.byte	0x00, 0xf4, 0x21, 0x00


	//----- nvinfo : EIATTR_KPARAM_INFO
	.align		4
.L_31:
        /*00c8*/ 	.byte	0x04, 0x17
        /*00ca*/ 	.short	(.L_33 - .L_32)
.L_32:
        /*00cc*/ 	.word	0x00000000
        /*00d0*/ 	.short	0x0001
        /*00d2*/ 	.short	0x0008
        /*00d4*/ 	.byte	0x00, 0xf4, 0x21, 0x00


	//----- nvinfo : EIATTR_KPARAM_INFO
	.align		4
.L_33:
        /*00d8*/ 	.byte	0x04, 0x17
        /*00da*/ 	.short	(.L_35 - .L_34)
.L_34:
        /*00dc*/ 	.word	0x00000000
        /*00e0*/ 	.short	0x0000
        /*00e2*/ 	.short	0x0000
        /*00e4*/ 	.byte	0x00, 0xf4, 0x21, 0x00


	//----- nvinfo : EIATTR_SPARSE_MMA_MASK
	.align		4
.L_35:
        /*00e8*/ 	.byte	0x03, 0x50
        /*00ea*/ 	.short	0x0000


	//----- nvinfo : EIATTR_MAXREG_COUNT
	.align		4
        /*00ec*/ 	.byte	0x03, 0x1b
        /*00ee*/ 	.short	0x00ff


	//----- nvinfo : EIATTR_NUM_BARRIERS
	.align		4
        /*00f0*/ 	.byte	0x02, 0x4c
        /*00f2*/ 	.byte	0x01
	.zero		1


	//----- nvinfo : EIATTR_ANNOTATIONS
	.align		4
        /*00f4*/ 	.byte	0x04, 0x55
        /*00f6*/ 	.short	(.L_37 - .L_36)


	//   ....[0]....
.L_36:
        /*00f8*/ 	.word	0x00000001
        /*00fc*/ 	.byte	0x80, 0x00, 0x00, 0x00, 0x01, 0x00, 0x00, 0x00, 0xc0, 0x00, 0x00, 0x00, 0x01, 0x00, 0x00, 0x00
        /* <DEDUP_REMOVED lines=1796> */
        /*714c*/ 	.byte	0xc0, 0x31, 0x02, 0x00


	//----- nvinfo : EIATTR_MERCURY_ISA_VERSION
	.align		4
.L_37:
        /*7150*/ 	.byte	0x03, 0x5f
        /*7152*/ 	.short	0x0101


	//----- nvinfo : EIATTR_EXIT_INSTR_OFFSETS
	.align		4
        /*7154*/ 	.byte	0x04, 0x1c
        /*7156*/ 	.short	(.L_39 - .L_38)


	//   ....[0]....
.L_38:
        /*7158*/ 	.word	0x00030510


	//   ....[1]....
        /*715c*/ 	.word	0x00030540


	//----- nvinfo : EIATTR_REQNTID
	.align		4
.L_39:
        /*7160*/ 	.byte	0x04, 0x10
        /*7162*/ 	.short	(.L_41 - .L_40)
.L_40:
        /*7164*/ 	.word	0x00000080
        /*7168*/ 	.word	0x00000001
        /*716c*/ 	.word	0x00000001


	//----- nvinfo : EIATTR_CBANK_PARAM_SIZE
	.align		4
.L_41:
        /*7170*/ 	.byte	0x03, 0x19
        /*7172*/ 	.short	0x0050


	//----- nvinfo : EIATTR_PARAM_CBANK
	.align		4
        /*7174*/ 	.byte	0x04, 0x0a
        /*7176*/ 	.short	(.L_43 - .L_42)
	.align		4
.L_42:
        /*7178*/ 	.word	index@(.nv.constant0.matmul_kernel)
        /*717c*/ 	.short	0x0210
        /*717e*/ 	.short	0x0050


	//----- nvinfo : EIATTR_SW_WAR
	.align		4
.L_43:
        /*7180*/ 	.byte	0x04, 0x36
        /*7182*/ 	.short	(.L_45 - .L_44)
.L_44:
        /*7184*/ 	.word	0x00000008
.L_45:


//--------------------- .nv.callgraph             --------------------------
	.section	.nv.callgraph,"",@"SHT_CUDA_CALLGRAPH"
	.align	4
	.sectionentsize	8
	.align		4
        /*0000*/ 	.word	0x00000000
	.align		4
        /*0004*/ 	.word	0xffffffff
	.align		4
        /*0008*/ 	.word	0x00000000
	.align		4
        /*000c*/ 	.word	0xfffffffe
	.align		4
        /*0010*/ 	.word	0x00000000
	.align		4
        /*0014*/ 	.word	0xfffffffd
	.align		4
        /*0018*/ 	.word	0x00000000
	.align		4
        /*001c*/ 	.word	0xfffffffc


//--------------------- .text.matmul_kernel       --------------------------
	.section	.text.matmul_kernel,"ax",@progbits
	.align	128
        .global         matmul_kernel
        .type           matmul_kernel,@function
        .size           matmul_kernel,(.L_x_3 - matmul_kernel)
        .other          matmul_kernel,@"STO_CUDA_ENTRY STV_DEFAULT"
matmul_kernel:
.text.matmul_kernel:
[----:B------:R-:W0:Y:S08]  /*0000*/  LDC R1, c[0x0][0x28] ;  /* 0x00000a00ff017b82 */ /* 0x000e300000000800 */
[----:B------:R-:W1:Y:S01]  /*0010*/  LDC.64 R6, c[0x0][0x228] ;  /* 0x00008a00ff067b82 */ /* 0x000e620000000a00 */
[----:B------:R-:W2:Y:S01]  /*0020*/  S2R R5, SR_CTAID.X ;  /* 0x0000000000057919 */ /* 0x000ea20000002500 */
[----:B0-----:R-:W-:Y:S01]  /*0030*/  VIADD R1, R1, 0xffffede0 ;  /* 0xffffede001017836 */ /* 0x001fe20000000000 */
[----:B------:R-:W-:Y:S01]  /*0040*/  UMOV UR4, 0x400 ;  /* 0x0000040000047882 */ /* 0x000fe20000000000 */
[----:B------:R-:W-:Y:S01]  /*0050*/  ULDC.64 UR6, c[0x0][0x208] ;  /* 0x0000820000067ab9 */ /* 0x000fe20000000a00 */
[----:B------:R-:W-:-:S02]  /*0060*/  CS2R R24, SRZ ;  /* 0x0000000000187805 */ /* 0x000fc4000001ff00 */
[----:B------:R-:W-:Y:S01]  /*0070*/  CS2R R26, SRZ ;  /* 0x00000000001a7805 */ /* 0x000fe2000001ff00 */
[----:B------:R0:W-:Y:S01]  /*0080*/  STL [R1+0x1e0], RZ ;  /* 0x0001e0ff01007387 */ /* 0x0001e20000100800 */
[----:B------:R-:W3:Y:S01]  /*0090*/  S2UR UR5, SR_CgaCtaId ;  /* 0x00000000000579c3 */ /* 0x000ee20000008800 */
[----:B------:R-:W-:Y:S02]  /*00a0*/  CS2R R104, SRZ ;  /* 0x0000000000687805 */ /* 0x000fe4000001ff00 */
[----:B------:R-:W-:Y:S01]  /*00b0*/  CS2R R106, SRZ ;  /* 0x00000000006a7805 */ /* 0x000fe2000001ff00 */
[----:B------:R0:W-:Y:S01]  /*00c0*/  STL [R1+0x1e4], RZ ;  /* 0x0001e4ff01007387 */ /* 0x0001e20000100800 */
[----:B------:R-:W-:Y:S02]  /*00d0*/  CS2R R28, SRZ ;  /* 0x00000000001c7805 */ /* 0x000fe4000001ff00 */
[----:B------:R-:W-:Y:S02]  /*00e0*/  CS2R R30, SRZ ;  /* 0x00000000001e7805 */ /* 0x000fe4000001ff00 */
[----:B------:R-:W-:Y:S01]  /*00f0*/  CS2R R100, SRZ ;  /* 0x0000000000647805 */ /* 0x000fe2000001ff00 */
[----:B------:R0:W-:Y:S01]  /*0100*/  STL [R1+0x1e8], RZ ;  /* 0x0001e8ff01007387 */ /* 0x0001e20000100800 */
[----:B------:R-:W-:-:S02]  /*0110*/  CS2R R102, SRZ ;  /* 0x0000000000667805 */ /* 0x000fc4000001ff00 */
[----:B------:R-:W-:Y:S02]  /*0120*/  CS2R R32, SRZ ;  /* 0x0000000000207805 */ /* 0x000fe4000001ff00 */
[----:B------:R-:W-:Y:S01]  /*0130*/  CS2R R34, SRZ ;  /* 0x0000000000227805 */ /* 0x000fe2000001ff00 */
[----:B------:R0:W-:Y:S01]  /*0140*/  STL [R1+0x1ec], RZ ;  /* 0x0001ecff01007387 */ /* 0x0001e20000100800 */
[----:B------:R-:W-:Y:S02]  /*0150*/  CS2R R96, SRZ ;  /* 0x0000000000607805 */ /* 0x000fe4000001ff00 */
[----:B------:R-:W-:Y:S02]  /*0160*/  CS2R R98, SRZ ;  /* 0x0000000000627805 */ /* 0x000fe4000001ff00 */
[----:B------:R-:W-:Y:S01]  /*0170*/  CS2R R36, SRZ ;  /* 0x0000000000247805 */ /* 0x000fe2000001ff00 */
[----:B------:R0:W-:Y:S01]  /*0180*/  STL [R1+0x1f0], RZ ;  /* 0x0001f0ff01007387 */ /* 0x0001e20000100800 */
[----:B-1----:R-:W-:Y:S01]  /*0190*/  VIADD R0, R7, 0xff ;  /* 0x000000ff07007836 */ /* 0x002fe20000000000 */
[----:B------:R-:W-:-:S02]  /*01a0*/  CS2R R38, SRZ ;  /* 0x0000000000267805 */ /* 0x000fc4000001ff00 */
[----:B------:R-:W-:Y:S01]  /*01b0*/  CS2R R48, SRZ ;  /* 0x0000000000307805 */ /* 0x000fe2000001ff00 */
[----:B------:R0:W-:Y:S01]  /*01c0*/  STL [R1+0x1f4], RZ ;  /* 0x0001f4ff01007387 */ /* 0x0001e20000100800 */
[----:B------:R-:W-:Y:S02]  /*01d0*/  CS2R R50, SRZ ;  /* 0x0000000000327805 */ /* 0x000fe4000001ff00 */
[----:B------:R-:W-:Y:S02]  /*01e0*/  SHF.R.S32.HI R3, RZ, 0x1f, R0 ;  /* 0x0000001fff037819 */ /* 0x000fe40000011400 */
[----:B------:R-:W-:Y:S01]  /*01f0*/  CS2R R40, SRZ ;  /* 0x0000000000287805 */ /* 0x000fe2000001ff00 */
[----:B------:R0:W-:Y:S01]  /*0200*/  STL [R1+0x1f8], RZ ;  /* 0x0001f8ff01007387 */ /* 0x0001e20000100800 */
[----:B---3--:R-:W-:Y:S01]  /*0210*/  ULEA UR4, UR5, UR4, 0x18 ;  /* 0x0000000405047291 */ /* 0x008fe2000f8ec03f */
[----:B------:R-:W-:Y:S02]  /*0220*/  LEA.HI R3, R3, R0, RZ, 0x8 ;  /* 0x0000000003037211 */ /* 0x000fe400078f40ff */
[----:B------:R-:W-:-:S02]  /*0230*/  CS2R R42, SRZ ;  /* 0x00000000002a7805 */ /* 0x000fc4000001ff00 */
[----:B--2---:R-:W-:Y:S01]  /*0240*/  IABS R10, R5 ;  /* 0x00000005000a7213 */ /* 0x004fe20000000000 */
[----:B------:R0:W-:Y:S01]  /*0250*/  STL [R1+0x1fc], RZ ;  /* 0x0001fcff01007387 */ /* 0x0001e20000100800 */
[----:B------:R-:W-:Y:S02]  /*0260*/  SHF.R.S32.HI R3, RZ, 0x8, R3 ;  /* 0x00000008ff037819 */ /* 0x000fe40000011403 */
[----:B------:R-:W-:Y:S02]  /*0270*/  CS2R R52, SRZ ;  /* 0x0000000000347805 */ /* 0x000fe4000001ff00 */
[----:B------:R-:W-:Y:S01]  /*0280*/  CS2R R54, SRZ ;  /* 0x0000000000367805 */ /* 0x000fe2000001ff00 */
[----:B------:R0:W-:Y:S01]  /*0290*/  STL [R1+0x3e0], RZ ;  /* 0x0003e0ff01007387 */ /* 0x0001e20000100800 */
[----:B------:R-:W-:Y:S01]  /*02a0*/  CS2R R44, SRZ ;  /* 0x00000000002c7805 */ /* 0x000fe2000001ff00 */
[----:B------:R-:W-:Y:S01]  /*02b0*/  IMAD.SHL.U32 R4, R3, 0x4, RZ ;  /* 0x0000000403047824 */ /* 0x000fe200078e00ff */
[----:B------:R-:W-:Y:S01]  /*02c0*/  CS2R R46, SRZ ;  /* 0x00000000002e7805 */ /* 0x000fe2000001ff00 */
[----:B------:R0:W-:Y:S01]  /*02d0*/  STL [R1+0x3e4], RZ ;  /* 0x0003e4ff01007387 */ /* 0x0001e20000100800 */
[----:B------:R-:W-:-:S02]  /*02e0*/  CS2R R144, SRZ ;  /* 0x0000000000907805 */ /* 0x000fc4000001ff00 */
[----:B------:R-:W-:Y:S02]  /*02f0*/  CS2R R146, SRZ ;  /* 0x0000000000927805 */ /* 0x000fe4000001ff00 */
[-C--:B------:R-:W-:Y:S01]  /*0300*/  IABS R9, R4.reuse ;  /* 0x0000000400097213 */ /* 0x080fe20000000000 */
[----:B------:R0:W-:Y:S01]  /*0310*/  STL [R1+0x3e8], RZ ;  /* 0x0003e8ff01007387 */ /* 0x0001e20000100800 */
[----:B------:R-:W-:Y:S02]  /*0320*/  IABS R12, R4 ;  /* 0x00000004000c7213 */ /* 0x000fe40000000000 */
[----:B------:R-:W-:Y:S01]  /*0330*/  CS2R R132, SRZ ;  /* 0x0000000000847805 */ /* 0x000fe2000001ff00 */
[----:B------:R-:W1:Y:S01]  /*0340*/  I2F.RP R0, R9 ;  /* 0x0000000900007306 */ /* 0x000e620000209400 */
[----:B------:R0:W-:Y:S01]  /*0350*/  STL [R1+0x3ec], RZ ;  /* 0x0003ecff01007387 */ /* 0x0001e20000100800 */
[----:B------:R-:W-:Y:S02]  /*0360*/  CS2R R134, SRZ ;  /* 0x0000000000867805 */ /* 0x000fe4000001ff00 */
[----:B------:R-:W-:-:S02]  /*0370*/  CS2R R124, SRZ ;  /* 0x00000000007c7805 */ /* 0x000fc4000001ff00 */
[----:B------:R-:W-:Y:S01]  /*0380*/  CS2R R126, SRZ ;  /* 0x00000000007e7805 */ /* 0x000fe2000001ff00 */
[----:B------:R0:W-:Y:S01]  /*0390*/  STL [R1+0x3f0], RZ ;  /* 0x0003f0ff01007387 */ /* 0x0001e20000100800 */
[----:B------:R-:W-:Y:S02]  /*03a0*/  CS2R R120, SRZ ;  /* 0x0000000000787805 */ /* 0x000fe4000001ff00 */
[----:B------:R-:W-:Y:S02]  /*03b0*/  CS2R R122, SRZ ;  /* 0x00000000007a7805 */ /* 0x000fe4000001ff00 */
[----:B------:R-:W-:Y:S01]  /*03c0*/  CS2R R112, SRZ ;  /* 0x0000000000707805 */ /* 0x000fe2000001ff00 */
[----:B------:R0:W-:Y:S01]  /*03d0*/  STL [R1+0x3f4], RZ ;  /* 0x0003f4ff01007387 */ /* 0x0001e20000100800 */
[----:B------:R-:W-:Y:S02]  /*03e0*/  CS2R R114, SRZ ;  /* 0x0000000000727805 */ /* 0x000fe4000001ff00 */
[----:B------:R-:W-:-:S02]  /*03f0*/  CS2R R56, SRZ ;  /* 0x0000000000387805 */ /* 0x000fc4000001ff00 */
[----:B------:R-:W-:Y:S01]  /*0400*/  CS2R R58, SRZ ;  /* 0x00000000003a7805 */ /* 0x000fe2000001ff00 */
[----:B------:R0:W-:Y:S01]  /*0410*/  STL [R1+0x3f8], RZ ;  /* 0x0003f8ff01007387 */ /* 0x0001e20000100800 */
[----:B------:R-:W-:Y:S01]  /*0420*/  CS2R R92, SRZ ;  /* 0x00000000005c7805 */ /* 0x000fe2000001ff00 */
[----:B-1----:R-:W1:Y:S01]  /*0430*/  MUFU.RCP R0, R0 ;  /* 0x0000000000007308 */ /* 0x002e620000001000 */
        /* <DEDUP_REMOVED lines=15> */
[----:B------:R-:W-:Y:S01]  /*0530*/  CS2R R80, SRZ ;  /* 0x0000000000507805 */ /* 0x000fe2000001ff00 */
[----:B-1----:R-:W-:Y:S01]  /*0540*/  VIADD R2, R0, 0xffffffe ;  /* 0x0ffffffe00027836 */ /* 0x002fe20000000000 */
[----:B------:R0:W-:Y:S01]  /*0550*/  STL [R1+0x60c], RZ ;  /* 0x00060cff01007387 */ /* 0x0001e20000100800 */
[----:B------:R-:W-:Y:S01]  /*0560*/  IMAD.MOV R0, RZ, RZ, -R12 ;  /* 0x000000ffff007224 */ /* 0x000fe200078e0a0c */
[----:B------:R-:W-:Y:S01]  /*0570*/  CS2R R82, SRZ ;  /* 0x0000000000527805 */ /* 0x000fe2000001ff00 */
[----:B------:R1:W2:Y:S01]  /*0580*/  F2I.FTZ.U32.TRUNC.NTZ R3, R2 ;  /* 0x0000000200037305 */ /* 0x0002a2000021f000 */
        /* <DEDUP_REMOVED lines=8> */
[----:B-1----:R-:W-:Y:S01]  /*0610*/  IMAD.MOV.U32 R2, RZ, RZ, RZ ;  /* 0x000000ffff027224 */ /* 0x002fe200078e00ff */
[----:B------:R0:W-:Y:S01]  /*0620*/  STL [R1+0x618], RZ ;  /* 0x000618ff01007387 */ /* 0x0001e20000100800 */
[----:B------:R-:W-:Y:S02]  /*0630*/  CS2R R16, SRZ ;  /* 0x0000000000107805 */ /* 0x000fe4000001ff00 */
[----:B------:R-:W-:Y:S02]  /*0640*/  CS2R R18, SRZ ;  /* 0x0000000000127805 */ /* 0x000fe4000001ff00 */
[----:B------:R-:W-:Y:S01]  /*0650*/  CS2R R14, SRZ ;  /* 0x00000000000e7805 */ /* 0x000fe2000001ff00 */
[----:B------:R0:W-:Y:S01]  /*0660*/  STL [R1+0x61c], RZ ;  /* 0x00061cff01007387 */ /* 0x0001e20000100800 */
[----:B--2---:R-:W-:Y:S01]  /*0670*/  IMAD.MOV R8, RZ, RZ, -R3 ;  /* 0x000000ffff087224 */ /* 0x004fe200078e0a03 */
[----:B------:R-:W-:-:S02]  /*0680*/  CS2R R108, SRZ ;  /* 0x00000000006c7805 */ /* 0x000fc4000001ff00 */
[----:B------:R-:W-:Y:S02]  /*0690*/  CS2R R110, SRZ ;  /* 0x00000000006e7805 */ /* 0x000fe4000001ff00 */
[----:B------:R-:W-:Y:S01]  /*06a0*/  CS2R R116, SRZ ;  /* 0x0000000000747805 */ /* 0x000fe2000001ff00 */
[----:B------:R-:W-:Y:S01]  /*06b0*/  IMAD R11, R8, R9, RZ ;  /* 0x00000009080b7224 */ /* 0x000fe200078e02ff */
[----:B------:R-:W-:Y:S01]  /*06c0*/  CS2R R118, SRZ ;  /* 0x0000000000767805 */ /* 0x000fe2000001ff00 */
[----:B------:R-:W-:Y:S01]  /*06d0*/  IMAD.MOV.U32 R8, RZ, RZ, R10 ;  /* 0x000000ffff087224 */ /* 0x000fe200078e000a */
[----:B------:R-:W-:Y:S01]  /*06e0*/  CS2R R128, SRZ ;  /* 0x0000000000807805 */ /* 0x000fe2000001ff00 */
[----:B------:R-:W-:Y:S01]  /*06f0*/  IMAD.HI.U32 R3, R3, R11, R2 ;  /* 0x0000000b03037227 */ /* 0x000fe200078e0002 */
[----:B------:R-:W-:Y:S02]  /*0700*/  CS2R R130, SRZ ;  /* 0x0000000000827805 */ /* 0x000fe4000001ff00 */
[----:B------:R-:W-:-:S02]  /*0710*/  CS2R R136, SRZ ;  /* 0x0000000000887805 */ /* 0x000fc4000001ff00 */
[----:B------:R-:W-:Y:S02]  /*0720*/  CS2R R138, SRZ ;  /* 0x00000000008a7805 */ /* 0x000fe4000001ff00 */
[----:B------:R-:W-:Y:S02]  /*0730*/  CS2R R140, SRZ ;  /* 0x00000000008c7805 */ /* 0x000fe4000001ff00 */
[----:B------:R-:W-:Y:S01]  /*0740*/  CS2R R142, SRZ ;  /* 0x00000000008e7805 */ /* 0x000fe2000001ff00 */
[----:B------:R-:W-:Y:S01]  /*0750*/  IMAD.HI.U32 R3, R3, R8, RZ ;  /* 0x0000000803037227 */ /* 0x000fe200078e00ff */
[----:B------:R-:W-:Y:S02]  /*0760*/  CS2R R148, SRZ ;  /* 0x0000000000947805 */ /* 0x000fe4000001ff00 */
[----:B------:R-:W-:Y:S02]  /*0770*/  CS2R R150, SRZ ;  /* 0x0000000000967805 */ /* 0x000fe4000001ff00 */
[----:B------:R-:W-:Y:S01]  /*0780*/  CS2R R152, SRZ ;  /* 0x0000000000987805 */ /* 0x000fe2000001ff00 */
[----:B------:R-:W-:Y:S01]  /*0790*/  IMAD R0, R3, R0, R8 ;  /* 0x0000000003007224 */ /* 0x000fe200078e0208 */
[----:B------:R-:W-:-:S02]  /*07a0*/  CS2R R154, SRZ ;  /* 0x00000000009a7805 */ /* 0x000fc4000001ff00 */
[----:B------:R-:W-:Y:S02]  /*07b0*/  CS2R R156, SRZ ;  /* 0x00000000009c7805 */ /* 0x000fe4000001ff00 */
[----:B------:R-:W-:Y:S02]  /*07c0*/  CS2R R158, SRZ ;  /* 0x00000000009e7805 */ /* 0x000fe4000001ff00 */
[----:B------:R-:W-:Y:S02]  /*07d0*/  CS2R R160, SRZ ;  /* 0x0000000000a07805 */ /* 0x000fe4000001ff00 */
[----:B------:R-:W-:Y:S02]  /*07e0*/  ISETP.GT.U32.AND P1, PT, R9, R0, PT ;  /* 0x000000000900720c */ /* 0x000fe40003f24070 */
[----:B------:R-:W-:Y:S02]  /*07f0*/  CS2R R162, SRZ ;  /* 0x0000000000a27805 */ /* 0x000fe4000001ff00 */
[----:B------:R-:W-:-:S02]  /*0800*/  CS2R R164, SRZ ;  /* 0x0000000000a47805 */ /* 0x000fc4000001ff00 */
[----:B------:R-:W-:Y:S02]  /*0810*/  CS2R R166, SRZ ;  /* 0x0000000000a67805 */ /* 0x000fe4000001ff00 */
[----:B------:R-:W-:Y:S02]  /*0820*/  CS2R R168, SRZ ;  /* 0x0000000000a87805 */ /* 0x000fe4000001ff00 */
[----:B------:R-:W-:Y:S02]  /*0830*/  CS2R R170, SRZ ;  /* 0x0000000000aa7805 */ /* 0x000fe4000001ff00 */
[----:B------:R-:W-:Y:S02]  /*0840*/  CS2R R172, SRZ ;  /* 0x0000000000ac7805 */ /* 0x000fe4000001ff00 */
[----:B------:R-:W-:Y:S02]  /*0850*/  CS2R R174, SRZ ;  /* 0x0000000000ae7805 */ /* 0x000fe4000001ff00 */
[----:B------:R-:W-:-:S02]  /*0860*/  CS2R R176, SRZ ;  /* 0x0000000000b07805 */ /* 0x000fc4000001ff00 */
[----:B------:R-:W-:Y:S02]  /*0870*/  CS2R R178, SRZ ;  /* 0x0000000000b27805 */ /* 0x000fe4000001ff00 */
[----:B------:R-:W-:Y:S02]  /*0880*/  CS2R R180, SRZ ;  /* 0x0000000000b47805 */ /* 0x000fe4000001ff00 */
[----:B------:R-:W-:Y:S02]  /*0890*/  CS2R R182, SRZ ;  /* 0x0000000000b67805 */ /* 0x000fe4000001ff00 */
[----:B------:R-:W-:Y:S01]  /*08a0*/  CS2R R184, SRZ ;  /* 0x0000000000b87805 */ /* 0x000fe2000001ff00 */
[----:B------:R-:W-:Y:S01]  /*08b0*/  @!P1 IMAD.IADD R0, R0, 0x1, -R9 ;  /* 0x0000000100009824 */ /* 0x000fe200078e0a09 */
[----:B------:R-:W-:Y:S01]  /*08c0*/  CS2R R186, SRZ ;  /* 0x0000000000ba7805 */ /* 0x000fe2000001ff00 */
[----:B------:R-:W-:Y:S01]  /*08d0*/  @!P1 VIADD R3, R3, 0x1 ;  /* 0x0000000103039836 */ /* 0x000fe20000000000 */
[----:B------:R-:W-:-:S02]  /*08e0*/  ISETP.NE.AND P1, PT, R4, RZ, PT ;  /* 0x000000ff0400720c */ /* 0x000fc40003f25270 */
[----:B------:R-:W-:Y:S02]  /*08f0*/  CS2R R188, SRZ ;  /* 0x0000000000bc7805 */ /* 0x000fe4000001ff00 */
[----:B------:R-:W-:Y:S02]  /*0900*/  ISETP.GE.U32.AND P0, PT, R0, R9, PT ;  /* 0x000000090000720c */ /* 0x000fe40003f06070 */
[----:B------:R-:W-:Y:S02]  /*0910*/  CS2R R190, SRZ ;  /* 0x0000000000be7805 */ /* 0x000fe4000001ff00 */
[----:B------:R-:W-:Y:S02]  /*0920*/  LOP3.LUT R0, R5, R4, RZ, 0x3c, !PT ;  /* 0x0000000405007212 */ /* 0x000fe400078e3cff */
[----:B------:R-:W-:Y:S02]  /*0930*/  CS2R R192, SRZ ;  /* 0x0000000000c07805 */ /* 0x000fe4000001ff00 */
[----:B------:R-:W-:-:S02]  /*0940*/  CS2R R194, SRZ ;  /* 0x0000000000c27805 */ /* 0x000fc4000001ff00 */
[----:B------:R-:W-:Y:S02]  /*0950*/  CS2R R196, SRZ ;  /* 0x0000000000c47805 */ /* 0x000fe4000001ff00 */
[----:B------:R-:W-:Y:S01]  /*0960*/  ISETP.GE.AND P2, PT, R0, RZ, PT ;  /* 0x000000ff0000720c */ /* 0x000fe20003f46270 */
[----:B------:R-:W-:Y:S01]  /*0970*/  VIADD R0, R6, 0xff ;  /* 0x000000ff06007836 */ /* 0x000fe20000000000 */
[----:B------:R-:W-:Y:S02]  /*0980*/  CS2R R198, SRZ ;  /* 0x0000000000c67805 */ /* 0x000fe4000001ff00 */
[----:B------:R-:W-:Y:S02]  /*0990*/  CS2R R200, SRZ ;  /* 0x0000000000c87805 */ /* 0x000fe4000001ff00 */
[----:B------:R-:W-:Y:S02]  /*09a0*/  CS2R R202, SRZ ;  /* 0x0000000000ca7805 */ /* 0x000fe4000001ff00 */
[----:B------:R-:W-:-:S02]  /*09b0*/  CS2R R204, SRZ ;  /* 0x0000000000cc7805 */ /* 0x000fc4000001ff00 */
[----:B------:R-:W-:Y:S01]  /*09c0*/  CS2R R206, SRZ ;  /* 0x0000000000ce7805 */ /* 0x000fe2000001ff00 */
[----:B------:R-:W-:Y:S01]  /*09d0*/  @P0 VIADD R3, R3, 0x1 ;  /* 0x0000000103030836 */ /* 0x000fe20000000000 */
[----:B------:R-:W-:Y:S02]  /*09e0*/  CS2R R208, SRZ ;  /* 0x0000000000d07805 */ /* 0x000fe4000001ff00 */
[----:B------:R-:W-:Y:S02]  /*09f0*/  CS2R R210, SRZ ;  /* 0x0000000000d27805 */ /* 0x000fe4000001ff00 */
[----:B------:R-:W-:Y:S01]  /*0a00*/  CS2R R212, SRZ ;  /* 0x0000000000d47805 */ /* 0x000fe2000001ff00 */
[----:B------:R-:W-:Y:S01]  /*0a10*/  IMAD.MOV.U32 R2, RZ, RZ, R3 ;  /* 0x000000ffff027224 */ /* 0x000fe200078e0003 */
[----:B------:R-:W-:Y:S02]  /*0a20*/  SHF.R.S32.HI R3, RZ, 0x1f, R0 ;  /* 0x0000001fff037819 */ /* 0x000fe40000011400 */
[----:B------:R-:W-:-:S02]  /*0a30*/  CS2R R214, SRZ ;  /* 0x0000000000d67805 */ /* 0x000fc4000001ff00 */
[----:B------:R-:W-:Y:S01]  /*0a40*/  CS2R R216, SRZ ;  /* 0x0000000000d87805 */ /* 0x000fe2000001ff00 */
[----:B------:R-:W-:Y:S01]  /*0a50*/  @!P2 IMAD.MOV R2, RZ, RZ, -R2 ;  /* 0x000000ffff02a224 */ /* 0x000fe200078e0a02 */
[----:B------:R-:W-:Y:S02]  /*0a60*/  @!P1 LOP3.LUT R2, RZ, R4, RZ, 0x33, !PT ;  /* 0x00000004ff029212 */ /* 0x000fe400078e33ff */
[----:B------:R-:W-:Y:S02]  /*0a70*/  CS2R R218, SRZ ;  /* 0x0000000000da7805 */ /* 0x000fe4000001ff00 */
[----:B------:R-:W-:Y:S02]  /*0a80*/  LEA.HI R3, R3, R0, RZ, 0x8 ;  /* 0x0000000003037211 */ /* 0x000fe400078f40ff */
[----:B------:R-:W-:Y:S02]  /*0a90*/  CS2R R220, SRZ ;  /* 0x0000000000dc7805 */ /* 0x000fe4000001ff00 */
[----:B------:R-:W-:Y:S01]  /*0aa0*/  CS2R R222, SRZ ;  /* 0x0000000000de7805 */ /* 0x000fe2000001ff00 */
[----:B------:R-:W-:Y:S01]  /*0ab0*/  IMAD.SHL.U32 R8, R2, 0x4, RZ ;  /* 0x0000000402087824 */ /* 0x000fe200078e00ff */
[----:B------:R-:W-:Y:S01]  /*0ac0*/  CS2R R224, SRZ ;  /* 0x0000000000e07805 */ /* 0x000fe2000001ff00 */
[----:B------:R-:W-:Y:S01]  /*0ad0*/  IMAD.MOV R2, RZ, RZ, -R2 ;  /* 0x000000ffff027224 */ /* 0x000fe200078e0a02 */
[----:B------:R-:W-:-:S02]  /*0ae0*/  CS2R R226, SRZ ;  /* 0x0000000000e27805 */ /* 0x000fc4000001ff00 */
[----:B------:R-:W-:Y:S02]  /*0af0*/  CS2R R228, SRZ ;  /* 0x0000000000e47805 */ /* 0x000fe4000001ff00 */
[----:B------:R-:W-:Y:S01]  /*0b00*/  LEA.HI.SX32 R3, R3, -R8, 0x18 ;  /* 0x8000000803037211 */ /* 0x000fe200078fc2ff */
[----:B------:R-:W-:Y:S01]  /*0b10*/  IMAD R10, R4, R2, R5 ;  /* 0x00000002040a7224 */ /* 0x000fe200078e0205 */
[----:B------:R-:W-:Y:S02]  /*0b20*/  CS2R R230, SRZ ;  /* 0x0000000000e67805 */ /* 0x000fe4000001ff00 */
[----:B------:R-:W-:Y:S02]  /*0b30*/  CS2R R232, SRZ ;  /* 0x0000000000e87805 */ /* 0x000fe4000001ff00 */
[----:B------:R-:W-:Y:S02]  /*0b40*/  VIMNMX R13, R3, 0x4, PT ;  /* 0x00000004030d7848 */ /* 0x000fe40003fe0100 */
[----:B------:R-:W-:-:S02]  /*0b50*/  CS2R R234, SRZ ;  /* 0x0000000000ea7805 */ /* 0x000fc4000001ff00 */
[----:B------:R-:W-:Y:S02]  /*0b60*/  CS2R R236, SRZ ;  /* 0x0000000000ec7805 */ /* 0x000fe4000001ff00 */
[----:B------:R-:W-:Y:S02]  /*0b70*/  CS2R R238, SRZ ;  /* 0x0000000000ee7805 */ /* 0x000fe4000001ff00 */
[-C--:B------:R-:W-:Y:S02]  /*0b80*/  IABS R9, R13.reuse ;  /* 0x0000000d00097213 */ /* 0x080fe40000000000 */
[----:B------:R-:W-:Y:S02]  /*0b90*/  CS2R R240, SRZ ;  /* 0x0000000000f07805 */ /* 0x000fe4000001ff00 */
[----:B------:R-:W-:Y:S02]  /*0ba0*/  IABS R4, R13 ;  /* 0x0000000d00047213 */ /* 0x000fe40000000000 */
[----:B------:R-:W-:Y:S01]  /*0bb0*/  CS2R R242, SRZ ;  /* 0x0000000000f27805 */ /* 0x000fe2000001ff00 */
[----:B------:R-:W1:Y:S08]  /*0bc0*/  I2F.RP R0, R9 ;  /* 0x0000000900007306 */ /* 0x000e700000209400 */
[----:B-1----:R-:W1:Y:S02]  /*0bd0*/  MUFU.RCP R0, R0 ;  /* 0x0000000000007308 */ /* 0x002e640000001000 */
[----:B-1----:R-:W-:-:S06]  /*0be0*/  VIADD R3, R0, 0xffffffe ;  /* 0x0ffffffe00037836 */ /* 0x002fcc0000000000 */
[----:B------:R-:W1:Y:S02]  /*0bf0*/  F2I.FTZ.U32.TRUNC.NTZ R3, R3 ;  /* 0x0000000300037305 */ /* 0x000e64000021f000 */
[----:B-1----:R-:W-:-:S04]  /*0c00*/  IMAD.MOV R11, RZ, RZ, -R3 ;  /* 0x000000ffff0b7224 */ /* 0x002fc800078e0a03 */
[----:B------:R-:W-:Y:S01]  /*0c10*/  IMAD.MOV.U32 R2, RZ, RZ, R11 ;  /* 0x000000ffff027224 */ /* 0x000fe200078e000b */
[----:B------:R-:W-:-:S03]  /*0c20*/  IABS R11, R10 ;  /* 0x0000000a000b7213 */ /* 0x000fc60000000000 */
[----:B------:R-:W-:Y:S02]  /*0c30*/  IMAD R5, R2, R9, RZ ;  /* 0x0000000902057224 */ /* 0x000fe400078e02ff */
[----:B------:R-:W-:-:S04]  /*0c40*/  IMAD.MOV.U32 R2, RZ, RZ, RZ ;  /* 0x000000ffff027224 */ /* 0x000fc800078e00ff */
[----:B------:R-:W-:-:S04]  /*0c50*/  IMAD.HI.U32 R2, R3, R5, R2 ;  /* 0x0000000503027227 */ /* 0x000fc800078e0002 */
[----:B------:R-:W-:Y:S02]  /*0c60*/  IMAD.MOV R3, RZ, RZ, -R4 ;  /* 0x000000ffff037224 */ /* 0x000fe400078e0a04 */
[----:B------:R-:W-:-:S04]  /*0c70*/  IMAD.HI.U32 R0, R2, R11, RZ ;  /* 0x0000000b02007227 */ /* 0x000fc800078e00ff */
[----:B------:R-:W-:Y:S01]  /*0c80*/  IMAD R2, R0, R3, R11 ;  /* 0x0000000300027224 */ /* 0x000fe200078e020b */
[----:B------:R-:W-:-:S04]  /*0c90*/  LOP3.LUT R3, R10, R13, RZ, 0x3c, !PT ;  /* 0x0000000d0a037212 */ /* 0x000fc800078e3cff */
[----:B------:R-:W-:Y:S02]  /*0ca0*/  ISETP.GT.U32.AND P1, PT, R9, R2, PT ;  /* 0x000000020900720c */ /* 0x000fe40003f24070 */
[----:B------:R-:W-:-:S11]  /*0cb0*/  ISETP.GE.AND P2, PT, R3, RZ, PT ;  /* 0x000000ff0300720c */ /* 0x000fd60003f46270 */
[----:B------:R-:W-:Y:S02]  /*0cc0*/  @!P1 IMAD.IADD R2, R2, 0x1, -R9 ;  /* 0x0000000102029824 */ /* 0x000fe400078e0a09 */
[----:B------:R-:W-:Y:S01]  /*0cd0*/  @!P1 VIADD R0, R0, 0x1 ;  /* 0x0000000100009836 */ /* 0x000fe20000000000 */
[----:B------:R-:W-:Y:S02]  /*0ce0*/  ISETP.NE.AND P1, PT, R13, RZ, PT ;  /* 0x000000ff0d00720c */ /* 0x000fe40003f25270 */
[----:B------:R-:W-:Y:S02]  /*0cf0*/  ISETP.GE.U32.AND P0, PT, R2, R9, PT ;  /* 0x000000090200720c */ /* 0x000fe40003f06070 */
[----:B------:R-:W1:Y:S11]  /*0d00*/  S2R R2, SR_TID.X ;  /* 0x0000000000027919 */ /* 0x000e760000002100 */
[----:B------:R-:W-:-:S04]  /*0d10*/  @P0 VIADD R0, R0, 0x1 ;  /* 0x0000000100000836 */ /* 0x000fc80000000000 */
[----:B------:R-:W-:-:S04]  /*0d20*/  IMAD.MOV.U32 R4, RZ, RZ, R0 ;  /* 0x000000ffff047224 */ /* 0x000fc800078e0000 */
[----:B------:R-:W-:Y:S01]  /*0d30*/  @!P2 IMAD.MOV R4, RZ, RZ, -R4 ;  /* 0x000000ffff04a224 */ /* 0x000fe200078e0a04 */
[----:B------:R-:W-:-:S05]  /*0d40*/  @!P1 LOP3.LUT R4, RZ, R13, RZ, 0x33, !PT ;  /* 0x0000000dff049212 */ /* 0x000fca00078e33ff */
[----:B------:R-:W-:Y:S02]  /*0d50*/  IMAD.MOV R0, RZ, RZ, -R4 ;  /* 0x000000ffff007224 */ /* 0x000fe400078e0a04 */
[----:B------:R-:W-:Y:S02]  /*0d60*/  IMAD.SHL.U32 R4, R4, 0x100, RZ ;  /* 0x0000010004047824 */ /* 0x000fe400078e00ff */
[----:B------:R-:W-:Y:S01]  /*0d70*/  IMAD R0, R13, R0, R10 ;  /* 0x000000000d007224 */ /* 0x000fe200078e020a */
[----:B------:R-:W-:Y:S02]  /*0d80*/  CS2R R12, SRZ ;  /* 0x00000000000c7805 */ /* 0x000fe4000001ff00 */
[----:B-1----:R-:W-:Y:S01]  /*0d90*/  LOP3.LUT R5, R2, 0x7f, RZ, 0xc0, !PT ;  /* 0x0000007f02057812 */ /* 0x002fe200078ec0ff */
[----:B------:R-:W-:-:S04]  /*0da0*/  IMAD.IADD R0, R8, 0x1, R0 ;  /* 0x0000000108007824 */ /* 0x000fc800078e0200 */
[----:B------:R-:W-:Y:S02]  /*0db0*/  IMAD R5, R0, 0x100, R5 ;  /* 0x0000010000057824 */ /* 0x000fe400078e0205 */
[----:B------:R-:W1:Y:S02]  /*0dc0*/  LDC R0, c[0x0][0x230] ;  /* 0x00008c00ff007b82 */ /* 0x000e640000000800 */
[----:B------:R-:W-:Y:S02]  /*0dd0*/  VIADD R10, R5, 0x80 ;  /* 0x00000080050a7836 */ /* 0x000fe40000000000 */
[----:B-1----:R-:W-:-:S05]  /*0de0*/  VIADD R0, R0, 0x3f ;  /* 0x0000003f00007836 */ /* 0x002fca0000000000 */
[----:B------:R-:W-:-:S13]  /*0df0*/  ISETP.GE.AND P0, PT, R0, 0x40, PT ;  /* 0x000000400000780c */ /* 0x000fda0003f06270 */
[----:B0-----:R-:W-:Y:S05]  /*0e00*/  @!P0 BRA `(.L_x_0) ;  /* 0x0000020000b48947 */ /* 0x001fea0003800000 */
[----:B------:R-:W-:Y:S01]  /*0e10*/  IABS R17, R6 ;  /* 0x0000000600117213 */ /* 0x000fe20000000000 */
[----:B------:R-:W-:Y:S01]  /*0e20*/  ULDC UR5, c[0x0][0x234] ;  /* 0x00008d0000057ab9 */ /* 0x000fe20000000800 */
[----:B------:R-:W-:Y:S01]  /*0e30*/  IABS R9, R7 ;  /* 0x0000000700097213 */ /* 0x000fe20000000000 */
[----:B------:R-:W-:Y:S01]  /*0e40*/  ULDC UR60, c[0x0][0x23c] ;  /* 0x00008f00003c7ab9 */ /* 0x000fe20000000800 */
[----:B------:R-:W0:Y:S01]  /*0e50*/  I2F.RP R3, R17 ;  /* 0x0000001100037306 */ /* 0x000e220000209400 */
[----:B------:R-:W-:Y:S01]  /*0e60*/  SHF.R.S32.HI R103, RZ, 0x1f, R0 ;  /* 0x0000001fff677819 */ /* 0x000fe20000011400 */
[----:B------:R-:W-:Y:S01]  /*0e70*/  ULDC.64 UR8, c[0x0][0x210] ;  /* 0x0000840000087ab9 */ /* 0x000fe20000000a00 */
[----:B------:R-:W-:Y:S01]  /*0e80*/  LOP3.LUT R53, R2, 0x3f, RZ, 0xc0, !PT ;  /* 0x0000003f02357812 */ /* 0x000fe200078ec0ff */
[----:B------:R-:W-:Y:S01]  /*0e90*/  ULDC.64 UR10, c[0x0][0x218] ;  /* 0x00008600000a7ab9 */ /* 0x000fe20000000a00 */
[----:B------:R-:W-:Y:S01]  /*0ea0*/  LEA.HI R103, R103, R0, RZ, 0x6 ;  /* 0x0000000067677211 */ /* 0x000fe200078f30ff */
[----:B------:R-:W1:Y:S01]  /*0eb0*/  LDC R102, c[0x0][0x238] ;  /* 0x00008e00ff667b82 */ /* 0x000e620000000800 */
[----:B------:R-:W-:Y:S01]  /*0ec0*/  USHF.R.U32.HI UR20, URZ, 0x4, UR4 ;  /* 0x000000043f147899 */ /* 0x000fe20008011604 */
[----:B------:R-:W2:Y:S01]  /*0ed0*/  I2F.RP R8, R9 ;  /* 0x0000000900087306 */ /* 0x000ea20000209400 */
[----:B------:R-:W-:Y:S01]  /*0ee0*/  IMAD.MOV.U32 R251, RZ, RZ, RZ ;  /* 0x000000fffffb7224 */ /* 0x000fe200078e00ff */
[----:B------:R-:W-:Y:S01]  /*0ef0*/  UMOV UR23, 0x40000040 ;  /* 0x4000004000177882 */ /* 0x000fe20000000000 */
[----:B------:R-:W-:-:S05]  /*0f00*/  USGXT.U32 UR20, UR20, 0xe ;  /* 0x0000000e1414789a */ /* 0x000fca0008000000 */
[----:B0-----:R-:W0:Y:S08]  /*0f10*/  MUFU.RCP R3, R3 ;  /* 0x0000000300037308 */ /* 0x001e300000001000 */
[----:B--2---:R-:W2:Y:S01]  /*0f20*/  MUFU.RCP R8, R8 ;  /* 0x0000000800087308 */ /* 0x004ea20000001000 */
[----:B0-----:R-:W-:-:S07]  /*0f30*/  VIADD R12, R3, 0xffffffe ;  /* 0x0ffffffe030c7836 */ /* 0x001fce0000000000 */
[----:B------:R0:W3:Y:S01]  /*0f40*/  F2I.FTZ.U32.TRUNC.NTZ R13, R12 ;  /* 0x0000000c000d7305 */ /* 0x0000e2000021f000 */
[----:B--2---:R-:W-:-:S07]  /*0f50*/  VIADD R14, R8, 0xffffffe ;  /* 0x0ffffffe080e7836 */ /* 0x004fce0000000000 */
[----:B------:R2:W4:Y:S01]  /*0f60*/  F2I.FTZ.U32.TRUNC.NTZ R15, R14 ;  /* 0x0000000e000f7305 */ /* 0x000522000021f000 */
[----:B0-----:R-:W-:Y:S02]  /*0f70*/  IMAD.MOV.U32 R12, RZ, RZ, RZ ;  /* 0x000000ffff0c7224 */ /* 0x001fe400078e00ff */
[----:B---3--:R-:W-:Y:S02]  /*0f80*/  IMAD.MOV R16, RZ, RZ, -R13 ;  /* 0x000000ffff107224 */ /* 0x008fe400078e0a0d */
[----:B--2---:R-:W-:Y:S02]  /*0f90*/  IMAD.MOV.U32 R14, RZ, RZ, RZ ;  /* 0x000000ffff0e7224 */ /* 0x004fe400078e00ff */
[----:B------:R-:W-:Y:S01]  /*0fa0*/  IMAD R11, R16, R17, RZ ;  /* 0x00000011100b7224 */ /* 0x000fe200078e02ff */
[----:B------:R-:W-:-:S03]  /*0fb0*/  SHF.R.U32.HI R16, RZ, 0x6, R2 ;  /* 0x00000006ff107819 */ /* 0x000fc60000011602 */
[----:B------:R-:W-:Y:S01]  /*0fc0*/  IMAD.HI.U32 R13, R13, R11, R12 ;  /* 0x0000000b0d0d7227 */ /* 0x000fe200078e000c */
[----:B------:R-:W-:Y:S02]  /*0fd0*/  IABS R12, R5 ;  /* 0x00000005000c7213 */ /* 0x000fe40000000000 */
[----:B------:R-:W-:Y:S01]  /*0fe0*/  SGXT.U32 R3, R16, 0x1 ;  /* 0x000000011003781a */ /* 0x000fe20000000000 */
[----:B----4-:R-:W-:Y:S01]  /*0ff0*/  IMAD.MOV R0, RZ, RZ, -R15 ;  /* 0x000000ffff007224 */ /* 0x010fe200078e0a0f */
[----:B------:R-:W-:Y:S01]  /*1000*/  IABS R16, R10 ;  /* 0x0000000a00107213 */ /* 0x000fe20000000000 */
[----:B------:R-:W-:Y:S01]  /*1010*/  IMAD.HI.U32 R8, R13, R12, RZ ;  /* 0x0000000c0d087227 */ /* 0x000fe200078e00ff */
[----:B------:R-:W-:-:S03]  /*1020*/  LOP3.LUT R3, R4, R3, RZ, 0xfc, !PT ;  /* 0x0000000304037212 */ /* 0x000fc600078efcff */
[----:B------:R-:W-:Y:S01]  /*1030*/  IMAD.MOV R8, RZ, RZ, -R8 ;  /* 0x000000ffff087224 */ /* 0x000fe200078e0a08 */
[----:B------:R-:W-:Y:S01]  /*1040*/  LOP3.LUT R18, R3, 0xfe, RZ, 0xfc, !PT ;  /* 0x000000fe03127812 */ /* 0x000fe200078efcff */
[----:B------:R-:W-:Y:S01]  /*1050*/  IMAD R11, R0, R9, RZ ;  /* 0x00000009000b7224 */ /* 0x000fe200078e02ff */
[----:B------:R-:W-:Y:S01]  /*1060*/  IABS R36, R3 ;  /* 0x0000000300247213 */ /* 0x000fe20000000000 */
[----:B------:R-:W-:Y:S01]  /*1070*/  IMAD R8, R17, R8, R12 ;  /* 0x0000000811087224 */ /* 0x000fe200078e020c */
[----:B------:R-:W-:Y:S01]  /*1080*/  IABS R142, R18 ;  /* 0x00000012008e7213 */ /* 0x000fe20000000000 */
[----:B------:R-:W-:Y:S01]  /*1090*/  IMAD.HI.U32 R13, R13, R16, RZ ;  /* 0x000000100d0d7227 */ /* 0x000fe200078e00ff */
[----:B------:R-:W-:Y:S02]  /*10a0*/  ISETP.GE.AND P6, PT, R18, RZ, PT ;  /* 0x000000ff1200720c */ /* 0x000fe40003fc6270 */
[----:B------:R-:W-:Y:S01]  /*10b0*/  ISETP.GT.U32.AND P0, PT, R17, R8, PT ;  /* 0x000000081100720c */ /* 0x000fe20003f04070 */
[----:B------:R-:W-:Y:S01]  /*10c0*/  IMAD.HI.U32 R0, R15, R11, R14 ;  /* 0x0000000b0f007227 */ /* 0x000fe200078e000e */
[----:B------:R-:W-:-:S02]  /*10d0*/  LOP3.LUT R15, R3, 0xfc, RZ, 0xfc, !PT ;  /* 0x000000fc030f7812 */ /* 0x000fc400078efcff */
[C---:B------:R-:W-:Y:S01]  /*10e0*/  LOP3.LUT R18, R3.reuse, 0xf8, RZ, 0xfc, !PT ;  /* 0x000000f803127812 */ /* 0x040fe200078efcff */
[----:B------:R-:W-:Y:S01]  /*10f0*/  IMAD.MOV R11, RZ, RZ, -R13 ;  /* 0x000000ffff0b7224 */ /* 0x000fe200078e0a0d */
[----:B------:R-:W-:Y:S01]  /*1100*/  IABS R38, R15 ;  /* 0x0000000f00267213 */ /* 0x000fe20000000000 */
[----:B------:R-:W-:Y:S01]  /*1110*/  IMAD.HI.U32 R13, R0, R36, RZ ;  /* 0x00000024000d7227 */ /* 0x000fe200078e00ff */
[----:B------:R-:W-:Y:S02]  /*1120*/  IABS R40, R18 ;  /* 0x0000001200287213 */ /* 0x000fe40000000000 */
[----:B------:R-:W-:Y:S01]  /*1130*/  LOP3.LUT R19, R3, 0xc8, RZ, 0xfc, !PT ;  /* 0x000000c803137812 */ /* 0x000fe200078efcff */
[----:B------:R-:W-:Y:S01]  /*1140*/  IMAD R12, R17, R11, R16 ;  /* 0x0000000b110c7224 */ /* 0x000fe200078e0210 */
[----:B------:R-:W-:Y:S01]  /*1150*/  LOP3.LUT R16, R3, 0xfa, RZ, 0xfc, !PT ;  /* 0x000000fa03107812 */ /* 0x000fe200078efcff */
[----:B------:R-:W-:Y:S01]  /*1160*/  @!P0 IMAD.IADD R8, R8, 0x1, -R17 ;  /* 0x0000000108088824 */ /* 0x000fe200078e0a11 */
[----:B------:R-:W-:Y:S01]  /*1170*/  ISETP.GE.AND P0, PT, R15, RZ, PT ;  /* 0x000000ff0f00720c */ /* 0x000fe20003f06270 */
[----:B------:R-:W-:Y:S01]  /*1180*/  IMAD.HI.U32 R11, R0, R142, RZ ;  /* 0x0000008e000b7227 */ /* 0x000fe200078e00ff */
[----:B------:R-:W-:-:S02]  /*1190*/  ISETP.GT.U32.AND P1, PT, R17, R12, PT ;  /* 0x0000000c1100720c */ /* 0x000fc40003f24070 */
[----:B------:R-:W-:Y:S01]  /*11a0*/  ISETP.GT.U32.AND P3, PT, R17, R8, PT ;  /* 0x000000081100720c */ /* 0x000fe20003f64070 */
[----:B------:R-:W-:Y:S01]  /*11b0*/  IMAD.MOV R11, RZ, RZ, -R11 ;  /* 0x000000ffff0b7224 */ /* 0x000fe200078e0a0b */
[----:B------:R-:W-:Y:S01]  /*11c0*/  IABS R140, R16 ;  /* 0x00000010008c7213 */ /* 0x000fe20000000000 */
[----:B------:R-:W-:Y:S01]  /*11d0*/  IMAD.MOV R13, RZ, RZ, -R13 ;  /* 0x000000ffff0d7224 */ /* 0x000fe200078e0a0d */
[----:B------:R-:W-:Y:S01]  /*11e0*/  LOP3.LUT R15, R3, 0xee, RZ, 0xfc, !PT ;  /* 0x000000ee030f7812 */ /* 0x000fe200078efcff */
[C---:B------:R-:W-:Y:S01]  /*11f0*/  IMAD R142, R9.reuse, R11, R142 ;  /* 0x0000000b098e7224 */ /* 0x040fe200078e028e */
[----:B------:R-:W-:Y:S01]  /*1200*/  IABS R64, R19 ;  /* 0x0000001300407213 */ /* 0x000fe20000000000 */
[C---:B------:R-:W-:Y:S01]  /*1210*/  IMAD R36, R9.reuse, R13, R36 ;  /* 0x0000000d09247224 */ /* 0x040fe200078e0224 */
[----:B------:R-:W-:Y:S01]  /*1220*/  IABS R134, R15 ;  /* 0x0000000f00867213 */ /* 0x000fe20000000000 */
[----:B------:R-:W-:Y:S01]  /*1230*/  IMAD.HI.U32 R11, R0, R38, RZ ;  /* 0x00000026000b7227 */ /* 0x000fe200078e00ff */
[----:B------:R-:W-:-:S02]  /*1240*/  ISETP.GT.U32.AND P4, PT, R9, R142, PT ;  /* 0x0000008e0900720c */ /* 0x000fc40003f84070 */
[----:B------:R-:W-:Y:S01]  /*1250*/  ISETP.GT.U32.AND P5, PT, R9, R36, PT ;  /* 0x000000240900720c */ /* 0x000fe20003fa4070 */
[--C-:B------:R-:W-:Y:S01]  /*1260*/  @!P1 IMAD.IADD R12, R12, 0x1, -R17.reuse ;  /* 0x000000010c0c9824 */ /* 0x100fe200078e0a11 */
[----:B------:R-:W-:Y:S01]  /*1270*/  ISETP.GE.AND P1, PT, R5, RZ, PT ;  /* 0x000000ff0500720c */ /* 0x000fe20003f26270 */
[----:B------:R-:W-:Y:S01]  /*1280*/  @!P3 IMAD.IADD R8, R8, 0x1, -R17 ;  /* 0x000000010808b824 */ /* 0x000fe200078e0a11 */
[----:B------:R-:W-:Y:S01]  /*1290*/  ISETP.GE.AND P3, PT, R10, RZ, PT ;  /* 0x000000ff0a00720c */ /* 0x000fe20003f66270 */
[----:B------:R-:W-:Y:S01]  /*12a0*/  IMAD.MOV R14, RZ, RZ, -R11 ;  /* 0x000000ffff0e7224 */ /* 0x000fe200078e0a0b */
[----:B------:R-:W-:Y:S01]  /*12b0*/  ISETP.GT.U32.AND P2, PT, R17, R12, PT ;  /* 0x0000000c1100720c */ /* 0x000fe20003f44070 */
[----:B------:R-:W-:Y:S01]  /*12c0*/  IMAD.HI.U32 R11, R0, R40, RZ ;  /* 0x00000028000b7227 */ /* 0x000fe200078e00ff */
[C---:B------:R-:W-:Y:S02]  /*12d0*/  LOP3.LUT R20, R3.reuse, 0x2a, RZ, 0xfc, !PT ;  /* 0x0000002a03147812 */ /* 0x040fe400078efcff */
[----:B------:R-:W-:Y:S01]  /*12e0*/  LOP3.LUT R22, R3, 0x26, RZ, 0xfc, !PT ;  /* 0x0000002603167812 */ /* 0x000fe200078efcff */
[----:B------:R-:W-:Y:S01]  /*12f0*/  @!P4 IMAD.IADD R142, R142, 0x1, -R9 ;  /* 0x000000018e8ec824 */ /* 0x000fe200078e0a09 */
[----:B------:R-:W-:Y:S01]  /*1300*/  IABS R162, R20 ;  /* 0x0000001400a27213 */ /* 0x000fe20000000000 */
[----:B------:R-:W-:Y:S01]  /*1310*/  IMAD.MOV R11, RZ, RZ, -R11 ;  /* 0x000000ffff0b7224 */ /* 0x000fe200078e0a0b */
[----:B------:R-:W-:Y:S01]  /*1320*/  IABS R158, R22 ;  /* 0x00000016009e7213 */ /* 0x000fe20000000000 */
[C---:B------:R-:W-:Y:S01]  /*1330*/  IMAD R38, R9.reuse, R14, R38 ;  /* 0x0000000e09267224 */ /* 0x040fe200078e0226 */
[----:B------:R-:W-:Y:S01]  /*1340*/  ISETP.GT.U32.AND P4, PT, R9, R142, PT ;  /* 0x0000008e0900720c */ /* 0x000fe20003f84070 */
[----:B------:R-:W-:Y:S01]  /*1350*/  @!P5 IMAD.IADD R36, R36, 0x1, -R9 ;  /* 0x000000012424d824 */ /* 0x000fe200078e0a09 */
[----:B------:R-:W-:Y:S01]  /*1360*/  LOP3.LUT R14, R3, 0xf2, RZ, 0xfc, !PT ;  /* 0x000000f2030e7812 */ /* 0x000fe200078efcff */
[----:B------:R-:W-:Y:S01]  /*1370*/  @!P2 IMAD.IADD R12, R12, 0x1, -R17 ;  /* 0x000000010c0ca824 */ /* 0x000fe200078e0a11 */
[----:B------:R-:W-:Y:S01]  /*1380*/  ISETP.NE.AND P2, PT, R6, RZ, PT ;  /* 0x000000ff0600720c */ /* 0x000fe20003f45270 */
[C---:B------:R-:W-:Y:S01]  /*1390*/  IMAD R40, R9.reuse, R11, R40 ;  /* 0x0000000b09287224 */ /* 0x040fe200078e0228 */
[----:B------:R-:W-:Y:S01]  /*13a0*/  LOP3.LUT R11, RZ, R6, RZ, 0x33, !PT ;  /* 0x00000006ff0b7212 */ /* 0x000fe200078e33ff */
[----:B------:R-:W-:Y:S01]  /*13b0*/  @!P1 IMAD.MOV R8, RZ, RZ, -R8 ;  /* 0x000000ffff089224 */ /* 0x000fe200078e0a08 */
[C---:B------:R-:W-:Y:S01]  /*13c0*/  ISETP.GT.U32.AND P5, PT, R9.reuse, R36, PT ;  /* 0x000000240900720c */ /* 0x040fe20003fa4070 */
[----:B------:R-:W-:Y:S01]  /*13d0*/  @!P3 IMAD.MOV R12, RZ, RZ, -R12 ;  /* 0x000000ffff0cb224 */ /* 0x000fe200078e0a0c */
[----:B------:R-:W-:Y:S01]  /*13e0*/  ISETP.GT.U32.AND P1, PT, R9, R38, PT ;  /* 0x000000260900720c */ /* 0x000fe20003f24070 */
[----:B------:R-:W-:Y:S01]  /*13f0*/  IMAD.HI.U32 R13, R0, R140, RZ ;  /* 0x0000008c000d7227 */ /* 0x000fe200078e00ff */
[----:B------:R-:W-:-:S02]  /*1400*/  SEL R8, R11, R8, !P2 ;  /* 0x000000080b087207 */ /* 0x000fc40005000000 */
[----:B------:R-:W-:Y:S01]  /*1410*/  SEL R6, R11, R12, !P2 ;  /* 0x0000000c0b067207 */ /* 0x000fe20005000000 */
[----:B------:R-:W-:Y:S01]  /*1420*/  IMAD.MOV R13, RZ, RZ, -R13 ;  /* 0x000000ffff0d7224 */ /* 0x000fe200078e0a0d */
[----:B------:R-:W-:Y:S01]  /*1430*/  ISETP.GE.AND P2, PT, R3, RZ, PT ;  /* 0x000000ff0300720c */ /* 0x000fe20003f46270 */
[--C-:B------:R-:W-:Y:S01]  /*1440*/  @!P4 IMAD.IADD R142, R142, 0x1, -R9.reuse ;  /* 0x000000018e8ec824 */ /* 0x100fe200078e0a09 */
[C---:B------:R-:W-:Y:S01]  /*1450*/  ISETP.GT.U32.AND P4, PT, R9.reuse, R40, PT ;  /* 0x000000280900720c */ /* 0x040fe20003f84070 */
[----:B------:R-:W-:Y:S01]  /*1460*/  IMAD R140, R9, R13, R140 ;  /* 0x0000000d098c7224 */ /* 0x000fe200078e028c */
[C---:B------:R-:W-:Y:S01]  /*1470*/  LOP3.LUT R13, R3.reuse, 0xf6, RZ, 0xfc, !PT ;  /* 0x000000f6030d7812 */ /* 0x040fe200078efcff */
[--C-:B------:R-:W-:Y:S01]  /*1480*/  @!P5 IMAD.IADD R36, R36, 0x1, -R9.reuse ;  /* 0x000000012424d824 */ /* 0x100fe200078e0a09 */
[----:B------:R-:W-:Y:S01]  /*1490*/  LOP3.LUT R12, R3, 0xf4, RZ, 0xfc, !PT ;  /* 0x000000f4030c7812 */ /* 0x000fe200078efcff */
[----:B------:R-:W-:Y:S01]  /*14a0*/  @!P1 IMAD.IADD R38, R38, 0x1, -R9 ;  /* 0x0000000126269824 */ /* 0x000fe200078e0a09 */
[----:B------:R-:W-:Y:S01]  /*14b0*/  IABS R138, R13 ;  /* 0x0000000d008a7213 */ /* 0x000fe20000000000 */
[----:B------:R-:W-:Y:S01]  /*14c0*/  @!P6 IMAD.MOV R142, RZ, RZ, -R142 ;  /* 0x000000ffff8ee224 */ /* 0x000fe200078e0a8e */
[----:B------:R-:W-:-:S02]  /*14d0*/  ISETP.GT.U32.AND P3, PT, R9, R140, PT ;  /* 0x0000008c0900720c */ /* 0x000fc40003f64070 */
[----:B------:R-:W-:Y:S01]  /*14e0*/  IABS R42, R12 ;  /* 0x0000000c002a7213 */ /* 0x000fe20000000000 */
[----:B------:R-:W-:Y:S01]  /*14f0*/  @!P2 IMAD.MOV R36, RZ, RZ, -R36 ;  /* 0x000000ffff24a224 */ /* 0x000fe200078e0a24 */
[----:B------:R-:W-:Y:S01]  /*1500*/  ISETP.GT.U32.AND P2, PT, R9, R38, PT ;  /* 0x000000260900720c */ /* 0x000fe20003f44070 */
[----:B------:R-:W-:Y:S01]  /*1510*/  IMAD.HI.U32 R11, R0, R138, RZ ;  /* 0x0000008a000b7227 */ /* 0x000fe200078e00ff */
[----:B------:R-:W-:Y:S02]  /*1520*/  IABS R136, R14 ;  /* 0x0000000e00887213 */ /* 0x000fe40000000000 */
[----:B------:R-:W-:Y:S01]  /*1530*/  ISETP.GE.AND P5, PT, R16, RZ, PT ;  /* 0x000000ff1000720c */ /* 0x000fe20003fa6270 */
[----:B------:R-:W-:Y:S01]  /*1540*/  IMAD.MOV R11, RZ, RZ, -R11 ;  /* 0x000000ffff0b7224 */ /* 0x000fe200078e0a0b */
[----:B------:R-:W-:Y:S01]  /*1550*/  ISETP.GE.AND P6, PT, R13, RZ, PT ;  /* 0x000000ff0d00720c */ /* 0x000fe20003fc6270 */
[----:B------:R-:W-:Y:S01]  /*1560*/  @!P4 IMAD.IADD R40, R40, 0x1, -R9 ;  /* 0x000000012828c824 */ /* 0x000fe200078e0a09 */
[----:B------:R-:W-:Y:S01]  /*1570*/  LOP3.LUT R13, R3, 0xf0, RZ, 0xfc, !PT ;  /* 0x000000f0030d7812 */ /* 0x000fe200078efcff */
[C---:B------:R-:W-:Y:S01]  /*1580*/  IMAD R138, R9.reuse, R11, R138 ;  /* 0x0000000b098a7224 */ /* 0x040fe200078e028a */
[----:B------:R-:W-:Y:S01]  /*1590*/  ISETP.GE.AND P1, PT, R18, RZ, PT ;  /* 0x000000ff1200720c */ /* 0x000fe20003f26270 */
[----:B------:R-:W-:Y:S01]  /*15a0*/  IMAD.HI.U32 R11, R0, R42, RZ ;  /* 0x0000002a000b7227 */ /* 0x000fe200078e00ff */
[----:B------:R-:W-:-:S02]  /*15b0*/  ISETP.GT.U32.AND P4, PT, R9, R40, PT ;  /* 0x000000280900720c */ /* 0x000fc40003f84070 */
[----:B------:R-:W-:Y:S01]  /*15c0*/  IABS R44, R13 ;  /* 0x0000000d002c7213 */ /* 0x000fe20000000000 */
[--C-:B------:R-:W-:Y:S01]  /*15d0*/  @!P2 IMAD.IADD R38, R38, 0x1, -R9.reuse ;  /* 0x000000012626a824 */ /* 0x100fe200078e0a09 */
[----:B------:R-:W-:Y:S01]  /*15e0*/  ISETP.GT.U32.AND P2, PT, R9, R138, PT ;  /* 0x0000008a0900720c */ /* 0x000fe20003f44070 */
[----:B------:R-:W-:Y:S01]  /*15f0*/  @!P3 IMAD.IADD R140, R140, 0x1, -R9 ;  /* 0x000000018c8cb824 */ /* 0x000fe200078e0a09 */
[C---:B------:R-:W-:Y:S01]  /*1600*/  LOP3.LUT R16, R3.reuse, 0xe0, RZ, 0xfc, !PT ;  /* 0x000000e003107812 */ /* 0x040fe200078efcff */
[----:B------:R-:W-:Y:S01]  /*1610*/  IMAD.MOV R11, RZ, RZ, -R11 ;  /* 0x000000ffff0b7224 */ /* 0x000fe200078e0a0b */
[----:B------:R-:W-:Y:S01]  /*1620*/  LOP3.LUT R17, R3, 0xcc, RZ, 0xfc, !PT ;  /* 0x000000cc03117812 */ /* 0x000fe200078efcff */
[----:B------:R-:W-:Y:S01]  /*1630*/  @!P0 IMAD.MOV R38, RZ, RZ, -R38 ;  /* 0x000000ffff268224 */ /* 0x000fe200078e0a26 */
[C---:B------:R-:W-:Y:S01]  /*1640*/  ISETP.GT.U32.AND P3, PT, R9.reuse, R140, PT ;  /* 0x0000008c0900720c */ /* 0x040fe20003f64070 */
[C---:B------:R-:W-:Y:S01]  /*1650*/  IMAD R42, R9.reuse, R11, R42 ;  /* 0x0000000b092a7224 */ /* 0x040fe200078e022a */
[----:B------:R-:W-:Y:S01]  /*1660*/  IABS R52, R16 ;  /* 0x0000001000347213 */ /* 0x000fe20000000000 */
[----:B------:R-:W-:Y:S01]  /*1670*/  @!P4 IMAD.IADD R40, R40, 0x1, -R9 ;  /* 0x000000012828c824 */ /* 0x000fe200078e0a09 */
[----:B------:R-:W-:Y:S01]  /*1680*/  IABS R62, R17 ;  /* 0x00000011003e7213 */ /* 0x000fe20000000000 */
[----:B------:R-:W-:Y:S01]  /*1690*/  IMAD.HI.U32 R11, R0, R136, RZ ;  /* 0x00000088000b7227 */ /* 0x000fe200078e00ff */
[----:B------:R-:W-:-:S02]  /*16a0*/  ISETP.GT.U32.AND P4, PT, R9, R42, PT ;  /* 0x0000002a0900720c */ /* 0x000fc40003f84070 */
[C---:B------:R-:W-:Y:S01]  /*16b0*/  LOP3.LUT R18, R3.reuse, 0xca, RZ, 0xfc, !PT ;  /* 0x000000ca03127812 */ /* 0x040fe200078efcff */
[----:B------:R-:W-:Y:S01]  /*16c0*/  @!P2 IMAD.IADD R138, R138, 0x1, -R9 ;  /* 0x000000018a8aa824 */ /* 0x000fe200078e0a09 */
[----:B------:R-:W-:Y:S01]  /*16d0*/  ISETP.GE.AND P2, PT, R14, RZ, PT ;  /* 0x000000ff0e00720c */ /* 0x000fe20003f46270 */
[----:B------:R-:W-:Y:S01]  /*16e0*/  IMAD.MOV R11, RZ, RZ, -R11 ;  /* 0x000000ffff0b7224 */ /* 0x000fe200078e0a0b */
[----:B------:R-:W-:Y:S01]  /*16f0*/  LOP3.LUT R14, R3, 0xe8, RZ, 0xfc, !PT ;  /* 0x000000e8030e7812 */ /* 0x000fe200078efcff */
[----:B------:R-:W-:Y:S01]  /*1700*/  @!P3 IMAD.IADD R140, R140, 0x1, -R9 ;  /* 0x000000018c8cb824 */ /* 0x000fe200078e0a09 */
[C---:B------:R-:W-:Y:S01]  /*1710*/  ISETP.GT.U32.AND P0, PT, R9.reuse, R138, PT ;  /* 0x0000008a0900720c */ /* 0x040fe20003f04070 */
[----:B------:R-:W-:Y:S01]  /*1720*/  IMAD R136, R9, R11, R136 ;  /* 0x0000000b09887224 */ /* 0x000fe200078e0288 */
[----:B------:R-:W-:Y:S01]  /*1730*/  ISETP.GE.AND P3, PT, R12, RZ, PT ;  /* 0x000000ff0c00720c */ /* 0x000fe20003f66270 */
[----:B------:R-:W-:Y:S01]  /*1740*/  IMAD.HI.U32 R12, R0, R134, RZ ;  /* 0x00000086000c7227 */ /* 0x000fe200078e00ff */
[----:B------:R-:W-:-:S02]  /*1750*/  IABS R48, R14 ;  /* 0x0000000e00307213 */ /* 0x000fc40000000000 */
[----:B------:R-:W-:Y:S01]  /*1760*/  IABS R116, R18 ;  /* 0x0000001200747213 */ /* 0x000fe20000000000 */
[--C-:B------:R-:W-:Y:S01]  /*1770*/  @!P4 IMAD.IADD R42, R42, 0x1, -R9.reuse ;  /* 0x000000012a2ac824 */ /* 0x100fe200078e0a09 */
[----:B------:R-:W-:Y:S01]  /*1780*/  LOP3.LUT R27, R3, 0x16, RZ, 0xfc, !PT ;  /* 0x00000016031b7812 */ /* 0x000fe200078efcff */
[----:B------:R-:W-:Y:S01]  /*1790*/  @!P5 IMAD.MOV R140, RZ, RZ, -R140 ;  /* 0x000000ffff8cd224 */ /* 0x000fe200078e0a8c */
[C---:B------:R-:W-:Y:S01]  /*17a0*/  ISETP.GT.U32.AND P5, PT, R9.reuse, R136, PT ;  /* 0x000000880900720c */ /* 0x040fe20003fa4070 */
[----:B------:R-:W-:Y:S01]  /*17b0*/  IMAD.MOV R12, RZ, RZ, -R12 ;  /* 0x000000ffff0c7224 */ /* 0x000fe200078e0a0c */
[----:B------:R-:W-:Y:S01]  /*17c0*/  ISETP.GT.U32.AND P4, PT, R9, R42, PT ;  /* 0x0000002a0900720c */ /* 0x000fe20003f84070 */
[----:B------:R-:W-:Y:S01]  /*17d0*/  IMAD.HI.U32 R11, R0, R44, RZ ;  /* 0x0000002c000b7227 */ /* 0x000fe200078e00ff */
[----:B------:R-:W-:Y:S02]  /*17e0*/  LOP3.LUT R29, R3, 0x14, RZ, 0xfc, !PT ;  /* 0x00000014031d7812 */ /* 0x000fe400078efcff */
[----:B------:R-:W-:Y:S01]  /*17f0*/  IABS R144, R27 ;  /* 0x0000001b00907213 */ /* 0x000fe20000000000 */
[----:B------:R-:W-:Y:S01]  /*1800*/  @!P0 IMAD.IADD R138, R138, 0x1, -R9 ;  /* 0x000000018a8a8824 */ /* 0x000fe200078e0a09 */
[----:B------:R-:W-:Y:S01]  /*1810*/  ISETP.GE.AND P0, PT, R15, RZ, PT ;  /* 0x000000ff0f00720c */ /* 0x000fe20003f06270 */
[----:B------:R-:W-:Y:S01]  /*1820*/  IMAD R134, R9, R12, R134 ;  /* 0x0000000c09867224 */ /* 0x000fe200078e0286 */
[C---:B------:R-:W-:Y:S01]  /*1830*/  LOP3.LUT R12, R3.reuse, 0xea, RZ, 0xfc, !PT ;  /* 0x000000ea030c7812 */ /* 0x040fe200078efcff */
[----:B------:R-:W-:Y:S01]  /*1840*/  IMAD.MOV R11, RZ, RZ, -R11 ;  /* 0x000000ffff0b7224 */ /* 0x000fe200078e0a0b */
[----:B------:R-:W-:Y:S01]  /*1850*/  LOP3.LUT R15, R3, 0xe2, RZ, 0xfc, !PT ;  /* 0x000000e2030f7812 */ /* 0x000fe200078efcff */
[----:B------:R-:W-:Y:S01]  /*1860*/  @!P6 IMAD.MOV R138, RZ, RZ, -R138 ;  /* 0x000000ffff8ae224 */ /* 0x000fe200078e0a8a */
[C---:B------:R-:W-:Y:S01]  /*1870*/  ISETP.GT.U32.AND P6, PT, R9.reuse, R134, PT ;  /* 0x000000860900720c */ /* 0x040fe20003fc4070 */
[C---:B------:R-:W-:Y:S01]  /*1880*/  IMAD R44, R9.reuse, R11, R44 ;  /* 0x0000000b092c7224 */ /* 0x040fe200078e022c */
[----:B------:R-:W-:Y:S01]  /*1890*/  IABS R132, R12 ;  /* 0x0000000c00847213 */ /* 0x000fe20000000000 */
[--C-:B------:R-:W-:Y:S01]  /*18a0*/  @!P5 IMAD.IADD R136, R136, 0x1, -R9.reuse ;  /* 0x000000018888d824 */ /* 0x100fe200078e0a09 */
[----:B------:R-:W-:Y:S01]  /*18b0*/  IABS R128, R15 ;  /* 0x0000000f00807213 */ /* 0x000fe20000000000 */
[----:B------:R-:W-:Y:S01]  /*18c0*/  @!P4 IMAD.IADD R42, R42, 0x1, -R9 ;  /* 0x000000012a2ac824 */ /* 0x000fe200078e0a09 */
[C---:B------:R-:W-:Y:S01]  /*18d0*/  ISETP.GT.U32.AND P4, PT, R9.reuse, R44, PT ;  /* 0x0000002c0900720c */ /* 0x040fe20003f84070 */
[----:B------:R-:W-:Y:S01]  /*18e0*/  @!P1 IMAD.MOV R40, RZ, RZ, -R40 ;  /* 0x000000ffff289224 */ /* 0x000fe200078e0a28 */
[----:B------:R-:W-:Y:S01]  /*18f0*/  ISETP.GT.U32.AND P5, PT, R9, R136, PT ;  /* 0x000000880900720c */ /* 0x000fe20003fa4070 */
[----:B------:R-:W-:Y:S01]  /*1900*/  @!P3 IMAD.MOV R42, RZ, RZ, -R42 ;  /* 0x000000ffff2ab224 */ /* 0x000fe200078e0a2a */
[----:B------:R-:W-:-:S02]  /*1910*/  ISETP.GE.AND P1, PT, R13, RZ, PT ;  /* 0x000000ff0d00720c */ /* 0x000fc40003f26270 */
[C---:B------:R-:W-:Y:S01]  /*1920*/  LOP3.LUT R13, R3.reuse, 0xec, RZ, 0xfc, !PT ;  /* 0x000000ec030d7812 */ /* 0x040fe200078efcff */
[--C-:B------:R-:W-:Y:S01]  /*1930*/  @!P6 IMAD.IADD R134, R134, 0x1, -R9.reuse ;  /* 0x000000018686e824 */ /* 0x100fe200078e0a09 */
[----:B------:R-:W-:Y:S02]  /*1940*/  LOP3.LUT R31, R3, 0x12, RZ, 0xfc, !PT ;  /* 0x00000012031f7812 */ /* 0x000fe400078efcff */
[----:B------:R-:W-:Y:S02]  /*1950*/  IABS R46, R13 ;  /* 0x0000000d002e7213 */ /* 0x000fe40000000000 */
[----:B------:R-:W-:Y:S01]  /*1960*/  ISETP.GT.U32.AND P6, PT, R9, R134, PT ;  /* 0x000000860900720c */ /* 0x000fe20003fc4070 */
[--C-:B------:R-:W-:Y:S01]  /*1970*/  @!P4 IMAD.IADD R44, R44, 0x1, -R9.reuse ;  /* 0x000000012c2cc824 */ /* 0x100fe200078e0a09 */
[----:B------:R-:W-:Y:S01]  /*1980*/  ISETP.GE.AND P3, PT, R13, RZ, PT ;  /* 0x000000ff0d00720c */ /* 0x000fe20003f66270 */
[----:B------:R-:W-:Y:S01]  /*1990*/  @!P5 IMAD.IADD R136, R136, 0x1, -R9 ;  /* 0x000000018888d824 */ /* 0x000fe200078e0a09 */
[----:B------:R-:W-:Y:S01]  /*19a0*/  ISETP.GE.AND P5, PT, R12, RZ, PT ;  /* 0x000000ff0c00720c */ /* 0x000fe20003fa6270 */
[----:B------:R-:W-:Y:S01]  /*19b0*/  IMAD.HI.U32 R12, R0, R48, RZ ;  /* 0x00000030000c7227 */ /* 0x000fe200078e00ff */
[----:B------:R-:W-:-:S02]  /*19c0*/  ISETP.GT.U32.AND P4, PT, R9, R44, PT ;  /* 0x0000002c0900720c */ /* 0x000fc40003f84070 */
[C---:B------:R-:W-:Y:S01]  /*19d0*/  LOP3.LUT R33, R3.reuse, 0x10, RZ, 0xfc, !PT ;  /* 0x0000001003217812 */ /* 0x040fe200078efcff */
[----:B------:R-:W-:Y:S01]  /*19e0*/  IMAD.HI.U32 R11, R0, R46, RZ ;  /* 0x0000002e000b7227 */ /* 0x000fe200078e00ff */
[C---:B------:R-:W-:Y:S02]  /*19f0*/  LOP3.LUT R37, R3.reuse, 0xe, RZ, 0xfc, !PT ;  /* 0x0000000e03257812 */ /* 0x040fe400078efcff */
[----:B------:R-:W-:Y:S01]  /*1a00*/  LOP3.LUT R39, R3, 0xc, RZ, 0xfc, !PT ;  /* 0x0000000c03277812 */ /* 0x000fe200078efcff */
[----:B------:R-:W-:Y:S01]  /*1a10*/  IMAD.MOV R12, RZ, RZ, -R12 ;  /* 0x000000ffff0c7224 */ /* 0x000fe200078e0a0c */
[----:B------:R-:W-:Y:S01]  /*1a20*/  IABS R24, R37 ;  /* 0x0000002500187213 */ /* 0x000fe20000000000 */
[----:B------:R-:W-:Y:S01]  /*1a30*/  IMAD.MOV R13, RZ, RZ, -R11 ;  /* 0x000000ffff0d7224 */ /* 0x000fe200078e0a0b */
[----:B------:R-:W-:Y:S01]  /*1a40*/  IABS R26, R39 ;  /* 0x00000027001a7213 */ /* 0x000fe20000000000 */
[----:B------:R-:W-:Y:S01]  /*1a50*/  IMAD R48, R9, R12, R48 ;  /* 0x0000000c09307224 */ /* 0x000fe200078e0230 */
[C---:B------:R-:W-:Y:S01]  /*1a60*/  LOP3.LUT R45, R3.reuse, 0xa, RZ, 0xfc, !PT ;  /* 0x0000000a032d7812 */ /* 0x040fe200078efcff */
[----:B------:R-:W-:Y:S01]  /*1a70*/  @!P6 IMAD.IADD R134, R134, 0x1, -R9 ;  /* 0x000000018686e824 */ /* 0x000fe200078e0a09 */
[----:B------:R-:W-:Y:S01]  /*1a80*/  LOP3.LUT R47, R3, 0x8, RZ, 0xfc, !PT ;  /* 0x00000008032f7812 */ /* 0x000fe200078efcff */
[----:B------:R-:W-:Y:S01]  /*1a90*/  IMAD R46, R9, R13, R46 ;  /* 0x0000000d092e7224 */ /* 0x000fe200078e022e */
[----:B------:R-:W-:Y:S01]  /*1aa0*/  LOP3.LUT R49, R3, 0x6, RZ, 0xfc, !PT ;  /* 0x0000000603317812 */ /* 0x000fe200078efcff */
[----:B------:R-:W-:Y:S01]  /*1ab0*/  @!P0 IMAD.MOV R134, RZ, RZ, -R134 ;  /* 0x000000ffff868224 */ /* 0x000fe200078e0a86 */
[----:B------:R-:W-:Y:S01]  /*1ac0*/  ISETP.GT.U32.AND P0, PT, R9, R48, PT ;  /* 0x000000300900720c */ /* 0x000fe20003f04070 */
[----:B------:R-:W-:Y:S01]  /*1ad0*/  IMAD.HI.U32 R11, R0, R132, RZ ;  /* 0x00000084000b7227 */ /* 0x000fe200078e00ff */
[----:B------:R-:W-:-:S02]  /*1ae0*/  IABS R28, R49 ;  /* 0x00000031001c7213 */ /* 0x000fc40000000000 */
[----:B------:R-:W-:Y:S01]  /*1af0*/  LOP3.LUT R51, R3, 0x4, RZ, 0xfc, !PT ;  /* 0x0000000403337812 */ /* 0x000fe200078efcff */
[----:B------:R-:W-:Y:S01]  /*1b00*/  @!P2 IMAD.MOV R136, RZ, RZ, -R136 ;  /* 0x000000ffff88a224 */ /* 0x000fe200078e0a88 */
[----:B------:R-:W-:Y:S01]  /*1b10*/  ISETP.GE.AND P2, PT, R14, RZ, PT ;  /* 0x000000ff0e00720c */ /* 0x000fe20003f46270 */
[----:B------:R-:W-:Y:S01]  /*1b20*/  @!P4 IMAD.IADD R44, R44, 0x1, -R9 ;  /* 0x000000012c2cc824 */ /* 0x000fe200078e0a09 */
[----:B------:R-:W-:Y:S01]  /*1b30*/  ISETP.GT.U32.AND P4, PT, R9, R46, PT ;  /* 0x0000002e0900720c */ /* 0x000fe20003f84070 */
[----:B------:R-:W-:Y:S01]  /*1b40*/  IMAD.MOV R11, RZ, RZ, -R11 ;  /* 0x000000ffff0b7224 */ /* 0x000fe200078e0a0b */
[----:B------:R-:W-:Y:S01]  /*1b50*/  LOP3.LUT R14, R3, 0xe4, RZ, 0xfc, !PT ;  /* 0x000000e4030e7812 */ /* 0x000fe200078efcff */
[----:B------:R-:W-:Y:S01]  /*1b60*/  @!P1 IMAD.MOV R44, RZ, RZ, -R44 ;  /* 0x000000ffff2c9224 */ /* 0x000fe200078e0a2c */
[----:B------:R-:W-:Y:S01]  /*1b70*/  IABS R30, R51 ;  /* 0x00000033001e7213 */ /* 0x000fe20000000000 */
[----:B------:R-:W-:Y:S01]  /*1b80*/  IMAD R132, R9, R11, R132 ;  /* 0x0000000b09847224 */ /* 0x000fe200078e0284 */
[----:B------:R-:W-:Y:S01]  /*1b90*/  IABS R50, R14 ;  /* 0x0000000e00327213 */ /* 0x000fe20000000000 */
[----:B------:R-:W-:Y:S01]  /*1ba0*/  @!P0 IMAD.IADD R48, R48, 0x1, -R9 ;  /* 0x0000000130308824 */ /* 0x000fe200078e0a09 */
[----:B------:R-:W-:-:S02]  /*1bb0*/  LOP3.LUT R11, R3, 0xe6, RZ, 0xfc, !PT ;  /* 0x000000e6030b7812 */ /* 0x000fc400078efcff */
[C---:B------:R-:W-:Y:S01]  /*1bc0*/  ISETP.GT.U32.AND P1, PT, R9.reuse, R132, PT ;  /* 0x000000840900720c */ /* 0x040fe20003f24070 */
[----:B------:R-:W-:Y:S01]  /*1bd0*/  IMAD.HI.U32 R12, R0, R50, RZ ;  /* 0x00000032000c7227 */ /* 0x000fe200078e00ff */
[----:B------:R-:W-:Y:S02]  /*1be0*/  ISETP.GT.U32.AND P0, PT, R9, R48, PT ;  /* 0x000000300900720c */ /* 0x000fe40003f04070 */
[----:B------:R-:W-:Y:S01]  /*1bf0*/  IABS R130, R11 ;  /* 0x0000000b00827213 */ /* 0x000fe20000000000 */
[----:B------:R-:W-:Y:S01]  /*1c00*/  @!P4 IMAD.IADD R46, R46, 0x1, -R9 ;  /* 0x000000012e2ec824 */ /* 0x000fe200078e0a09 */
[----:B------:R-:W-:Y:S01]  /*1c10*/  ISETP.GE.AND P6, PT, R11, RZ, PT ;  /* 0x000000ff0b00720c */ /* 0x000fe20003fc6270 */
[----:B------:R-:W-:Y:S02]  /*1c20*/  IMAD.MOV R12, RZ, RZ, -R12 ;  /* 0x000000ffff0c7224 */ /* 0x000fe400078e0a0c */
[----:B------:R-:W-:Y:S01]  /*1c30*/  IMAD.HI.U32 R11, R0, R130, RZ ;  /* 0x00000082000b7227 */ /* 0x000fe200078e00ff */
[----:B------:R-:W-:-:S03]  /*1c40*/  ISETP.GT.U32.AND P4, PT, R9, R46, PT ;  /* 0x0000002e0900720c */ /* 0x000fc60003f84070 */
[----:B------:R-:W-:Y:S02]  /*1c50*/  IMAD R50, R9, R12, R50 ;  /* 0x0000000c09327224 */ /* 0x000fe400078e0232 */
[----:B------:R-:W-:-:S04]  /*1c60*/  IMAD.HI.U32 R12, R0, R52, RZ ;  /* 0x00000034000c7227 */ /* 0x000fc800078e00ff */
[----:B------:R-:W-:Y:S02]  /*1c70*/  IMAD.MOV R12, RZ, RZ, -R12 ;  /* 0x000000ffff0c7224 */ /* 0x000fe400078e0a0c */
[--C-:B------:R-:W-:Y:S02]  /*1c80*/  @!P1 IMAD.IADD R132, R132, 0x1, -R9.reuse ;  /* 0x0000000184849824 */ /* 0x100fe400078e0a09 */
[C---:B------:R-:W-:Y:S02]  /*1c90*/  IMAD R52, R9.reuse, R12, R52 ;  /* 0x0000000c09347224 */ /* 0x040fe400078e0234 */
[----:B------:R-:W-:Y:S01]  /*1ca0*/  @!P0 IMAD.IADD R48, R48, 0x1, -R9 ;  /* 0x0000000130308824 */ /* 0x000fe200078e0a09 */
[C---:B------:R-:W-:Y:S01]  /*1cb0*/  ISETP.GT.U32.AND P1, PT, R9.reuse, R132, PT ;  /* 0x000000840900720c */ /* 0x040fe20003f24070 */
[----:B------:R-:W-:Y:S02]  /*1cc0*/  IMAD.MOV R13, RZ, RZ, -R11 ;  /* 0x000000ffff0d7224 */ /* 0x000fe400078e0a0b */
[----:B------:R-:W-:Y:S01]  /*1cd0*/  @!P4 IMAD.IADD R46, R46, 0x1, -R9 ;  /* 0x000000012e2ec824 */ /* 0x000fe200078e0a09 */
[----:B------:R-:W-:Y:S01]  /*1ce0*/  ISETP.GE.AND P4, PT, R14, RZ, PT ;  /* 0x000000ff0e00720c */ /* 0x000fe20003f86270 */
[----:B------:R-:W-:Y:S01]  /*1cf0*/  @!P2 IMAD.MOV R48, RZ, RZ, -R48 ;  /* 0x000000ffff30a224 */ /* 0x000fe200078e0a30 */
[C---:B------:R-:W-:Y:S01]  /*1d00*/  ISETP.GT.U32.AND P2, PT, R9.reuse, R52, PT ;  /* 0x000000340900720c */ /* 0x040fe20003f44070 */
[----:B------:R-:W-:Y:S01]  /*1d10*/  IMAD R130, R9, R13, R130 ;  /* 0x0000000d09827224 */ /* 0x000fe200078e0282 */
[C---:B------:R-:W-:Y:S01]  /*1d20*/  LOP3.LUT R13, R3.reuse, 0xde, RZ, 0xfc, !PT ;  /* 0x000000de030d7812 */ /* 0x040fe200078efcff */
[----:B------:R-:W-:Y:S01]  /*1d30*/  IMAD.HI.U32 R11, R0, R128, RZ ;  /* 0x00000080000b7227 */ /* 0x000fe200078e00ff */
[----:B------:R-:W-:-:S02]  /*1d40*/  LOP3.LUT R14, R3, 0xdc, RZ, 0xfc, !PT ;  /* 0x000000dc030e7812 */ /* 0x000fc400078efcff */
[----:B------:R-:W-:Y:S01]  /*1d50*/  IABS R126, R13 ;  /* 0x0000000d007e7213 */ /* 0x000fe20000000000 */
[----:B------:R-:W-:Y:S01]  /*1d60*/  @!P3 IMAD.MOV R46, RZ, RZ, -R46 ;  /* 0x000000ffff2eb224 */ /* 0x000fe200078e0a2e */
[C---:B------:R-:W-:Y:S01]  /*1d70*/  ISETP.GT.U32.AND P3, PT, R9.reuse, R50, PT ;  /* 0x000000320900720c */ /* 0x040fe20003f64070 */
[----:B------:R-:W-:Y:S01]  /*1d80*/  IMAD.MOV R11, RZ, RZ, -R11 ;  /* 0x000000ffff0b7224 */ /* 0x000fe200078e0a0b */
[----:B------:R-:W-:Y:S01]  /*1d90*/  IABS R54, R14 ;  /* 0x0000000e00367213 */ /* 0x000fe20000000000 */
[----:B------:R-:W-:Y:S01]  /*1da0*/  @!P1 IMAD.IADD R132, R132, 0x1, -R9 ;  /* 0x0000000184849824 */ /* 0x000fe200078e0a09 */
[C---:B------:R-:W-:Y:S01]  /*1db0*/  ISETP.GT.U32.AND P1, PT, R9.reuse, R130, PT ;  /* 0x000000820900720c */ /* 0x040fe20003f24070 */
[----:B------:R-:W-:Y:S02]  /*1dc0*/  IMAD R128, R9, R11, R128 ;  /* 0x0000000b09807224 */ /* 0x000fe400078e0280 */
[----:B------:R-:W-:-:S03]  /*1dd0*/  IMAD.HI.U32 R11, R0, R126, RZ ;  /* 0x0000007e000b7227 */ /* 0x000fc600078e00ff */
[C---:B------:R-:W-:Y:S01]  /*1de0*/  ISETP.GT.U32.AND P0, PT, R9.reuse, R128, PT ;  /* 0x000000800900720c */ /* 0x040fe20003f04070 */
[----:B------:R-:W-:Y:S02]  /*1df0*/  @!P2 IMAD.IADD R52, R52, 0x1, -R9 ;  /* 0x000000013434a824 */ /* 0x000fe400078e0a09 */
[----:B------:R-:W-:Y:S02]  /*1e00*/  IMAD.MOV R11, RZ, RZ, -R11 ;  /* 0x000000ffff0b7224 */ /* 0x000fe400078e0a0b */
[----:B------:R-:W-:Y:S01]  /*1e10*/  @!P3 IMAD.IADD R50, R50, 0x1, -R9 ;  /* 0x000000013232b824 */ /* 0x000fe200078e0a09 */
[C---:B------:R-:W-:Y:S01]  /*1e20*/  ISETP.GT.U32.AND P2, PT, R9.reuse, R52, PT ;  /* 0x000000340900720c */ /* 0x040fe20003f44070 */
[C---:B------:R-:W-:Y:S02]  /*1e30*/  IMAD R126, R9.reuse, R11, R126 ;  /* 0x0000000b097e7224 */ /* 0x040fe400078e027e */
[----:B------:R-:W-:Y:S01]  /*1e40*/  IMAD.HI.U32 R11, R0, R54, RZ ;  /* 0x00000036000b7227 */ /* 0x000fe200078e00ff */
[----:B------:R-:W-:-:S03]  /*1e50*/  ISETP.GT.U32.AND P3, PT, R9, R50, PT ;  /* 0x000000320900720c */ /* 0x000fc60003f64070 */
[----:B------:R-:W-:Y:S02]  /*1e60*/  IMAD.MOV R11, RZ, RZ, -R11 ;  /* 0x000000ffff0b7224 */ /* 0x000fe400078e0a0b */
[--C-:B------:R-:W-:Y:S02]  /*1e70*/  @!P1 IMAD.IADD R130, R130, 0x1, -R9.reuse ;  /* 0x0000000182829824 */ /* 0x100fe400078e0a09 */
[--C-:B------:R-:W-:Y:S02]  /*1e80*/  @!P0 IMAD.IADD R128, R128, 0x1, -R9.reuse ;  /* 0x0000000180808824 */ /* 0x100fe400078e0a09 */
[C---:B------:R-:W-:Y:S01]  /*1e90*/  IMAD R54, R9.reuse, R11, R54 ;  /* 0x0000000b09367224 */ /* 0x040fe200078e0236 */
[----:B------:R-:W-:Y:S01]  /*1ea0*/  ISETP.GT.U32.AND P1, PT, R9, R130, PT ;  /* 0x000000820900720c */ /* 0x000fe20003f24070 */
[----:B------:R-:W-:Y:S01]  /*1eb0*/  @!P5 IMAD.MOV R132, RZ, RZ, -R132 ;  /* 0x000000ffff84d224 */ /* 0x000fe200078e0a84 */
[----:B------:R-:W-:Y:S01]  /*1ec0*/  ISETP.GE.AND P5, PT, R15, RZ, PT ;  /* 0x000000ff0f00720c */ /* 0x000fe20003fa6270 */
[--C-:B------:R-:W-:Y:S01]  /*1ed0*/  @!P2 IMAD.IADD R52, R52, 0x1, -R9.reuse ;  /* 0x000000013434a824 */ /* 0x100fe200078e0a09 */
[----:B------:R-:W-:Y:S01]  /*1ee0*/  LOP3.LUT R15, R3, 0xda, RZ, 0xfc, !PT ;  /* 0x000000da030f7812 */ /* 0x000fe200078efcff */
[----:B------:R-:W-:Y:S01]  /*1ef0*/  @!P3 IMAD.IADD R50, R50, 0x1, -R9 ;  /* 0x000000013232b824 */ /* 0x000fe200078e0a09 */
[----:B------:R-:W-:-:S02]  /*1f00*/  ISETP.GT.U32.AND P0, PT, R9, R128, PT ;  /* 0x000000800900720c */ /* 0x000fc40003f04070 */
[C---:B------:R-:W-:Y:S01]  /*1f10*/  ISETP.GT.U32.AND P2, PT, R9.reuse, R54, PT ;  /* 0x000000360900720c */ /* 0x040fe20003f44070 */
[----:B------:R-:W-:Y:S01]  /*1f20*/  @!P4 IMAD.MOV R50, RZ, RZ, -R50 ;  /* 0x000000ffff32c224 */ /* 0x000fe200078e0a32 */
[----:B------:R-:W-:Y:S02]  /*1f30*/  IABS R124, R15 ;  /* 0x0000000f007c7213 */ /* 0x000fe40000000000 */
[----:B------:R-:W-:Y:S01]  /*1f40*/  ISETP.GT.U32.AND P3, PT, R9, R126, PT ;  /* 0x0000007e0900720c */ /* 0x000fe20003f64070 */
[--C-:B------:R-:W-:Y:S01]  /*1f50*/  @!P1 IMAD.IADD R130, R130, 0x1, -R9.reuse ;  /* 0x0000000182829824 */ /* 0x100fe200078e0a09 */
[C---:B------:R-:W-:Y:S01]  /*1f60*/  LOP3.LUT R11, R3.reuse, 0xd8, RZ, 0xfc, !PT ;  /* 0x000000d8030b7812 */ /* 0x040fe200078efcff */
[----:B------:R-:W-:Y:S01]  /*1f70*/  IMAD.HI.U32 R12, R0, R124, RZ ;  /* 0x0000007c000c7227 */ /* 0x000fe200078e00ff */
[----:B------:R-:W-:Y:S02]  /*1f80*/  ISETP.GE.AND P1, PT, R16, RZ, PT ;  /* 0x000000ff1000720c */ /* 0x000fe40003f26270 */
[----:B------:R-:W-:Y:S01]  /*1f90*/  IABS R56, R11 ;  /* 0x0000000b00387213 */ /* 0x000fe20000000000 */
[----:B------:R-:W-:Y:S01]  /*1fa0*/  IMAD.MOV R12, RZ, RZ, -R12 ;  /* 0x000000ffff0c7224 */ /* 0x000fe200078e0a0c */
[----:B------:R-:W-:Y:S01]  /*1fb0*/  ISETP.GE.AND P4, PT, R14, RZ, PT ;  /* 0x000000ff0e00720c */ /* 0x000fe20003f86270 */
[--C-:B------:R-:W-:Y:S01]  /*1fc0*/  @!P0 IMAD.IADD R128, R128, 0x1, -R9.reuse ;  /* 0x0000000180808824 */ /* 0x100fe200078e0a09 */
[----:B------:R-:W-:Y:S01]  /*1fd0*/  LOP3.LUT R14, R3, 0xd2, RZ, 0xfc, !PT ;  /* 0x000000d2030e7812 */ /* 0x000fe200078efcff */
[--C-:B------:R-:W-:Y:S01]  /*1fe0*/  @!P2 IMAD.IADD R54, R54, 0x1, -R9.reuse ;  /* 0x000000013636a824 */ /* 0x100fe200078e0a09 */
[----:B------:R-:W-:Y:S01]  /*1ff0*/  ISETP.GE.AND P0, PT, R15, RZ, PT ;  /* 0x000000ff0f00720c */ /* 0x000fe20003f06270 */
[----:B------:R-:W-:Y:S01]  /*2000*/  @!P3 IMAD.IADD R126, R126, 0x1, -R9 ;  /* 0x000000017e7eb824 */ /* 0x000fe200078e0a09 */
[----:B------:R-:W-:Y:S01]  /*2010*/  IABS R120, R14 ;  /* 0x0000000e00787213 */ /* 0x000fe20000000000 */
[----:B------:R-:W-:Y:S01]  /*2020*/  IMAD R124, R9, R12, R124 ;  /* 0x0000000c097c7224 */ /* 0x000fe200078e027c */
[----:B------:R-:W-:Y:S01]  /*2030*/  LOP3.LUT R12, R3, 0xd6, RZ, 0xfc, !PT ;  /* 0x000000d6030c7812 */ /* 0x000fe200078efcff */
[----:B------:R-:W-:Y:S01]  /*2040*/  @!P5 IMAD.MOV R128, RZ, RZ, -R128 ;  /* 0x000000ffff80d224 */ /* 0x000fe200078e0a80 */
[----:B------:R-:W-:Y:S01]  /*2050*/  ISETP.GE.AND P5, PT, R11, RZ, PT ;  /* 0x000000ff0b00720c */ /* 0x000fe20003fa6270 */
[----:B------:R-:W-:Y:S01]  /*2060*/  IMAD.HI.U32 R11, R0, R56, RZ ;  /* 0x00000038000b7227 */ /* 0x000fe200078e00ff */
[----:B------:R-:W-:-:S02]  /*2070*/  ISETP.GT.U32.AND P2, PT, R9, R54, PT ;  /* 0x000000360900720c */ /* 0x000fc40003f44070 */
[----:B------:R-:W-:Y:S01]  /*2080*/  ISETP.GT.U32.AND P3, PT, R9, R126, PT ;  /* 0x0000007e0900720c */ /* 0x000fe20003f64070 */
[----:B------:R-:W-:Y:S01]  /*2090*/  IMAD.MOV R11, RZ, RZ, -R11 ;  /* 0x000000ffff0b7224 */ /* 0x000fe200078e0a0b */
[----:B------:R-:W-:Y:S01]  /*20a0*/  IABS R122, R12 ;  /* 0x0000000c007a7213 */ /* 0x000fe20000000000 */
[----:B------:R-:W-:Y:S01]  /*20b0*/  @!P6 IMAD.MOV R130, RZ, RZ, -R130 ;  /* 0x000000ffff82e224 */ /* 0x000fe200078e0a82 */
[----:B------:R-:W-:Y:S01]  /*20c0*/  ISETP.GE.AND P6, PT, R13, RZ, PT ;  /* 0x000000ff0d00720c */ /* 0x000fe20003fc6270 */
[----:B------:R-:W-:Y:S01]  /*20d0*/  @!P1 IMAD.MOV R52, RZ, RZ, -R52 ;  /* 0x000000ffff349224 */ /* 0x000fe200078e0a34 */
[----:B------:R-:W-:Y:S01]  /*20e0*/  ISETP.GE.AND P1, PT, R12, RZ, PT ;  /* 0x000000ff0c00720c */ /* 0x000fe20003f26270 */
[----:B------:R-:W-:Y:S01]  /*20f0*/  IMAD.HI.U32 R12, R0, R122, RZ ;  /* 0x0000007a000c7227 */ /* 0x000fe200078e00ff */
[C---:B------:R-:W-:Y:S02]  /*2100*/  LOP3.LUT R13, R3.reuse, 0xd4, RZ, 0xfc, !PT ;  /* 0x000000d4030d7812 */ /* 0x040fe400078efcff */
[----:B------:R-:W-:Y:S01]  /*2110*/  LOP3.LUT R15, R3, 0xd0, RZ, 0xfc, !PT ;  /* 0x000000d0030f7812 */ /* 0x000fe200078efcff */
[C---:B------:R-:W-:Y:S01]  /*2120*/  IMAD R56, R9.reuse, R11, R56 ;  /* 0x0000000b09387224 */ /* 0x040fe200078e0238 */
[----:B------:R-:W-:Y:S01]  /*2130*/  IABS R58, R13 ;  /* 0x0000000d003a7213 */ /* 0x000fe20000000000 */
[----:B------:R-:W-:Y:S01]  /*2140*/  IMAD.MOV R12, RZ, RZ, -R12 ;  /* 0x000000ffff0c7224 */ /* 0x000fe200078e0a0c */
[----:B------:R-:W-:Y:S01]  /*2150*/  IABS R60, R15 ;  /* 0x0000000f003c7213 */ /* 0x000fe20000000000 */
[--C-:B------:R-:W-:Y:S01]  /*2160*/  @!P2 IMAD.IADD R54, R54, 0x1, -R9.reuse ;  /* 0x000000013636a824 */ /* 0x100fe200078e0a09 */
[C---:B------:R-:W-:Y:S01]  /*2170*/  ISETP.GT.U32.AND P2, PT, R9.reuse, R56, PT ;  /* 0x000000380900720c */ /* 0x040fe20003f44070 */
[----:B------:R-:W-:Y:S01]  /*2180*/  @!P3 IMAD.IADD R126, R126, 0x1, -R9 ;  /* 0x000000017e7eb824 */ /* 0x000fe200078e0a09 */
[C---:B------:R-:W-:Y:S01]  /*2190*/  ISETP.GT.U32.AND P3, PT, R9.reuse, R124, PT ;  /* 0x0000007c0900720c */ /* 0x040fe20003f64070 */
[----:B------:R-:W-:Y:S01]  /*21a0*/  IMAD R122, R9, R12, R122 ;  /* 0x0000000c097a7224 */ /* 0x000fe200078e027a */
[----:B------:R-:W-:Y:S01]  /*21b0*/  LOP3.LUT R16, R3, 0xce, RZ, 0xfc, !PT ;  /* 0x000000ce03107812 */ /* 0x000fe200078efcff */
[----:B------:R-:W-:-:S02]  /*21c0*/  @!P6 IMAD.MOV R126, RZ, RZ, -R126 ;  /* 0x000000ffff7ee224 */ /* 0x000fc400078e0a7e */
[----:B------:R-:W-:Y:S01]  /*21d0*/  IMAD.HI.U32 R11, R0, R58, RZ ;  /* 0x0000003a000b7227 */ /* 0x000fe200078e00ff */
[C---:B------:R-:W-:Y:S02]  /*21e0*/  ISETP.GT.U32.AND P6, PT, R9.reuse, R122, PT ;  /* 0x0000007a0900720c */ /* 0x040fe40003fc4070 */
[----:B------:R-:W-:Y:S01]  /*21f0*/  IABS R118, R16 ;  /* 0x0000001000767213 */ /* 0x000fe20000000000 */
[----:B------:R-:W-:Y:S02]  /*2200*/  IMAD.MOV R11, RZ, RZ, -R11 ;  /* 0x000000ffff0b7224 */ /* 0x000fe400078e0a0b */
[--C-:B------:R-:W-:Y:S02]  /*2210*/  @!P2 IMAD.IADD R56, R56, 0x1, -R9.reuse ;  /* 0x000000013838a824 */ /* 0x100fe400078e0a09 */
[----:B------:R-:W-:Y:S02]  /*2220*/  @!P3 IMAD.IADD R124, R124, 0x1, -R9 ;  /* 0x000000017c7cb824 */ /* 0x000fe400078e0a09 */
[----:B------:R-:W-:Y:S01]  /*2230*/  IMAD.HI.U32 R12, R0, R120, RZ ;  /* 0x00000078000c7227 */ /* 0x000fe200078e00ff */
[----:B------:R-:W-:-:S02]  /*2240*/  ISETP.GT.U32.AND P2, PT, R9, R56, PT ;  /* 0x000000380900720c */ /* 0x000fc40003f44070 */
[C---:B------:R-:W-:Y:S01]  /*2250*/  ISETP.GT.U32.AND P3, PT, R9.reuse, R124, PT ;  /* 0x0000007c0900720c */ /* 0x040fe20003f64070 */
[----:B------:R-:W-:Y:S02]  /*2260*/  @!P6 IMAD.IADD R122, R122, 0x1, -R9 ;  /* 0x000000017a7ae824 */ /* 0x000fe400078e0a09 */
[C---:B------:R-:W-:Y:S02]  /*2270*/  IMAD R58, R9.reuse, R11, R58 ;  /* 0x0000000b093a7224 */ /* 0x040fe400078e023a */
[----:B------:R-:W-:Y:S01]  /*2280*/  IMAD.MOV R12, RZ, RZ, -R12 ;  /* 0x000000ffff0c7224 */ /* 0x000fe200078e0a0c */
[----:B------:R-:W-:Y:S01]  /*2290*/  ISETP.GT.U32.AND P6, PT, R9, R122, PT ;  /* 0x0000007a0900720c */ /* 0x000fe20003fc4070 */
[----:B------:R-:W-:-:S04]  /*22a0*/  IMAD.HI.U32 R11, R0, R60, RZ ;  /* 0x0000003c000b7227 */ /* 0x000fc800078e00ff */
[----:B------:R-:W-:Y:S01]  /*22b0*/  @!P2 IMAD.IADD R56, R56, 0x1, -R9 ;  /* 0x000000013838a824 */ /* 0x000fe200078e0a09 */
[----:B------:R-:W-:Y:S01]  /*22c0*/  ISETP.GT.U32.AND P2, PT, R9, R58, PT ;  /* 0x0000003a0900720c */ /* 0x000fe20003f44070 */
[----:B------:R-:W-:Y:S01]  /*22d0*/  @!P4 IMAD.MOV R54, RZ, RZ, -R54 ;  /* 0x000000ffff36c224 */ /* 0x000fe200078e0a36 */
[----:B------:R-:W-:Y:S01]  /*22e0*/  ISETP.GE.AND P4, PT, R13, RZ, PT ;  /* 0x000000ff0d00720c */ /* 0x000fe20003f86270 */
[C---:B------:R-:W-:Y:S02]  /*22f0*/  IMAD R120, R9.reuse, R12, R120 ;  /* 0x0000000c09787224 */ /* 0x040fe400078e0278 */
[----:B------:R-:W-:Y:S02]  /*2300*/  IMAD.MOV R13, RZ, RZ, -R11 ;  /* 0x000000ffff0d7224 */ /* 0x000fe400078e0a0b */
[----:B------:R-:W-:Y:S01]  /*2310*/  @!P6 IMAD.IADD R122, R122, 0x1, -R9 ;  /* 0x000000017a7ae824 */ /* 0x000fe200078e0a09 */
[----:B------:R-:W-:Y:S01]  /*2320*/  ISETP.GT.U32.AND P6, PT, R9, R120, PT ;  /* 0x000000780900720c */ /* 0x000fe20003fc4070 */
[----:B------:R-:W-:-:S04]  /*2330*/  IMAD.HI.U32 R11, R0, R118, RZ ;  /* 0x00000076000b7227 */ /* 0x000fc800078e00ff */
[C---:B------:R-:W-:Y:S02]  /*2340*/  IMAD R60, R9.reuse, R13, R60 ;  /* 0x0000000d093c7224 */ /* 0x040fe400078e023c */
[----:B------:R-:W-:Y:S01]  /*2350*/  @!P3 IMAD.IADD R124, R124, 0x1, -R9 ;  /* 0x000000017c7cb824 */ /* 0x000fe200078e0a09 */
[----:B------:R-:W-:Y:S01]  /*2360*/  ISETP.GE.AND P3, PT, R14, RZ, PT ;  /* 0x000000ff0e00720c */ /* 0x000fe20003f66270 */
[----:B------:R-:W-:Y:S02]  /*2370*/  IMAD.MOV R14, RZ, RZ, -R11 ;  /* 0x000000ffff0e7224 */ /* 0x000fe400078e0a0b */
[--C-:B------:R-:W-:Y:S01]  /*2380*/  @!P2 IMAD.IADD R58, R58, 0x1, -R9.reuse ;  /* 0x000000013a3aa824 */ /* 0x100fe200078e0a09 */
[C---:B------:R-:W-:Y:S01]  /*2390*/  ISETP.GT.U32.AND P2, PT, R9.reuse, R60, PT ;  /* 0x0000003c0900720c */ /* 0x040fe20003f44070 */
[----:B------:R-:W-:Y:S01]  /*23a0*/  IMAD R118, R9, R14, R118 ;  /* 0x0000000e09767224 */ /* 0x000fe200078e0276 */
[----:B------:R-:W-:Y:S01]  /*23b0*/  LOP3.LUT R14, R3, 0xc4, RZ, 0xfc, !PT ;  /* 0x000000c4030e7812 */ /* 0x000fe200078efcff */
[----:B------:R-:W-:-:S02]  /*23c0*/  @!P6 IMAD.IADD R120, R120, 0x1, -R9 ;  /* 0x000000017878e824 */ /* 0x000fc400078e0a09 */
[----:B------:R-:W-:Y:S01]  /*23d0*/  IMAD.HI.U32 R12, R0, R62, RZ ;  /* 0x0000003e000c7227 */ /* 0x000fe200078e00ff */
[C---:B------:R-:W-:Y:S02]  /*23e0*/  ISETP.GT.U32.AND P6, PT, R9.reuse, R118, PT ;  /* 0x000000760900720c */ /* 0x040fe40003fc4070 */
[----:B------:R-:W-:Y:S01]  /*23f0*/  IABS R66, R14 ;  /* 0x0000000e00427213 */ /* 0x000fe20000000000 */
[----:B------:R-:W-:Y:S02]  /*2400*/  IMAD.MOV R12, RZ, RZ, -R12 ;  /* 0x000000ffff0c7224 */ /* 0x000fe400078e0a0c */
[----:B------:R-:W-:Y:S02]  /*2410*/  @!P5 IMAD.MOV R56, RZ, RZ, -R56 ;  /* 0x000000ffff38d224 */ /* 0x000fe400078e0a38 */
[----:B------:R-:W-:Y:S01]  /*2420*/  @!P2 IMAD.IADD R60, R60, 0x1, -R9 ;  /* 0x000000013c3ca824 */ /* 0x000fe200078e0a09 */
[C---:B------:R-:W-:Y:S01]  /*2430*/  ISETP.GT.U32.AND P2, PT, R9.reuse, R58, PT ;  /* 0x0000003a0900720c */ /* 0x040fe20003f44070 */
[----:B------:R-:W-:-:S02]  /*2440*/  IMAD R62, R9, R12, R62 ;  /* 0x0000000c093e7224 */ /* 0x000fc400078e023e */
[----:B------:R-:W-:Y:S01]  /*2450*/  IMAD.HI.U32 R11, R0, R64, RZ ;  /* 0x00000040000b7227 */ /* 0x000fe200078e00ff */
[----:B------:R-:W-:-:S03]  /*2460*/  ISETP.GT.U32.AND P5, PT, R9, R60, PT ;  /* 0x0000003c0900720c */ /* 0x000fc60003fa4070 */
[----:B------:R-:W-:Y:S02]  /*2470*/  @!P6 IMAD.IADD R118, R118, 0x1, -R9 ;  /* 0x000000017676e824 */ /* 0x000fe400078e0a09 */
[----:B------:R-:W-:Y:S01]  /*2480*/  @!P1 IMAD.MOV R122, RZ, RZ, -R122 ;  /* 0x000000ffff7a9224 */ /* 0x000fe200078e0a7a */
[C---:B------:R-:W-:Y:S01]  /*2490*/  ISETP.GT.U32.AND P1, PT, R9.reuse, R62, PT ;  /* 0x0000003e0900720c */ /* 0x040fe20003f24070 */
[----:B------:R-:W-:Y:S01]  /*24a0*/  IMAD.MOV R11, RZ, RZ, -R11 ;  /* 0x000000ffff0b7224 */ /* 0x000fe200078e0a0b */
[----:B------:R-:W-:Y:S01]  /*24b0*/  ISETP.GT.U32.AND P6, PT, R9, R118, PT ;  /* 0x000000760900720c */ /* 0x000fe20003fc4070 */
[----:B------:R-:W-:-:S04]  /*24c0*/  IMAD.HI.U32 R13, R0, R116, RZ ;  /* 0x00000074000d7227 */ /* 0x000fc800078e00ff */
[C---:B------:R-:W-:Y:S02]  /*24d0*/  IMAD R64, R9.reuse, R11, R64 ;  /* 0x0000000b09407224 */ /* 0x040fe400078e0240 */
[----:B------:R-:W-:Y:S01]  /*24e0*/  @!P0 IMAD.MOV R124, RZ, RZ, -R124 ;  /* 0x000000ffff7c8224 */ /* 0x000fe200078e0a7c */
[C---:B------:R-:W-:Y:S01]  /*24f0*/  ISETP.GT.U32.AND P0, PT, R9.reuse, R120, PT ;  /* 0x000000780900720c */ /* 0x040fe20003f04070 */
[----:B------:R-:W-:Y:S02]  /*2500*/  IMAD.MOV R13, RZ, RZ, -R13 ;  /* 0x000000ffff0d7224 */ /* 0x000fe400078e0a0d */
[--C-:B------:R-:W-:Y:S01]  /*2510*/  @!P5 IMAD.IADD R60, R60, 0x1, -R9.reuse ;  /* 0x000000013c3cd824 */ /* 0x100fe200078e0a09 */
[C---:B------:R-:W-:Y:S01]  /*2520*/  ISETP.GT.U32.AND P5, PT, R9.reuse, R64, PT ;  /* 0x000000400900720c */ /* 0x040fe20003fa4070 */
[----:B------:R-:W-:Y:S01]  /*2530*/  IMAD R116, R9, R13, R116 ;  /* 0x0000000d09747224 */ /* 0x000fe200078e0274 */
[----:B------:R-:W-:Y:S01]  /*2540*/  LOP3.LUT R13, R3, 0xc6, RZ, 0xfc, !PT ;  /* 0x000000c6030d7812 */ /* 0x000fe200078efcff */
[----:B------:R-:W-:-:S02]  /*2550*/  @!P2 IMAD.IADD R58, R58, 0x1, -R9 ;  /* 0x000000013a3aa824 */ /* 0x000fc400078e0a09 */
[--C-:B------:R-:W-:Y:S01]  /*2560*/  @!P1 IMAD.IADD R62, R62, 0x1, -R9.reuse ;  /* 0x000000013e3e9824 */ /* 0x100fe200078e0a09 */
[----:B------:R-:W-:Y:S01]  /*2570*/  IABS R114, R13 ;  /* 0x0000000d00727213 */ /* 0x000fe20000000000 */
[----:B------:R-:W-:Y:S01]  /*2580*/  IMAD.HI.U32 R12, R0, R66, RZ ;  /* 0x00000042000c7227 */ /* 0x000fe200078e00ff */
[----:B------:R-:W-:Y:S02]  /*2590*/  ISETP.GT.U32.AND P2, PT, R9, R116, PT ;  /* 0x000000740900720c */ /* 0x000fe40003f44070 */
[----:B------:R-:W-:Y:S01]  /*25a0*/  ISETP.GE.AND P1, PT, R17, RZ, PT ;  /* 0x000000ff1100720c */ /* 0x000fe20003f26270 */
[--C-:B------:R-:W-:Y:S01]  /*25b0*/  @!P6 IMAD.IADD R118, R118, 0x1, -R9.reuse ;  /* 0x000000017676e824 */ /* 0x100fe200078e0a09 */
[----:B------:R-:W-:Y:S01]  /*25c0*/  ISETP.GE.AND P6, PT, R16, RZ, PT ;  /* 0x000000ff1000720c */ /* 0x000fe20003fc6270 */
[----:B------:R-:W-:Y:S01]  /*25d0*/  @!P4 IMAD.MOV R58, RZ, RZ, -R58 ;  /* 0x000000ffff3ac224 */ /* 0x000fe200078e0a3a */
[----:B------:R-:W-:Y:S01]  /*25e0*/  ISETP.GT.U32.AND P4, PT, R9, R62, PT ;  /* 0x0000003e0900720c */ /* 0x000fe20003f84070 */
[----:B------:R-:W-:Y:S01]  /*25f0*/  IMAD.MOV R12, RZ, RZ, -R12 ;  /* 0x000000ffff0c7224 */ /* 0x000fe200078e0a0c */
[----:B------:R-:W-:Y:S01]  /*2600*/  LOP3.LUT R16, R3, 0xb2, RZ, 0xfc, !PT ;  /* 0x000000b203107812 */ /* 0x000fe200078efcff */
[----:B------:R-:W-:Y:S01]  /*2610*/  @!P0 IMAD.IADD R120, R120, 0x1, -R9 ;  /* 0x0000000178788824 */ /* 0x000fe200078e0a09 */
[----:B------:R-:W-:Y:S01]  /*2620*/  ISETP.GE.AND P0, PT, R15, RZ, PT ;  /* 0x000000ff0f00720c */ /* 0x000fe20003f06270 */
[----:B------:R-:W-:Y:S01]  /*2630*/  IMAD.HI.U32 R11, R0, R114, RZ ;  /* 0x00000072000b7227 */ /* 0x000fe200078e00ff */
[----:B------:R-:W-:-:S02]  /*2640*/  LOP3.LUT R15, R3, 0xc0, RZ, 0xfc, !PT ;  /* 0x000000c0030f7812 */ /* 0x000fc400078efcff */
[----:B------:R-:W-:Y:S01]  /*2650*/  IABS R104, R16 ;  /* 0x0000001000687213 */ /* 0x000fe20000000000 */
[----:B------:R-:W-:Y:S01]  /*2660*/  IMAD R66, R9, R12, R66 ;  /* 0x0000000c09427224 */ /* 0x000fe200078e0242 */
[----:B------:R-:W-:Y:S01]  /*2670*/  LOP3.LUT R12, R3, 0xc2, RZ, 0xfc, !PT ;  /* 0x000000c2030c7812 */ /* 0x000fe200078efcff */
[----:B------:R-:W-:Y:S01]  /*2680*/  @!P5 IMAD.IADD R64, R64, 0x1, -R9 ;  /* 0x000000014040d824 */ /* 0x000fe200078e0a09 */
[----:B------:R-:W-:Y:S01]  /*2690*/  IABS R68, R15 ;  /* 0x0000000f00447213 */ /* 0x000fe20000000000 */
[----:B------:R-:W-:Y:S01]  /*26a0*/  IMAD.MOV R11, RZ, RZ, -R11 ;  /* 0x000000ffff0b7224 */ /* 0x000fe200078e0a0b */
[----:B------:R-:W-:Y:S01]  /*26b0*/  IABS R112, R12 ;  /* 0x0000000c00707213 */ /* 0x000fe20000000000 */
[----:B------:R-:W-:Y:S01]  /*26c0*/  @!P6 IMAD.MOV R118, RZ, RZ, -R118 ;  /* 0x000000ffff76e224 */ /* 0x000fe200078e0a76 */
[C---:B------:R-:W-:Y:S01]  /*26d0*/  ISETP.GT.U32.AND P5, PT, R9.reuse, R64, PT ;  /* 0x000000400900720c */ /* 0x040fe20003fa4070 */
[----:B------:R-:W-:Y:S01]  /*26e0*/  IMAD R114, R9, R11, R114 ;  /* 0x0000000b09727224 */ /* 0x000fe200078e0272 */
[----:B------:R-:W-:Y:S01]  /*26f0*/  ISETP.GE.AND P6, PT, R19, RZ, PT ;  /* 0x000000ff1300720c */ /* 0x000fe20003fc6270 */
[----:B------:R-:W-:Y:S01]  /*2700*/  @!P4 IMAD.IADD R62, R62, 0x1, -R9 ;  /* 0x000000013e3ec824 */ /* 0x000fe200078e0a09 */
[----:B------:R-:W-:Y:S01]  /*2710*/  ISETP.GT.U32.AND P4, PT, R9, R66, PT ;  /* 0x000000420900720c */ /* 0x000fe20003f84070 */
[----:B------:R-:W-:Y:S01]  /*2720*/  IMAD.HI.U32 R11, R0, R112, RZ ;  /* 0x00000070000b7227 */ /* 0x000fe200078e00ff */
[----:B------:R-:W-:-:S03]  /*2730*/  LOP3.LUT R17, R3, 0x9e, RZ, 0xfc, !PT ;  /* 0x0000009e03117812 */ /* 0x000fc600078efcff */
[----:B------:R-:W-:Y:S01]  /*2740*/  @!P0 IMAD.MOV R60, RZ, RZ, -R60 ;  /* 0x000000ffff3c8224 */ /* 0x000fe200078e0a3c */
[C---:B------:R-:W-:Y:S01]  /*2750*/  ISETP.GT.U32.AND P0, PT, R9.reuse, R114, PT ;  /* 0x000000720900720c */ /* 0x040fe20003f04070 */
[----:B------:R-:W-:Y:S01]  /*2760*/  IMAD.MOV R11, RZ, RZ, -R11 ;  /* 0x000000ffff0b7224 */ /* 0x000fe200078e0a0b */
[----:B------:R-:W-:Y:S01]  /*2770*/  IABS R92, R17 ;  /* 0x00000011005c7213 */ /* 0x000fe20000000000 */
[--C-:B------:R-:W-:Y:S01]  /*2780*/  @!P5 IMAD.IADD R64, R64, 0x1, -R9.reuse ;  /* 0x000000014040d824 */ /* 0x100fe200078e0a09 */
[----:B------:R-:W-:Y:S01]  /*2790*/  ISETP.GE.AND P5, PT, R14, RZ, PT ;  /* 0x000000ff0e00720c */ /* 0x000fe20003fa6270 */
[----:B------:R-:W-:Y:S01]  /*27a0*/  IMAD R112, R9, R11, R112 ;  /* 0x0000000b09707224 */ /* 0x000fe200078e0270 */
[C---:B------:R-:W-:Y:S01]  /*27b0*/  LOP3.LUT R11, R3.reuse, 0xbe, RZ, 0xfc, !PT ;  /* 0x000000be030b7812 */ /* 0x040fe200078efcff */
[--C-:B------:R-:W-:Y:S01]  /*27c0*/  @!P4 IMAD.IADD R66, R66, 0x1, -R9.reuse ;  /* 0x000000014242c824 */ /* 0x100fe200078e0a09 */
[----:B------:R-:W-:Y:S01]  /*27d0*/  LOP3.LUT R14, R3, 0xba, RZ, 0xfc, !PT ;  /* 0x000000ba030e7812 */ /* 0x000fe200078efcff */
[----:B------:R-:W-:Y:S01]  /*27e0*/  @!P6 IMAD.MOV R64, RZ, RZ, -R64 ;  /* 0x000000ffff40e224 */ /* 0x000fe200078e0a40 */
[C---:B------:R-:W-:Y:S01]  /*27f0*/  ISETP.GT.U32.AND P6, PT, R9.reuse, R112, PT ;  /* 0x000000700900720c */ /* 0x040fe20003fc4070 */
[--C-:B------:R-:W-:Y:S01]  /*2800*/  @!P2 IMAD.IADD R116, R116, 0x1, -R9.reuse ;  /* 0x000000017474a824 */ /* 0x100fe200078e0a09 */
[----:B------:R-:W-:Y:S01]  /*2810*/  ISETP.GT.U32.AND P4, PT, R9, R66, PT ;  /* 0x000000420900720c */ /* 0x000fe20003f84070 */
[----:B------:R-:W-:Y:S01]  /*2820*/  @!P0 IMAD.IADD R114, R114, 0x1, -R9 ;  /* 0x0000000172728824 */ /* 0x000fe200078e0a09 */
[----:B------:R-:W-:Y:S01]  /*2830*/  ISETP.GE.AND P0, PT, R12, RZ, PT ;  /* 0x000000ff0c00720c */ /* 0x000fe20003f06270 */
[----:B------:R-:W-:Y:S01]  /*2840*/  IMAD.HI.U32 R12, R0, R68, RZ ;  /* 0x00000044000c7227 */ /* 0x000fe200078e00ff */
[----:B------:R-:W-:-:S02]  /*2850*/  IABS R110, R11 ;  /* 0x0000000b006e7213 */ /* 0x000fc40000000000 */
[----:B------:R-:W-:Y:S01]  /*2860*/  IABS R108, R14 ;  /* 0x0000000e006c7213 */ /* 0x000fe20000000000 */
[----:B------:R-:W-:Y:S01]  /*2870*/  @!P3 IMAD.MOV R120, RZ, RZ, -R120 ;  /* 0x000000ffff78b224 */ /* 0x000fe200078e0a78 */
[C---:B------:R-:W-:Y:S01]  /*2880*/  ISETP.GT.U32.AND P3, PT, R9.reuse, R116, PT ;  /* 0x000000740900720c */ /* 0x040fe20003f64070 */
[----:B------:R-:W-:Y:S01]  /*2890*/  @!P1 IMAD.MOV R62, RZ, RZ, -R62 ;  /* 0x000000ffff3e9224 */ /* 0x000fe200078e0a3e */
[----:B------:R-:W-:Y:S01]  /*28a0*/  ISETP.GT.U32.AND P1, PT, R9, R114, PT ;  /* 0x000000720900720c */ /* 0x000fe20003f24070 */
[----:B------:R-:W-:Y:S01]  /*28b0*/  IMAD.MOV R12, RZ, RZ, -R12 ;  /* 0x000000ffff0c7224 */ /* 0x000fe200078e0a0c */
[----:B------:R-:W-:Y:S01]  /*28c0*/  ISETP.GE.AND P2, PT, R18, RZ, PT ;  /* 0x000000ff1200720c */ /* 0x000fe20003f46270 */
[--C-:B------:R-:W-:Y:S01]  /*28d0*/  @!P6 IMAD.IADD R112, R112, 0x1, -R9.reuse ;  /* 0x000000017070e824 */ /* 0x100fe200078e0a09 */
[----:B------:R-:W-:Y:S01]  /*28e0*/  LOP3.LUT R18, R3, 0x3a, RZ, 0xfc, !PT ;  /* 0x0000003a03127812 */ /* 0x000fe200078efcff */
[----:B------:R-:W-:Y:S01]  /*28f0*/  IMAD R68, R9, R12, R68 ;  /* 0x0000000c09447224 */ /* 0x000fe200078e0244 */
[----:B------:R-:W-:Y:S01]  /*2900*/  LOP3.LUT R12, R3, 0xbc, RZ, 0xfc, !PT ;  /* 0x000000bc030c7812 */ /* 0x000fe200078efcff */
[----:B------:R-:W-:Y:S01]  /*2910*/  @!P4 IMAD.IADD R66, R66, 0x1, -R9 ;  /* 0x000000014242c824 */ /* 0x000fe200078e0a09 */
[----:B------:R-:W-:-:S02]  /*2920*/  ISETP.GT.U32.AND P6, PT, R9, R112, PT ;  /* 0x000000700900720c */ /* 0x000fc40003fc4070 */
[----:B------:R-:W-:Y:S01]  /*2930*/  ISETP.GT.U32.AND P4, PT, R9, R68, PT ;  /* 0x000000440900720c */ /* 0x000fe20003f84070 */
[--C-:B------:R-:W-:Y:S01]  /*2940*/  @!P3 IMAD.IADD R116, R116, 0x1, -R9.reuse ;  /* 0x000000017474b824 */ /* 0x100fe200078e0a09 */
[----:B------:R-:W-:Y:S01]  /*2950*/  ISETP.GE.AND P3, PT, R13, RZ, PT ;  /* 0x000000ff0d00720c */ /* 0x000fe20003f66270 */
[----:B------:R-:W-:Y:S01]  /*2960*/  @!P1 IMAD.IADD R114, R114, 0x1, -R9 ;  /* 0x0000000172729824 */ /* 0x000fe200078e0a09 */
[----:B------:R-:W-:Y:S01]  /*2970*/  ISETP.GE.AND P1, PT, R11, RZ, PT ;  /* 0x000000ff0b00720c */ /* 0x000fe20003f26270 */
[----:B------:R-:W-:Y:S01]  /*2980*/  IMAD.HI.U32 R11, R0, R110, RZ ;  /* 0x0000006e000b7227 */ /* 0x000fe200078e00ff */
[----:B------:R-:W-:-:S03]  /*2990*/  IABS R70, R12 ;  /* 0x0000000c00467213 */ /* 0x000fc60000000000 */
[----:B------:R-:W-:-:S04]  /*29a0*/  IMAD.HI.U32 R13, R0, R108, RZ ;  /* 0x0000006c000d7227 */ /* 0x000fc800078e00ff */
[----:B------:R-:W-:Y:S02]  /*29b0*/  IMAD.MOV R11, RZ, RZ, -R11 ;  /* 0x000000ffff0b7224 */ /* 0x000fe400078e0a0b */
[----:B------:R-:W-:Y:S02]  /*29c0*/  IMAD.MOV R13, RZ, RZ, -R13 ;  /* 0x000000ffff0d7224 */ /* 0x000fe400078e0a0d */
[--C-:B------:R-:W-:Y:S02]  /*29d0*/  @!P4 IMAD.IADD R68, R68, 0x1, -R9.reuse ;  /* 0x000000014444c824 */ /* 0x100fe400078e0a09 */
[C---:B------:R-:W-:Y:S02]  /*29e0*/  IMAD R110, R9.reuse, R11, R110 ;  /* 0x0000000b096e7224 */ /* 0x040fe400078e026e */
[----:B------:R-:W-:Y:S01]  /*29f0*/  @!P6 IMAD.IADD R112, R112, 0x1, -R9 ;  /* 0x000000017070e824 */ /* 0x000fe200078e0a09 */
[C---:B------:R-:W-:Y:S01]  /*2a00*/  ISETP.GT.U32.AND P4, PT, R9.reuse, R68, PT ;  /* 0x000000440900720c */ /* 0x040fe20003f84070 */
[C---:B------:R-:W-:Y:S01]  /*2a10*/  IMAD R108, R9.reuse, R13, R108 ;  /* 0x0000000d096c7224 */ /* 0x040fe200078e026c */
[C---:B------:R-:W-:Y:S01]  /*2a20*/  ISETP.GT.U32.AND P6, PT, R9.reuse, R110, PT ;  /* 0x0000006e0900720c */ /* 0x040fe20003fc4070 */
[----:B------:R-:W-:Y:S01]  /*2a30*/  @!P3 IMAD.MOV R114, RZ, RZ, -R114 ;  /* 0x000000ffff72b224 */ /* 0x000fe200078e0a72 */
[----:B------:R-:W-:Y:S01]  /*2a40*/  ISETP.GE.AND P3, PT, R12, RZ, PT ;  /* 0x000000ff0c00720c */ /* 0x000fe20003f66270 */
[----:B------:R-:W-:Y:S01]  /*2a50*/  @!P0 IMAD.MOV R112, RZ, RZ, -R112 ;  /* 0x000000ffff708224 */ /* 0x000fe200078e0a70 */
[----:B------:R-:W-:Y:S01]  /*2a60*/  ISETP.GT.U32.AND P0, PT, R9, R108, PT ;  /* 0x0000006c0900720c */ /* 0x000fe20003f04070 */
[----:B------:R-:W-:-:S04]  /*2a70*/  IMAD.HI.U32 R12, R0, R70, RZ ;  /* 0x00000046000c7227 */ /* 0x000fc800078e00ff */
[----:B------:R-:W-:Y:S01]  /*2a80*/  @!P2 IMAD.MOV R116, RZ, RZ, -R116 ;  /* 0x000000ffff74a224 */ /* 0x000fe200078e0a74 */
[----:B------:R-:W-:Y:S01]  /*2a90*/  ISETP.GE.AND P2, PT, R15, RZ, PT ;  /* 0x000000ff0f00720c */ /* 0x000fe20003f46270 */
[----:B------:R-:W-:Y:S01]  /*2aa0*/  IMAD.MOV R12, RZ, RZ, -R12 ;  /* 0x000000ffff0c7224 */ /* 0x000fe200078e0a0c */
[----:B------:R-:W-:Y:S01]  /*2ab0*/  LOP3.LUT R15, R3, 0xb4, RZ, 0xfc, !PT ;  /* 0x000000b4030f7812 */ /* 0x000fe200078efcff */
[--C-:B------:R-:W-:Y:S02]  /*2ac0*/  @!P4 IMAD.IADD R68, R68, 0x1, -R9.reuse ;  /* 0x000000014444c824 */ /* 0x100fe400078e0a09 */
[----:B------:R-:W-:Y:S01]  /*2ad0*/  IMAD R70, R9, R12, R70 ;  /* 0x0000000c09467224 */ /* 0x000fe200078e0246 */
[----:B------:R-:W-:Y:S01]  /*2ae0*/  LOP3.LUT R12, R3, 0xb8, RZ, 0xfc, !PT ;  /* 0x000000b8030c7812 */ /* 0x000fe200078efcff */
[--C-:B------:R-:W-:Y:S01]  /*2af0*/  @!P6 IMAD.IADD R110, R110, 0x1, -R9.reuse ;  /* 0x000000016e6ee824 */ /* 0x100fe200078e0a09 */
[----:B------:R-:W-:Y:S01]  /*2b00*/  IABS R74, R15 ;  /* 0x0000000f004a7213 */ /* 0x000fe20000000000 */
[----:B------:R-:W-:Y:S01]  /*2b10*/  @!P0 IMAD.IADD R108, R108, 0x1, -R9 ;  /* 0x000000016c6c8824 */ /* 0x000fe200078e0a09 */
[----:B------:R-:W-:Y:S01]  /*2b20*/  IABS R72, R12 ;  /* 0x0000000c00487213 */ /* 0x000fe20000000000 */
[----:B------:R-:W-:Y:S01]  /*2b30*/  @!P5 IMAD.MOV R66, RZ, RZ, -R66 ;  /* 0x000000ffff42d224 */ /* 0x000fe200078e0a42 */
[C---:B------:R-:W-:Y:S01]  /*2b40*/  ISETP.GT.U32.AND P6, PT, R9.reuse, R110, PT ;  /* 0x0000006e0900720c */ /* 0x040fe20003fc4070 */
[----:B------:R-:W-:Y:S01]  /*2b50*/  @!P2 IMAD.MOV R68, RZ, RZ, -R68 ;  /* 0x000000ffff44a224 */ /* 0x000fe200078e0a44 */
[----:B------:R-:W-:Y:S01]  /*2b60*/  ISETP.GE.AND P2, PT, R12, RZ, PT ;  /* 0x000000ff0c00720c */ /* 0x000fe20003f46270 */
[----:B------:R-:W-:Y:S01]  /*2b70*/  IMAD.HI.U32 R11, R0, R72, RZ ;  /* 0x00000048000b7227 */ /* 0x000fe200078e00ff */
[----:B------:R-:W-:-:S02]  /*2b80*/  ISETP.GT.U32.AND P0, PT, R9, R108, PT ;  /* 0x0000006c0900720c */ /* 0x000fc40003f04070 */
[----:B------:R-:W-:Y:S01]  /*2b90*/  ISETP.GE.AND P5, PT, R14, RZ, PT ;  /* 0x000000ff0e00720c */ /* 0x000fe20003fa6270 */
[C---:B------:R-:W-:Y:S01]  /*2ba0*/  IMAD.HI.U32 R12, R0.reuse, R74, RZ ;  /* 0x0000004a000c7227 */ /* 0x040fe200078e00ff */
[----:B------:R-:W-:Y:S02]  /*2bb0*/  LOP3.LUT R14, R3, 0xb6, RZ, 0xfc, !PT ;  /* 0x000000b6030e7812 */ /* 0x000fe400078efcff */
[----:B------:R-:W-:Y:S01]  /*2bc0*/  ISETP.GT.U32.AND P4, PT, R9, R70, PT ;  /* 0x000000460900720c */ /* 0x000fe20003f84070 */
[----:B------:R-:W-:Y:S01]  /*2bd0*/  IMAD.MOV R11, RZ, RZ, -R11 ;  /* 0x000000ffff0b7224 */ /* 0x000fe200078e0a0b */
[----:B------:R-:W-:Y:S01]  /*2be0*/  IABS R106, R14 ;  /* 0x0000000e006a7213 */ /* 0x000fe20000000000 */
[----:B------:R-:W-:-:S04]  /*2bf0*/  IMAD.HI.U32 R13, R0, R104, RZ ;  /* 0x00000068000d7227 */ /* 0x000fc800078e00ff */
[----:B------:R-:W-:Y:S02]  /*2c00*/  IMAD.MOV R12, RZ, RZ, -R12 ;  /* 0x000000ffff0c7224 */ /* 0x000fe400078e0a0c */
[C---:B------:R-:W-:Y:S02]  /*2c10*/  IMAD R72, R9.reuse, R11, R72 ;  /* 0x0000000b09487224 */ /* 0x040fe400078e0248 */
[----:B------:R-:W-:Y:S02]  /*2c20*/  IMAD.MOV R13, RZ, RZ, -R13 ;  /* 0x000000ffff0d7224 */ /* 0x000fe400078e0a0d */
[----:B------:R-:W-:Y:S01]  /*2c30*/  IMAD R74, R9, R12, R74 ;  /* 0x0000000c094a7224 */ /* 0x000fe200078e024a */
[----:B------:R-:W-:Y:S01]  /*2c40*/  LOP3.LUT R12, R3, 0xb0, RZ, 0xfc, !PT ;  /* 0x000000b0030c7812 */ /* 0x000fe200078efcff */
[--C-:B------:R-:W-:Y:S01]  /*2c50*/  @!P6 IMAD.IADD R110, R110, 0x1, -R9.reuse ;  /* 0x000000016e6ee824 */ /* 0x100fe200078e0a09 */
[C---:B------:R-:W-:Y:S01]  /*2c60*/  ISETP.GT.U32.AND P6, PT, R9.reuse, R72, PT ;  /* 0x000000480900720c */ /* 0x040fe20003fc4070 */
[C---:B------:R-:W-:Y:S01]  /*2c70*/  IMAD R104, R9.reuse, R13, R104 ;  /* 0x0000000d09687224 */ /* 0x040fe200078e0268 */
[----:B------:R-:W-:Y:S01]  /*2c80*/  IABS R76, R12 ;  /* 0x0000000c004c7213 */ /* 0x000fe20000000000 */
        /* <DEDUP_REMOVED lines=8> */
[----:B------:R-:W-:Y:S02]  /*2d10*/  @!P6 IMAD.IADD R72, R72, 0x1, -R9 ;  /* 0x000000014848e824 */ /* 0x000fe400078e0a09 */
[C---:B------:R-:W-:Y:S02]  /*2d20*/  IMAD R106, R9.reuse, R11, R106 ;  /* 0x0000000b096a7224 */ /* 0x040fe400078e026a */
[----:B------:R-:W-:Y:S01]  /*2d30*/  IMAD.HI.U32 R11, R0, R76, RZ ;  /* 0x0000004c000b7227 */ /* 0x000fe200078e00ff */
[----:B------:R-:W-:-:S03]  /*2d40*/  ISETP.GT.U32.AND P6, PT, R9, R72, PT ;  /* 0x000000480900720c */ /* 0x000fc60003fc4070 */
[--C-:B------:R-:W-:Y:S02]  /*2d50*/  @!P0 IMAD.IADD R74, R74, 0x1, -R9.reuse ;  /* 0x000000014a4a8824 */ /* 0x100fe400078e0a09 */
[----:B------:R-:W-:Y:S02]  /*2d60*/  @!P4 IMAD.IADD R70, R70, 0x1, -R9 ;  /* 0x000000014646c824 */ /* 0x000fe400078e0a09 */
[----:B------:R-:W-:Y:S02]  /*2d70*/  IMAD.MOV R11, RZ, RZ, -R11 ;  /* 0x000000ffff0b7224 */ /* 0x000fe400078e0a0b */
[----:B------:R-:W-:Y:S01]  /*2d80*/  @!P5 IMAD.IADD R104, R104, 0x1, -R9 ;  /* 0x000000016868d824 */ /* 0x000fe200078e0a09 */
[C---:B------:R-:W-:Y:S01]  /*2d90*/  ISETP.GT.U32.AND P5, PT, R9.reuse, R74, PT ;  /* 0x0000004a0900720c */ /* 0x040fe20003fa4070 */
[C---:B------:R-:W-:Y:S01]  /*2da0*/  IMAD R76, R9.reuse, R11, R76 ;  /* 0x0000000b094c7224 */ /* 0x040fe200078e024c */
[----:B------:R-:W-:Y:S01]  /*2db0*/  ISETP.GT.U32.AND P4, PT, R9, R70, PT ;  /* 0x000000460900720c */ /* 0x000fe20003f84070 */
[----:B------:R-:W-:-:S04]  /*2dc0*/  IMAD.HI.U32 R11, R0, R100, RZ ;  /* 0x00000064000b7227 */ /* 0x000fc800078e00ff */
[----:B------:R-:W-:Y:S01]  /*2dd0*/  @!P1 IMAD.MOV R110, RZ, RZ, -R110 ;  /* 0x000000ffff6e9224 */ /* 0x000fe200078e0a6e */
[C---:B------:R-:W-:Y:S01]  /*2de0*/  ISETP.GT.U32.AND P1, PT, R9.reuse, R106, PT ;  /* 0x0000006a0900720c */ /* 0x040fe20003f24070 */
[----:B------:R-:W-:Y:S02]  /*2df0*/  IMAD.MOV R11, RZ, RZ, -R11 ;  /* 0x000000ffff0b7224 */ /* 0x000fe400078e0a0b */
[--C-:B------:R-:W-:Y:S01]  /*2e00*/  @!P6 IMAD.IADD R72, R72, 0x1, -R9.reuse ;  /* 0x000000014848e824 */ /* 0x100fe200078e0a09 */
[----:B------:R-:W-:Y:S01]  /*2e10*/  ISETP.GE.AND P6, PT, R16, RZ, PT ;  /* 0x000000ff1000720c */ /* 0x000fe20003fc6270 */
[----:B------:R-:W-:Y:S01]  /*2e20*/  IMAD R100, R9, R11, R100 ;  /* 0x0000000b09647224 */ /* 0x000fe200078e0264 */
[----:B------:R-:W-:Y:S01]  /*2e30*/  LOP3.LUT R16, R3, 0xa8, RZ, 0xfc, !PT ;  /* 0x000000a803107812 */ /* 0x000fe200078efcff */
[--C-:B------:R-:W-:Y:S02]  /*2e40*/  @!P5 IMAD.IADD R74, R74, 0x1, -R9.reuse ;  /* 0x000000014a4ad824 */ /* 0x100fe400078e0a09 */
[--C-:B------:R-:W-:Y:S01]  /*2e50*/  @!P4 IMAD.IADD R70, R70, 0x1, -R9.reuse ;  /* 0x000000014646c824 */ /* 0x100fe200078e0a09 */
[----:B------:R-:W-:Y:S01]  /*2e60*/  ISETP.GT.U32.AND P5, PT, R9, R100, PT ;  /* 0x000000640900720c */ /* 0x000fe20003fa4070 */
[----:B------:R-:W-:Y:S01]  /*2e70*/  @!P2 IMAD.MOV R72, RZ, RZ, -R72 ;  /* 0x000000ffff48a224 */ /* 0x000fe200078e0a48 */
[----:B------:R-:W-:Y:S01]  /*2e80*/  ISETP.GE.AND P4, PT, R14, RZ, PT ;  /* 0x000000ff0e00720c */ /* 0x000fe20003f86270 */
[----:B------:R-:W-:Y:S01]  /*2e90*/  @!P3 IMAD.MOV R70, RZ, RZ, -R70 ;  /* 0x000000ffff46b224 */ /* 0x000fe200078e0a46 */
[----:B------:R-:W-:Y:S01]  /*2ea0*/  LOP3.LUT R14, R3, 0xac, RZ, 0xfc, !PT ;  /* 0x000000ac030e7812 */ /* 0x000fe200078efcff */
[----:B------:R-:W-:Y:S01]  /*2eb0*/  @!P1 IMAD.IADD R106, R106, 0x1, -R9 ;  /* 0x000000016a6a9824 */ /* 0x000fe200078e0a09 */
[----:B------:R-:W-:-:S02]  /*2ec0*/  ISETP.GT.U32.AND P2, PT, R9, R104, PT ;  /* 0x000000680900720c */ /* 0x000fc40003f44070 */
[----:B------:R-:W-:Y:S02]  /*2ed0*/  ISETP.GE.AND P3, PT, R15, RZ, PT ;  /* 0x000000ff0f00720c */ /* 0x000fe40003f66270 */
[----:B------:R-:W-:Y:S02]  /*2ee0*/  LOP3.LUT R15, R3, 0xaa, RZ, 0xfc, !PT ;  /* 0x000000aa030f7812 */ /* 0x000fe400078efcff */
[----:B------:R-:W-:Y:S01]  /*2ef0*/  IABS R78, R14 ;  /* 0x0000000e004e7213 */ /* 0x000fe20000000000 */
[----:B------:R-:W-:Y:S01]  /*2f00*/  @!P5 IMAD.IADD R100, R100, 0x1, -R9 ;  /* 0x000000016464d824 */ /* 0x000fe200078e0a09 */
[----:B------:R-:W-:Y:S02]  /*2f10*/  ISETP.GT.U32.AND P0, PT, R9, R106, PT ;  /* 0x0000006a0900720c */ /* 0x000fe40003f04070 */
[----:B------:R-:W-:Y:S01]  /*2f20*/  IABS R98, R15 ;  /* 0x0000000f00627213 */ /* 0x000fe20000000000 */
[----:B------:R-:W-:Y:S01]  /*2f30*/  IMAD.HI.U32 R11, R0, R78, RZ ;  /* 0x0000004e000b7227 */ /* 0x000fe200078e00ff */
[----:B------:R-:W-:-:S02]  /*2f40*/  ISETP.GE.AND P1, PT, R12, RZ, PT ;  /* 0x000000ff0c00720c */ /* 0x000fc40003f26270 */
[----:B------:R-:W-:Y:S01]  /*2f50*/  IABS R80, R16 ;  /* 0x0000001000507213 */ /* 0x000fe20000000000 */
[----:B------:R-:W-:Y:S01]  /*2f60*/  IMAD.HI.U32 R12, R0, R98, RZ ;  /* 0x00000062000c7227 */ /* 0x000fe200078e00ff */
[----:B------:R-:W-:-:S03]  /*2f70*/  ISETP.GT.U32.AND P5, PT, R9, R100, PT ;  /* 0x000000640900720c */ /* 0x000fc60003fa4070 */
[----:B------:R-:W-:Y:S02]  /*2f80*/  IMAD.MOV R11, RZ, RZ, -R11 ;  /* 0x000000ffff0b7224 */ /* 0x000fe400078e0a0b */
[----:B------:R-:W-:Y:S01]  /*2f90*/  @!P2 IMAD.IADD R104, R104, 0x1, -R9 ;  /* 0x000000016868a824 */ /* 0x000fe200078e0a09 */
[----:B------:R-:W-:Y:S01]  /*2fa0*/  ISETP.GE.AND P2, PT, R13, RZ, PT ;  /* 0x000000ff0d00720c */ /* 0x000fe20003f46270 */
[----:B------:R-:W-:-:S04]  /*2fb0*/  IMAD.HI.U32 R13, R0, R80, RZ ;  /* 0x00000050000d7227 */ /* 0x000fc800078e00ff */
[----:B------:R-:W-:Y:S02]  /*2fc0*/  IMAD.MOV R12, RZ, RZ, -R12 ;  /* 0x000000ffff0c7224 */ /* 0x000fe400078e0a0c */
[C---:B------:R-:W-:Y:S02]  /*2fd0*/  IMAD R78, R9.reuse, R11, R78 ;  /* 0x0000000b094e7224 */ /* 0x040fe400078e024e */
[----:B------:R-:W-:Y:S01]  /*2fe0*/  @!P0 IMAD.IADD R106, R106, 0x1, -R9 ;  /* 0x000000016a6a8824 */ /* 0x000fe200078e0a09 */
[C---:B------:R-:W-:Y:S01]  /*2ff0*/  ISETP.GT.U32.AND P0, PT, R9.reuse, R76, PT ;  /* 0x0000004c0900720c */ /* 0x040fe20003f04070 */
[----:B------:R-:W-:Y:S02]  /*3000*/  IMAD.MOV R13, RZ, RZ, -R13 ;  /* 0x000000ffff0d7224 */ /* 0x000fe400078e0a0d */
[C---:B------:R-:W-:Y:S02]  /*3010*/  IMAD R98, R9.reuse, R12, R98 ;  /* 0x0000000c09627224 */ /* 0x040fe400078e0262 */
[----:B------:R-:W-:Y:S01]  /*3020*/  @!P3 IMAD.MOV R74, RZ, RZ, -R74 ;  /* 0x000000ffff4ab224 */ /* 0x000fe200078e0a4a */
[C---:B------:R-:W-:Y:S01]  /*3030*/  ISETP.GT.U32.AND P3, PT, R9.reuse, R78, PT ;  /* 0x0000004e0900720c */ /* 0x040fe20003f64070 */
[----:B------:R-:W-:Y:S01]  /*3040*/  IMAD R80, R9, R13, R80 ;  /* 0x0000000d09507224 */ /* 0x000fe200078e0250 */
[----:B------:R-:W-:Y:S01]  /*3050*/  LOP3.LUT R13, R3, 0xa6, RZ, 0xfc, !PT ;  /* 0x000000a6030d7812 */ /* 0x000fe200078efcff */
[----:B------:R-:W-:Y:S01]  /*3060*/  @!P6 IMAD.MOV R104, RZ, RZ, -R104 ;  /* 0x000000ffff68e224 */ /* 0x000fe200078e0a68 */
[C---:B------:R-:W-:Y:S01]  /*3070*/  ISETP.GT.U32.AND P6, PT, R9.reuse, R98, PT ;  /* 0x000000620900720c */ /* 0x040fe20003fc4070 */
[--C-:B------:R-:W-:Y:S01]  /*3080*/  @!P5 IMAD.IADD R100, R100, 0x1, -R9.reuse ;  /* 0x000000016464d824 */ /* 0x100fe200078e0a09 */
[----:B------:R-:W-:Y:S01]  /*3090*/  ISETP.GT.U32.AND P5, PT, R9, R80, PT ;  /* 0x000000500900720c */ /* 0x000fe20003fa4070 */
[--C-:B------:R-:W-:Y:S01]  /*30a0*/  @!P0 IMAD.IADD R76, R76, 0x1, -R9.reuse ;  /* 0x000000014c4c8824 */ /* 0x100fe200078e0a09 */
[----:B------:R-:W-:Y:S01]  /*30b0*/  ISETP.GE.AND P0, PT, R14, RZ, PT ;  /* 0x000000ff0e00720c */ /* 0x000fe20003f06270 */
[----:B------:R-:W-:Y:S01]  /*30c0*/  @!P4 IMAD.MOV R106, RZ, RZ, -R106 ;  /* 0x000000ffff6ac224 */ /* 0x000fe200078e0a6a */
[----:B------:R-:W-:Y:S01]  /*30d0*/  IABS R96, R13 ;  /* 0x0000000d00607213 */ /* 0x000fe20000000000 */
[----:B------:R-:W-:Y:S01]  /*30e0*/  @!P2 IMAD.MOV R100, RZ, RZ, -R100 ;  /* 0x000000ffff64a224 */ /* 0x000fe200078e0a64 */
[----:B------:R-:W-:Y:S01]  /*30f0*/  LOP3.LUT R14, R3, 0xa4, RZ, 0xfc, !PT ;  /* 0x000000a4030e7812 */ /* 0x000fe200078efcff */
[----:B------:R-:W-:Y:S01]  /*3100*/  @!P3 IMAD.IADD R78, R78, 0x1, -R9 ;  /* 0x000000014e4eb824 */ /* 0x000fe200078e0a09 */
[----:B------:R-:W-:Y:S01]  /*3110*/  ISETP.GT.U32.AND P4, PT, R9, R76, PT ;  /* 0x0000004c0900720c */ /* 0x000fe20003f84070 */
[----:B------:R-:W-:Y:S01]  /*3120*/  IMAD.HI.U32 R11, R0, R96, RZ ;  /* 0x00000060000b7227 */ /* 0x000fe200078e00ff */
[----:B------:R-:W-:-:S02]  /*3130*/  IABS R82, R14 ;  /* 0x0000000e00527213 */ /* 0x000fc40000000000 */
[----:B------:R-:W-:Y:S01]  /*3140*/  ISETP.GE.AND P3, PT, R16, RZ, PT ;  /* 0x000000ff1000720c */ /* 0x000fe20003f66270 */
[--C-:B------:R-:W-:Y:S01]  /*3150*/  @!P6 IMAD.IADD R98, R98, 0x1, -R9.reuse ;  /* 0x000000016262e824 */ /* 0x100fe200078e0a09 */
[----:B------:R-:W-:Y:S01]  /*3160*/  ISETP.GT.U32.AND P6, PT, R9, R78, PT ;  /* 0x0000004e0900720c */ /* 0x000fe20003fc4070 */
[----:B------:R-:W-:Y:S01]  /*3170*/  @!P5 IMAD.IADD R80, R80, 0x1, -R9 ;  /* 0x000000015050d824 */ /* 0x000fe200078e0a09 */
[----:B------:R-:W-:Y:S01]  /*3180*/  LOP3.LUT R16, R3, 0xa0, RZ, 0xfc, !PT ;  /* 0x000000a003107812 */ /* 0x000fe200078efcff */
[----:B------:R-:W-:Y:S01]  /*3190*/  IMAD.MOV R12, RZ, RZ, -R11 ;  /* 0x000000ffff0c7224 */ /* 0x000fe200078e0a0b */
[----:B------:R-:W-:Y:S01]  /*31a0*/  ISETP.GT.U32.AND P5, PT, R9, R98, PT ;  /* 0x000000620900720c */ /* 0x000fe20003fa4070 */
[----:B------:R-:W-:Y:S01]  /*31b0*/  IMAD.HI.U32 R11, R0, R82, RZ ;  /* 0x00000052000b7227 */ /* 0x000fe200078e00ff */
[----:B------:R-:W-:-:S03]  /*31c0*/  IABS R84, R16 ;  /* 0x0000001000547213 */ /* 0x000fc60000000000 */
[C---:B------:R-:W-:Y:S02]  /*31d0*/  IMAD R96, R9.reuse, R12, R96 ;  /* 0x0000000c09607224 */ /* 0x040fe400078e0260 */
[----:B------:R-:W-:Y:S02]  /*31e0*/  IMAD.MOV R11, RZ, RZ, -R11 ;  /* 0x000000ffff0b7224 */ /* 0x000fe400078e0a0b */
[--C-:B------:R-:W-:Y:S01]  /*31f0*/  @!P6 IMAD.IADD R78, R78, 0x1, -R9.reuse ;  /* 0x000000014e4ee824 */ /* 0x100fe200078e0a09 */
[C---:B------:R-:W-:Y:S01]  /*3200*/  ISETP.GT.U32.AND P6, PT, R9.reuse, R96, PT ;  /* 0x000000600900720c */ /* 0x040fe20003fc4070 */
[----:B------:R-:W-:Y:S02]  /*3210*/  IMAD R82, R9, R11, R82 ;  /* 0x0000000b09527224 */ /* 0x000fe400078e0252 */
[--C-:B------:R-:W-:Y:S01]  /*3220*/  @!P4 IMAD.IADD R76, R76, 0x1, -R9.reuse ;  /* 0x000000014c4cc824 */ /* 0x100fe200078e0a09 */
[----:B------:R-:W-:Y:S01]  /*3230*/  ISETP.GE.AND P4, PT, R15, RZ, PT ;  /* 0x000000ff0f00720c */ /* 0x000fe20003f86270 */
[----:B------:R-:W-:Y:S01]  /*3240*/  @!P5 IMAD.IADD R98, R98, 0x1, -R9 ;  /* 0x000000016262d824 */ /* 0x000fe200078e0a09 */
[----:B------:R-:W-:Y:S01]  /*3250*/  ISETP.GT.U32.AND P5, PT, R9, R82, PT ;  /* 0x000000520900720c */ /* 0x000fe20003fa4070 */
[----:B------:R-:W-:Y:S01]  /*3260*/  @!P0 IMAD.MOV R78, RZ, RZ, -R78 ;  /* 0x000000ffff4e8224 */ /* 0x000fe200078e0a4e */
[----:B------:R-:W-:Y:S01]  /*3270*/  LOP3.LUT R15, R3, 0xa2, RZ, 0xfc, !PT ;  /* 0x000000a2030f7812 */ /* 0x000fe200078efcff */
[----:B------:R-:W-:Y:S01]  /*3280*/  @!P1 IMAD.MOV R76, RZ, RZ, -R76 ;  /* 0x000000ffff4c9224 */ /* 0x000fe200078e0a4c */
[----:B------:R-:W-:-:S02]  /*3290*/  ISETP.GT.U32.AND P1, PT, R9, R80, PT ;  /* 0x000000500900720c */ /* 0x000fc40003f24070 */
[----:B------:R-:W-:Y:S01]  /*32a0*/  IABS R94, R15 ;  /* 0x0000000f005e7213 */ /* 0x000fe20000000000 */
[----:B------:R-:W-:Y:S01]  /*32b0*/  @!P6 IMAD.IADD R96, R96, 0x1, -R9 ;  /* 0x000000016060e824 */ /* 0x000fe200078e0a09 */
[----:B------:R-:W-:Y:S02]  /*32c0*/  ISETP.GE.AND P6, PT, R14, RZ, PT ;  /* 0x000000ff0e00720c */ /* 0x000fe40003fc6270 */
[----:B------:R-:W-:Y:S01]  /*32d0*/  LOP3.LUT R14, R3, 0x98, RZ, 0xfc, !PT ;  /* 0x00000098030e7812 */ /* 0x000fe200078efcff */
[----:B------:R-:W-:-:S03]  /*32e0*/  IMAD.HI.U32 R11, R0, R94, RZ ;  /* 0x0000005e000b7227 */ /* 0x000fc600078e00ff */
[----:B------:R-:W-:Y:S01]  /*32f0*/  IABS R88, R14 ;  /* 0x0000000e00587213 */ /* 0x000fe20000000000 */
[----:B------:R-:W-:Y:S01]  /*3300*/  @!P5 IMAD.IADD R82, R82, 0x1, -R9 ;  /* 0x000000015252d824 */ /* 0x000fe200078e0a09 */
[C---:B------:R-:W-:Y:S01]  /*3310*/  ISETP.GT.U32.AND P5, PT, R9.reuse, R96, PT ;  /* 0x000000600900720c */ /* 0x040fe20003fa4070 */
[----:B------:R-:W-:Y:S02]  /*3320*/  IMAD.MOV R12, RZ, RZ, -R11 ;  /* 0x000000ffff0c7224 */ /* 0x000fe400078e0a0b */
[----:B------:R-:W-:Y:S01]  /*3330*/  IMAD.HI.U32 R11, R0, R84, RZ ;  /* 0x00000054000b7227 */ /* 0x000fe200078e00ff */
[----:B------:R-:W-:-:S03]  /*3340*/  ISETP.GT.U32.AND P2, PT, R9, R82, PT ;  /* 0x000000520900720c */ /* 0x000fc60003f44070 */
[C---:B------:R-:W-:Y:S02]  /*3350*/  IMAD R94, R9.reuse, R12, R94 ;  /* 0x0000000c095e7224 */ /* 0x040fe400078e025e */
[----:B------:R-:W-:Y:S02]  /*3360*/  IMAD.MOV R12, RZ, RZ, -R11 ;  /* 0x000000ffff0c7224 */ /* 0x000fe400078e0a0b */
[----:B------:R-:W-:Y:S01]  /*3370*/  IMAD.HI.U32 R11, R0, R92, RZ ;  /* 0x0000005c000b7227 */ /* 0x000fe200078e00ff */
[----:B------:R-:W-:-:S03]  /*3380*/  ISETP.GT.U32.AND P0, PT, R9, R94, PT ;  /* 0x0000005e0900720c */ /* 0x000fc60003f04070 */
[----:B------:R-:W-:Y:S01]  /*3390*/  IMAD R84, R9, R12, R84 ;  /* 0x0000000c09547224 */ /* 0x000fe200078e0254 */
[----:B------:R-:W-:Y:S01]  /*33a0*/  LOP3.LUT R12, R3, 0x9c, RZ, 0xfc, !PT ;  /* 0x0000009c030c7812 */ /* 0x000fe200078efcff */
[----:B------:R-:W-:Y:S02]  /*33b0*/  @!P5 IMAD.IADD R96, R96, 0x1, -R9 ;  /* 0x000000016060d824 */ /* 0x000fe400078e0a09 */
[----:B------:R-:W-:Y:S01]  /*33c0*/  IMAD.MOV R11, RZ, RZ, -R11 ;  /* 0x000000ffff0b7224 */ /* 0x000fe200078e0a0b */
[C---:B------:R-:W-:Y:S01]  /*33d0*/  ISETP.GT.U32.AND P5, PT, R9.reuse, R84, PT ;  /* 0x000000540900720c */ /* 0x040fe20003fa4070 */
[--C-:B------:R-:W-:Y:S01]  /*33e0*/  @!P1 IMAD.IADD R80, R80, 0x1, -R9.reuse ;  /* 0x0000000150509824 */ /* 0x100fe200078e0a09 */
[----:B------:R-:W-:Y:S01]  /*33f0*/  IABS R86, R12 ;  /* 0x0000000c00567213 */ /* 0x000fe20000000000 */
[----:B------:R-:W-:Y:S01]  /*3400*/  IMAD R92, R9, R11, R92 ;  /* 0x0000000b095c7224 */ /* 0x000fe200078e025c */
[----:B------:R-:W-:Y:S01]  /*3410*/  ISETP.GE.AND P1, PT, R13, RZ, PT ;  /* 0x000000ff0d00720c */ /* 0x000fe20003f26270 */
[----:B------:R-:W-:Y:S01]  /*3420*/  @!P0 IMAD.IADD R94, R94, 0x1, -R9 ;  /* 0x000000015e5e8824 */ /* 0x000fe200078e0a09 */
[----:B------:R-:W-:Y:S01]  /*3430*/  LOP3.LUT R13, R3, 0x9a, RZ, 0xfc, !PT ;  /* 0x0000009a030d7812 */ /* 0x000fe200078efcff */
[----:B------:R-:W-:Y:S01]  /*3440*/  IMAD.HI.U32 R11, R0, R86, RZ ;  /* 0x00000056000b7227 */ /* 0x000fe200078e00ff */
[----:B------:R-:W-:-:S02]  /*3450*/  ISETP.GE.AND P0, PT, R12, RZ, PT ;  /* 0x000000ff0c00720c */ /* 0x000fc40003f06270 */
[----:B------:R-:W-:Y:S01]  /*3460*/  IABS R90, R13 ;  /* 0x0000000d005a7213 */ /* 0x000fe20000000000 */
[--C-:B------:R-:W-:Y:S01]  /*3470*/  @!P2 IMAD.IADD R82, R82, 0x1, -R9.reuse ;  /* 0x000000015252a824 */ /* 0x100fe200078e0a09 */
[----:B------:R-:W-:Y:S01]  /*3480*/  ISETP.GE.AND P2, PT, R17, RZ, PT ;  /* 0x000000ff1100720c */ /* 0x000fe20003f46270 */
[----:B------:R-:W-:Y:S01]  /*3490*/  @!P5 IMAD.IADD R84, R84, 0x1, -R9 ;  /* 0x000000015454d824 */ /* 0x000fe200078e0a09 */
[----:B------:R-:W-:Y:S01]  /*34a0*/  ISETP.GT.U32.AND P5, PT, R9, R94, PT ;  /* 0x0000005e0900720c */ /* 0x000fe20003fa4070 */
[----:B------:R-:W-:Y:S01]  /*34b0*/  IMAD.MOV R11, RZ, RZ, -R11 ;  /* 0x000000ffff0b7224 */ /* 0x000fe200078e0a0b */
[----:B------:R-:W-:Y:S01]  /*34c0*/  LOP3.LUT R17, R3, 0x8e, RZ, 0xfc, !PT ;  /* 0x0000008e03117812 */ /* 0x000fe200078efcff */
[----:B------:R-:W-:Y:S01]  /*34d0*/  @!P6 IMAD.MOV R82, RZ, RZ, -R82 ;  /* 0x000000ffff52e224 */ /* 0x000fe200078e0a52 */
[C---:B------:R-:W-:Y:S01]  /*34e0*/  ISETP.GT.U32.AND P6, PT, R9.reuse, R92, PT ;  /* 0x0000005c0900720c */ /* 0x040fe20003fc4070 */
[C---:B------:R-:W-:Y:S01]  /*34f0*/  IMAD R86, R9.reuse, R11, R86 ;  /* 0x0000000b09567224 */ /* 0x040fe200078e0256 */
[----:B------:R-:W-:Y:S01]  /*3500*/  IABS R174, R17 ;  /* 0x0000001100ae7213 */ /* 0x000fe20000000000 */
[----:B------:R-:W-:Y:S01]  /*3510*/  @!P1 IMAD.MOV R96, RZ, RZ, -R96 ;  /* 0x000000ffff609224 */ /* 0x000fe200078e0a60 */
[----:B------:R-:W-:Y:S01]  /*3520*/  ISETP.GT.U32.AND P1, PT, R9, R84, PT ;  /* 0x000000540900720c */ /* 0x000fe20003f24070 */
[----:B------:R-:W-:Y:S01]  /*3530*/  @!P4 IMAD.MOV R98, RZ, RZ, -R98 ;  /* 0x000000ffff62c224 */ /* 0x000fe200078e0a62 */
[----:B------:R-:W-:Y:S01]  /*3540*/  ISETP.GE.AND P4, PT, R15, RZ, PT ;  /* 0x000000ff0f00720c */ /* 0x000fe20003f86270 */
[----:B------:R-:W-:Y:S01]  /*3550*/  IMAD.HI.U32 R11, R0, R90, RZ ;  /* 0x0000005a000b7227 */ /* 0x000fe200078e00ff */
[----:B------:R-:W-:-:S03]  /*3560*/  LOP3.LUT R15, R3, 0x96, RZ, 0xfc, !PT ;  /* 0x00000096030f7812 */ /* 0x000fc600078efcff */
[--C-:B------:R-:W-:Y:S01]  /*3570*/  @!P5 IMAD.IADD R94, R94, 0x1, -R9.reuse ;  /* 0x000000015e5ed824 */ /* 0x100fe200078e0a09 */
[----:B------:R-:W-:Y:S01]  /*3580*/  ISETP.GT.U32.AND P5, PT, R9, R86, PT ;  /* 0x000000560900720c */ /* 0x000fe20003fa4070 */
[--C-:B------:R-:W-:Y:S01]  /*3590*/  @!P6 IMAD.IADD R92, R92, 0x1, -R9.reuse ;  /* 0x000000015c5ce824 */ /* 0x100fe200078e0a09 */
[----:B------:R-:W-:Y:S01]  /*35a0*/  IABS R166, R15 ;  /* 0x0000000f00a67213 */ /* 0x000fe20000000000 */
[----:B------:R-:W-:Y:S01]  /*35b0*/  IMAD.HI.U32 R12, R0, R88, RZ ;  /* 0x00000058000c7227 */ /* 0x000fe200078e00ff */
[----:B------:R-:W-:Y:S02]  /*35c0*/  ISETP.GE.AND P6, PT, R14, RZ, PT ;  /* 0x000000ff0e00720c */ /* 0x000fe40003fc6270 */
[----:B------:R-:W-:Y:S01]  /*35d0*/  LOP3.LUT R14, R3, 0x92, RZ, 0xfc, !PT ;  /* 0x00000092030e7812 */ /* 0x000fe200078efcff */
[----:B------:R-:W-:Y:S01]  /*35e0*/  @!P1 IMAD.IADD R84, R84, 0x1, -R9 ;  /* 0x0000000154549824 */ /* 0x000fe200078e0a09 */
[----:B------:R-:W-:Y:S01]  /*35f0*/  ISETP.GE.AND P1, PT, R13, RZ, PT ;  /* 0x000000ff0d00720c */ /* 0x000fe20003f26270 */
[----:B------:R-:W-:Y:S01]  /*3600*/  @!P4 IMAD.MOV R94, RZ, RZ, -R94 ;  /* 0x000000ffff5ec224 */ /* 0x000fe200078e0a5e */
[----:B------:R-:W-:Y:S01]  /*3610*/  IABS R170, R14 ;  /* 0x0000000e00aa7213 */ /* 0x000fe20000000000 */
[----:B------:R-:W-:-:S02]  /*3620*/  IMAD.MOV R13, RZ, RZ, -R11 ;  /* 0x000000ffff0d7224 */ /* 0x000fc400078e0a0b */
[----:B------:R-:W-:Y:S01]  /*3630*/  @!P5 IMAD.IADD R86, R86, 0x1, -R9 ;  /* 0x000000015656d824 */ /* 0x000fe200078e0a09 */
[----:B------:R-:W-:Y:S01]  /*3640*/  ISETP.GT.U32.AND P5, PT, R9, R92, PT ;  /* 0x0000005c0900720c */ /* 0x000fe20003fa4070 */
[----:B------:R-:W-:-:S03]  /*3650*/  IMAD.HI.U32 R11, R0, R166, RZ ;  /* 0x000000a6000b7227 */ /* 0x000fc600078e00ff */
[----:B------:R-:W-:Y:S01]  /*3660*/  ISETP.GT.U32.AND P4, PT, R9, R86, PT ;  /* 0x000000560900720c */ /* 0x000fe20003f84070 */
[----:B------:R-:W-:Y:S02]  /*3670*/  IMAD.MOV R12, RZ, RZ, -R12 ;  /* 0x000000ffff0c7224 */ /* 0x000fe400078e0a0c */
[----:B------:R-:W-:Y:S01]  /*3680*/  @!P3 IMAD.MOV R80, RZ, RZ, -R80 ;  /* 0x000000ffff50b224 */ /* 0x000fe200078e0a50 */
[----:B------:R-:W-:Y:S01]  /*3690*/  ISETP.GE.AND P3, PT, R16, RZ, PT ;  /* 0x000000ff1000720c */ /* 0x000fe20003f66270 */
[----:B------:R-:W-:Y:S01]  /*36a0*/  IMAD.MOV R11, RZ, RZ, -R11 ;  /* 0x000000ffff0b7224 */ /* 0x000fe200078e0a0b */
[----:B------:R-:W-:Y:S01]  /*36b0*/  LOP3.LUT R16, R3, 0x90, RZ, 0xfc, !PT ;  /* 0x0000009003107812 */ /* 0x000fe200078efcff */
[C---:B------:R-:W-:Y:S02]  /*36c0*/  IMAD R88, R9.reuse, R12, R88 ;  /* 0x0000000c09587224 */ /* 0x040fe400078e0258 */
[C---:B------:R-:W-:Y:S01]  /*36d0*/  IMAD R166, R9.reuse, R11, R166 ;  /* 0x0000000b09a67224 */ /* 0x040fe200078e02a6 */
[----:B------:R-:W-:Y:S01]  /*36e0*/  IABS R172, R16 ;  /* 0x0000001000ac7213 */ /* 0x000fe20000000000 */
[--C-:B------:R-:W-:Y:S01]  /*36f0*/  @!P5 IMAD.IADD R92, R92, 0x1, -R9.reuse ;  /* 0x000000015c5cd824 */ /* 0x100fe200078e0a09 */
[C---:B------:R-:W-:Y:S01]  /*3700*/  ISETP.GT.U32.AND P5, PT, R9.reuse, R88, PT ;  /* 0x000000580900720c */ /* 0x040fe20003fa4070 */
[----:B------:R-:W-:Y:S01]  /*3710*/  IMAD R90, R9, R13, R90 ;  /* 0x0000000d095a7224 */ /* 0x000fe200078e025a */
[----:B------:R-:W-:Y:S01]  /*3720*/  LOP3.LUT R13, R3, 0x94, RZ, 0xfc, !PT ;  /* 0x00000094030d7812 */ /* 0x000fe200078efcff */
[----:B------:R-:W-:Y:S01]  /*3730*/  @!P4 IMAD.IADD R86, R86, 0x1, -R9 ;  /* 0x000000015656c824 */ /* 0x000fe200078e0a09 */
[C---:B------:R-:W-:Y:S01]  /*3740*/  ISETP.GT.U32.AND P4, PT, R9.reuse, R166, PT ;  /* 0x000000a60900720c */ /* 0x040fe20003f84070 */
[----:B------:R-:W-:Y:S01]  /*3750*/  @!P3 IMAD.MOV R84, RZ, RZ, -R84 ;  /* 0x000000ffff54b224 */ /* 0x000fe200078e0a54 */
[----:B------:R-:W-:Y:S01]  /*3760*/  ISETP.GT.U32.AND P3, PT, R9, R90, PT ;  /* 0x0000005a0900720c */ /* 0x000fe20003f64070 */
[----:B------:R-:W-:Y:S01]  /*3770*/  IMAD.HI.U32 R12, R0, R170, RZ ;  /* 0x000000aa000c7227 */ /* 0x000fe200078e00ff */
[----:B------:R-:W-:-:S03]  /*3780*/  IABS R168, R13 ;  /* 0x0000000d00a87213 */ /* 0x000fc60000000000 */
[----:B------:R-:W-:Y:S02]  /*3790*/  IMAD.MOV R12, RZ, RZ, -R12 ;  /* 0x000000ffff0c7224 */ /* 0x000fe400078e0a0c */
[--C-:B------:R-:W-:Y:S02]  /*37a0*/  @!P5 IMAD.IADD R88, R88, 0x1, -R9.reuse ;  /* 0x000000015858d824 */ /* 0x100fe400078e0a09 */
[C---:B------:R-:W-:Y:S02]  /*37b0*/  IMAD R170, R9.reuse, R12, R170 ;  /* 0x0000000c09aa7224 */ /* 0x040fe400078e02aa */
[--C-:B------:R-:W-:Y:S01]  /*37c0*/  @!P4 IMAD.IADD R166, R166, 0x1, -R9.reuse ;  /* 0x00000001a6a6c824 */ /* 0x100fe200078e0a09 */
[----:B------:R-:W-:Y:S01]  /*37d0*/  ISETP.GT.U32.AND P4, PT, R9, R88, PT ;  /* 0x000000580900720c */ /* 0x000fe20003f84070 */
[----:B------:R-:W-:Y:S01]  /*37e0*/  @!P3 IMAD.IADD R90, R90, 0x1, -R9 ;  /* 0x000000015a5ab824 */ /* 0x000fe200078e0a09 */
[----:B------:R-:W-:Y:S01]  /*37f0*/  ISETP.GE.AND P3, PT, R15, RZ, PT ;  /* 0x000000ff0f00720c */ /* 0x000fe20003f66270 */
[----:B------:R-:W-:Y:S01]  /*3800*/  IMAD.HI.U32 R12, R0, R174, RZ ;  /* 0x000000ae000c7227 */ /* 0x000fe200078e00ff */
[----:B------:R-:W-:-:S02]  /*3810*/  LOP3.LUT R15, R3, 0x7c, RZ, 0xfc, !PT ;  /* 0x0000007c030f7812 */ /* 0x000fc400078efcff */
[----:B------:R-:W-:Y:S01]  /*3820*/  ISETP.GT.U32.AND P5, PT, R9, R90, PT ;  /* 0x0000005a0900720c */ /* 0x000fe20003fa4070 */
[----:B------:R-:W-:Y:S01]  /*3830*/  IMAD.HI.U32 R11, R0, R168, RZ ;  /* 0x000000a8000b7227 */ /* 0x000fe200078e00ff */
[----:B------:R-:W-:-:S03]  /*3840*/  IABS R192, R15 ;  /* 0x0000000f00c07213 */ /* 0x000fc60000000000 */
[----:B------:R-:W-:Y:S02]  /*3850*/  IMAD.MOV R12, RZ, RZ, -R12 ;  /* 0x000000ffff0c7224 */ /* 0x000fe400078e0a0c */
[----:B------:R-:W-:Y:S02]  /*3860*/  IMAD.MOV R11, RZ, RZ, -R11 ;  /* 0x000000ffff0b7224 */ /* 0x000fe400078e0a0b */
[----:B------:R-:W-:Y:S01]  /*3870*/  @!P4 IMAD.IADD R88, R88, 0x1, -R9 ;  /* 0x000000015858c824 */ /* 0x000fe200078e0a09 */
[C---:B------:R-:W-:Y:S01]  /*3880*/  ISETP.GT.U32.AND P4, PT, R9.reuse, R170, PT ;  /* 0x000000aa0900720c */ /* 0x040fe20003f84070 */
[----:B------:R-:W-:Y:S01]  /*3890*/  IMAD R174, R9, R12, R174 ;  /* 0x0000000c09ae7224 */ /* 0x000fe200078e02ae */
[----:B------:R-:W-:Y:S01]  /*38a0*/  LOP3.LUT R12, R3, 0x8a, RZ, 0xfc, !PT ;  /* 0x0000008a030c7812 */ /* 0x000fe200078efcff */
[----:B------:R-:W-:Y:S02]  /*38b0*/  IMAD R168, R9, R11, R168 ;  /* 0x0000000b09a87224 */ /* 0x000fe400078e02a8 */
[----:B------:R-:W-:Y:S01]  /*38c0*/  @!P0 IMAD.MOV R86, RZ, RZ, -R86 ;  /* 0x000000ffff568224 */ /* 0x000fe200078e0a56 */
[----:B------:R-:W-:Y:S01]  /*38d0*/  ISETP.GE.AND P0, PT, R13, RZ, PT ;  /* 0x000000ff0d00720c */ /* 0x000fe20003f06270 */
[----:B------:R-:W-:Y:S01]  /*38e0*/  @!P6 IMAD.MOV R88, RZ, RZ, -R88 ;  /* 0x000000ffff58e224 */ /* 0x000fe200078e0a58 */
[----:B------:R-:W-:Y:S01]  /*38f0*/  ISETP.GT.U32.AND P6, PT, R9, R174, PT ;  /* 0x000000ae0900720c */ /* 0x000fe20003fc4070 */
[----:B------:R-:W-:Y:S01]  /*3900*/  IMAD.HI.U32 R11, R0, R172, RZ ;  /* 0x000000ac000b7227 */ /* 0x000fe200078e00ff */
[----:B------:R-:W-:-:S02]  /*3910*/  LOP3.LUT R13, R3, 0x8c, RZ, 0xfc, !PT ;  /* 0x0000008c030d7812 */ /* 0x000fc400078efcff */
[----:B------:R-:W-:Y:S01]  /*3920*/  IABS R178, R12 ;  /* 0x0000000c00b27213 */ /* 0x000fe20000000000 */
[----:B------:R-:W-:Y:S01]  /*3930*/  @!P5 IMAD.IADD R90, R90, 0x1, -R9 ;  /* 0x000000015a5ad824 */ /* 0x000fe200078e0a09 */
[C---:B------:R-:W-:Y:S01]  /*3940*/  ISETP.GT.U32.AND P5, PT, R9.reuse, R168, PT ;  /* 0x000000a80900720c */ /* 0x040fe20003fa4070 */
[----:B------:R-:W-:Y:S01]  /*3950*/  IMAD.MOV R11, RZ, RZ, -R11 ;  /* 0x000000ffff0b7224 */ /* 0x000fe200078e0a0b */
[----:B------:R-:W-:Y:S01]  /*3960*/  IABS R176, R13 ;  /* 0x0000000d00b07213 */ /* 0x000fe20000000000 */
[----:B------:R-:W-:Y:S02]  /*3970*/  @!P4 IMAD.IADD R170, R170, 0x1, -R9 ;  /* 0x00000001aaaac824 */ /* 0x000fe400078e0a09 */
[C---:B------:R-:W-:Y:S02]  /*3980*/  IMAD R172, R9.reuse, R11, R172 ;  /* 0x0000000b09ac7224 */ /* 0x040fe400078e02ac */
[----:B------:R-:W-:Y:S01]  /*3990*/  IMAD.HI.U32 R11, R0, R176, RZ ;  /* 0x000000b0000b7227 */ /* 0x000fe200078e00ff */
[----:B------:R-:W-:-:S03]  /*39a0*/  ISETP.GT.U32.AND P4, PT, R9, R170, PT ;  /* 0x000000aa0900720c */ /* 0x000fc60003f84070 */
[----:B------:R-:W-:Y:S02]  /*39b0*/  @!P6 IMAD.IADD R174, R174, 0x1, -R9 ;  /* 0x00000001aeaee824 */ /* 0x000fe400078e0a09 */
[----:B------:R-:W-:Y:S02]  /*39c0*/  IMAD.MOV R11, RZ, RZ, -R11 ;  /* 0x000000ffff0b7224 */ /* 0x000fe400078e0a0b */
[----:B------:R-:W-:Y:S01]  /*39d0*/  @!P5 IMAD.IADD R168, R168, 0x1, -R9 ;  /* 0x00000001a8a8d824 */ /* 0x000fe200078e0a09 */
[C---:B------:R-:W-:Y:S01]  /*39e0*/  ISETP.GT.U32.AND P5, PT, R9.reuse, R172, PT ;  /* 0x000000ac0900720c */ /* 0x040fe20003fa4070 */
[----:B------:R-:W-:Y:S01]  /*39f0*/  @!P2 IMAD.MOV R92, RZ, RZ, -R92 ;  /* 0x000000ffff5ca224 */ /* 0x000fe200078e0a5c */
[C---:B------:R-:W-:Y:S01]  /*3a00*/  ISETP.GT.U32.AND P2, PT, R9.reuse, R166, PT ;  /* 0x000000a60900720c */ /* 0x040fe20003f44070 */
[C---:B------:R-:W-:Y:S01]  /*3a10*/  IMAD R176, R9.reuse, R11, R176 ;  /* 0x0000000b09b07224 */ /* 0x040fe200078e02b0 */
[----:B------:R-:W-:Y:S01]  /*3a20*/  ISETP.GT.U32.AND P6, PT, R9, R174, PT ;  /* 0x000000ae0900720c */ /* 0x000fe20003fc4070 */
[----:B------:R-:W-:-:S04]  /*3a30*/  IMAD.HI.U32 R11, R0, R178, RZ ;  /* 0x000000b2000b7227 */ /* 0x000fc800078e00ff */
[----:B------:R-:W-:Y:S02]  /*3a40*/  IMAD.MOV R11, RZ, RZ, -R11 ;  /* 0x000000ffff0b7224 */ /* 0x000fe400078e0a0b */
[----:B------:R-:W-:Y:S01]  /*3a50*/  @!P1 IMAD.MOV R90, RZ, RZ, -R90 ;  /* 0x000000ffff5a9224 */ /* 0x000fe200078e0a5a */
[C---:B------:R-:W-:Y:S01]  /*3a60*/  ISETP.GT.U32.AND P1, PT, R9.reuse, R168, PT ;  /* 0x000000a80900720c */ /* 0x040fe20003f24070 */
[--C-:B------:R-:W-:Y:S01]  /*3a70*/  @!P4 IMAD.IADD R170, R170, 0x1, -R9.reuse ;  /* 0x00000001aaaac824 */ /* 0x100fe200078e0a09 */
[C---:B------:R-:W-:Y:S01]  /*3a80*/  ISETP.GT.U32.AND P4, PT, R9.reuse, R176, PT ;  /* 0x000000b00900720c */ /* 0x040fe20003f84070 */
[----:B------:R-:W-:Y:S01]  /*3a90*/  IMAD R178, R9, R11, R178 ;  /* 0x0000000b09b27224 */ /* 0x000fe200078e02b2 */
[----:B------:R-:W-:Y:S01]  /*3aa0*/  LOP3.LUT R11, R3, 0x88, RZ, 0xfc, !PT ;  /* 0x00000088030b7812 */ /* 0x000fe200078efcff */
[--C-:B------:R-:W-:Y:S02]  /*3ab0*/  @!P5 IMAD.IADD R172, R172, 0x1, -R9.reuse ;  /* 0x00000001acacd824 */ /* 0x100fe400078e0a09 */
[--C-:B------:R-:W-:Y:S01]  /*3ac0*/  @!P2 IMAD.IADD R166, R166, 0x1, -R9.reuse ;  /* 0x00000001a6a6a824 */ /* 0x100fe200078e0a09 */
[----:B------:R-:W-:Y:S01]  /*3ad0*/  ISETP.GE.AND P2, PT, R14, RZ, PT ;  /* 0x000000ff0e00720c */ /* 0x000fe20003f46270 */
[--C-:B------:R-:W-:Y:S01]  /*3ae0*/  @!P6 IMAD.IADD R174, R174, 0x1, -R9.reuse ;  /* 0x00000001aeaee824 */ /* 0x100fe200078e0a09 */
[C---:B------:R-:W-:Y:S01]  /*3af0*/  ISETP.GT.U32.AND P6, PT, R9.reuse, R178, PT ;  /* 0x000000b20900720c */ /* 0x040fe20003fc4070 */
[----:B------:R-:W-:Y:S01]  /*3b00*/  @!P3 IMAD.MOV R166, RZ, RZ, -R166 ;  /* 0x000000ffffa6b224 */ /* 0x000fe200078e0aa6 */
[----:B------:R-:W-:Y:S01]  /*3b10*/  ISETP.GT.U32.AND P5, PT, R9, R172, PT ;  /* 0x000000ac0900720c */ /* 0x000fe20003fa4070 */
[--C-:B------:R-:W-:Y:S01]  /*3b20*/  @!P1 IMAD.IADD R168, R168, 0x1, -R9.reuse ;  /* 0x00000001a8a89824 */ /* 0x100fe200078e0a09 */
[----:B------:R-:W-:Y:S01]  /*3b30*/  ISETP.GE.AND P3, PT, R16, RZ, PT ;  /* 0x000000ff1000720c */ /* 0x000fe20003f66270 */
[----:B------:R-:W-:Y:S01]  /*3b40*/  @!P4 IMAD.IADD R176, R176, 0x1, -R9 ;  /* 0x00000001b0b0c824 */ /* 0x000fe200078e0a09 */
[----:B------:R-:W-:Y:S01]  /*3b50*/  ISETP.GE.AND P1, PT, R17, RZ, PT ;  /* 0x000000ff1100720c */ /* 0x000fe20003f26270 */
[----:B------:R-:W-:Y:S01]  /*3b60*/  @!P0 IMAD.MOV R168, RZ, RZ, -R168 ;  /* 0x000000ffffa88224 */ /* 0x000fe200078e0aa8 */
[----:B------:R-:W-:-:S02]  /*3b70*/  ISETP.GE.AND P0, PT, R13, RZ, PT ;  /* 0x000000ff0d00720c */ /* 0x000fc40003f06270 */
[----:B------:R-:W-:Y:S01]  /*3b80*/  LOP3.LUT R13, R3, 0x84, RZ, 0xfc, !PT ;  /* 0x00000084030d7812 */ /* 0x000fe200078efcff */
[----:B------:R-:W-:Y:S01]  /*3b90*/  @!P2 IMAD.MOV R170, RZ, RZ, -R170 ;  /* 0x000000ffffaaa224 */ /* 0x000fe200078e0aaa */
[----:B------:R-:W-:Y:S01]  /*3ba0*/  ISETP.GT.U32.AND P2, PT, R9, R176, PT ;  /* 0x000000b00900720c */ /* 0x000fe20003f44070 */
[--C-:B------:R-:W-:Y:S01]  /*3bb0*/  @!P6 IMAD.IADD R178, R178, 0x1, -R9.reuse ;  /* 0x00000001b2b2e824 */ /* 0x100fe200078e0a09 */
[----:B------:R-:W-:Y:S01]  /*3bc0*/  IABS R180, R11 ;  /* 0x0000000b00b47213 */ /* 0x000fe20000000000 */
[----:B------:R-:W-:Y:S01]  /*3bd0*/  @!P5 IMAD.IADD R172, R172, 0x1, -R9 ;  /* 0x00000001acacd824 */ /* 0x000fe200078e0a09 */
[----:B------:R-:W-:Y:S02]  /*3be0*/  ISETP.GE.AND P5, PT, R12, RZ, PT ;  /* 0x000000ff0c00720c */ /* 0x000fe40003fa6270 */
[----:B------:R-:W-:Y:S01]  /*3bf0*/  LOP3.LUT R12, R3, 0x86, RZ, 0xfc, !PT ;  /* 0x00000086030c7812 */ /* 0x000fe200078efcff */
[----:B------:R-:W-:Y:S01]  /*3c00*/  @!P3 IMAD.MOV R172, RZ, RZ, -R172 ;  /* 0x000000ffffacb224 */ /* 0x000fe200078e0aac */
[----:B------:R-:W-:Y:S01]  /*3c10*/  ISETP.GE.AND P4, PT, R11, RZ, PT ;  /* 0x000000ff0b00720c */ /* 0x000fe20003f86270 */
[----:B------:R-:W-:Y:S01]  /*3c20*/  IMAD.HI.U32 R11, R0, R180, RZ ;  /* 0x000000b4000b7227 */ /* 0x000fe200078e00ff */
[----:B------:R-:W-:-:S02]  /*3c30*/  IABS R182, R13 ;  /* 0x0000000d00b67213 */ /* 0x000fc40000000000 */
[----:B------:R-:W-:Y:S01]  /*3c40*/  ISETP.GT.U32.AND P6, PT, R9, R178, PT ;  /* 0x000000b20900720c */ /* 0x000fe20003fc4070 */
[----:B------:R-:W-:Y:S01]  /*3c50*/  @!P1 IMAD.MOV R174, RZ, RZ, -R174 ;  /* 0x000000ffffae9224 */ /* 0x000fe200078e0aae */
[----:B------:R-:W-:Y:S01]  /*3c60*/  ISETP.GE.AND P3, PT, R12, RZ, PT ;  /* 0x000000ff0c00720c */ /* 0x000fe20003f66270 */
[----:B------:R-:W-:Y:S01]  /*3c70*/  @!P2 IMAD.IADD R176, R176, 0x1, -R9 ;  /* 0x00000001b0b0a824 */ /* 0x000fe200078e0a09 */
[----:B------:R-:W-:Y:S01]  /*3c80*/  IABS R184, R12 ;  /* 0x0000000c00b87213 */ /* 0x000fe20000000000 */
[----:B------:R-:W-:Y:S01]  /*3c90*/  IMAD.HI.U32 R12, R0, R182, RZ ;  /* 0x000000b6000c7227 */ /* 0x000fe200078e00ff */
[----:B------:R-:W-:Y:S02]  /*3ca0*/  ISETP.GE.AND P1, PT, R13, RZ, PT ;  /* 0x000000ff0d00720c */ /* 0x000fe40003f26270 */
[C---:B------:R-:W-:Y:S01]  /*3cb0*/  LOP3.LUT R14, R3.reuse, 0x82, RZ, 0xfc, !PT ;  /* 0x00000082030e7812 */ /* 0x040fe200078efcff */
[----:B------:R-:W-:Y:S01]  /*3cc0*/  IMAD.MOV R13, RZ, RZ, -R11 ;  /* 0x000000ffff0d7224 */ /* 0x000fe200078e0a0b */
[----:B------:R-:W-:Y:S01]  /*3cd0*/  LOP3.LUT R16, R3, 0x7a, RZ, 0xfc, !PT ;  /* 0x0000007a03107812 */ /* 0x000fe200078efcff */
[----:B------:R-:W-:Y:S01]  /*3ce0*/  IMAD.MOV R12, RZ, RZ, -R12 ;  /* 0x000000ffff0c7224 */ /* 0x000fe200078e0a0c */
[----:B------:R-:W-:Y:S01]  /*3cf0*/  ISETP.GE.AND P2, PT, R14, RZ, PT ;  /* 0x000000ff0e00720c */ /* 0x000fe20003f46270 */
[----:B------:R-:W-:Y:S01]  /*3d00*/  IMAD R180, R9, R13, R180 ;  /* 0x0000000d09b47224 */ /* 0x000fe200078e02b4 */
[----:B------:R-:W-:Y:S01]  /*3d10*/  IABS R186, R14 ;  /* 0x0000000e00ba7213 */ /* 0x000fe20000000000 */
[----:B------:R-:W-:Y:S01]  /*3d20*/  @!P0 IMAD.MOV R176, RZ, RZ, -R176 ;  /* 0x000000ffffb08224 */ /* 0x000fe200078e0ab0 */
[----:B------:R-:W-:Y:S01]  /*3d30*/  LOP3.LUT R14, R3, 0x7e, RZ, 0xfc, !PT ;  /* 0x0000007e030e7812 */ /* 0x000fe200078efcff */
[----:B------:R-:W-:Y:S01]  /*3d40*/  @!P6 IMAD.IADD R178, R178, 0x1, -R9 ;  /* 0x00000001b2b2e824 */ /* 0x000fe200078e0a09 */
[C---:B------:R-:W-:Y:S01]  /*3d50*/  ISETP.GT.U32.AND P0, PT, R9.reuse, R180, PT ;  /* 0x000000b40900720c */ /* 0x040fe20003f04070 */
[----:B------:R-:W-:Y:S01]  /*3d60*/  IMAD R182, R9, R12, R182 ;  /* 0x0000000c09b67224 */ /* 0x000fe200078e02b6 */
[----:B------:R-:W-:Y:S01]  /*3d70*/  IABS R190, R14 ;  /* 0x0000000e00be7213 */ /* 0x000fe20000000000 */
[----:B------:R-:W-:Y:S01]  /*3d80*/  @!P5 IMAD.MOV R178, RZ, RZ, -R178 ;  /* 0x000000ffffb2d224 */ /* 0x000fe200078e0ab2 */
[----:B------:R-:W-:Y:S01]  /*3d90*/  LOP3.LUT R17, R3, 0x78, RZ, 0xfc, !PT ;  /* 0x0000007803117812 */ /* 0x000fe200078efcff */
[----:B------:R-:W-:Y:S01]  /*3da0*/  IMAD.HI.U32 R11, R0, R184, RZ ;  /* 0x000000b8000b7227 */ /* 0x000fe200078e00ff */
[----:B------:R-:W-:-:S02]  /*3db0*/  ISETP.GT.U32.AND P5, PT, R9, R182, PT ;  /* 0x000000b60900720c */ /* 0x000fc40003fa4070 */
[----:B------:R-:W-:Y:S01]  /*3dc0*/  IABS R194, R16 ;  /* 0x0000001000c27213 */ /* 0x000fe20000000000 */
[----:B------:R-:W-:Y:S01]  /*3dd0*/  IMAD.MOV R13, RZ, RZ, -R11 ;  /* 0x000000ffff0d7224 */ /* 0x000fe200078e0a0b */
[----:B------:R-:W-:Y:S01]  /*3de0*/  IABS R196, R17 ;  /* 0x0000001100c47213 */ /* 0x000fe20000000000 */
[----:B------:R-:W-:-:S04]  /*3df0*/  IMAD.HI.U32 R11, R0, R186, RZ ;  /* 0x000000ba000b7227 */ /* 0x000fc800078e00ff */
[----:B------:R-:W-:Y:S01]  /*3e00*/  IMAD R184, R9, R13, R184 ;  /* 0x0000000d09b87224 */ /* 0x000fe200078e02b8 */
[----:B------:R-:W-:Y:S01]  /*3e10*/  LOP3.LUT R13, R3, 0x80, RZ, 0xfc, !PT ;  /* 0x00000080030d7812 */ /* 0x000fe200078efcff */
[--C-:B------:R-:W-:Y:S02]  /*3e20*/  @!P0 IMAD.IADD R180, R180, 0x1, -R9.reuse ;  /* 0x00000001b4b48824 */ /* 0x100fe400078e0a09 */
[----:B------:R-:W-:Y:S01]  /*3e30*/  @!P5 IMAD.IADD R182, R182, 0x1, -R9 ;  /* 0x00000001b6b6d824 */ /* 0x000fe200078e0a09 */
[C---:B------:R-:W-:Y:S01]  /*3e40*/  ISETP.GT.U32.AND P6, PT, R9.reuse, R184, PT ;  /* 0x000000b80900720c */ /* 0x040fe20003fc4070 */
[----:B------:R-:W-:Y:S01]  /*3e50*/  IMAD.MOV R11, RZ, RZ, -R11 ;  /* 0x000000ffff0b7224 */ /* 0x000fe200078e0a0b */
[C---:B------:R-:W-:Y:S01]  /*3e60*/  ISETP.GT.U32.AND P0, PT, R9.reuse, R180, PT ;  /* 0x000000b40900720c */ /* 0x040fe20003f04070 */
[----:B------:R-:W-:Y:S01]  /*3e70*/  IMAD.HI.U32 R12, R0, R190, RZ ;  /* 0x000000be000c7227 */ /* 0x000fe200078e00ff */
[C---:B------:R-:W-:Y:S02]  /*3e80*/  ISETP.GT.U32.AND P5, PT, R9.reuse, R182, PT ;  /* 0x000000b60900720c */ /* 0x040fe40003fa4070 */
[----:B------:R-:W-:Y:S01]  /*3e90*/  IABS R188, R13 ;  /* 0x0000000d00bc7213 */ /* 0x000fe20000000000 */
[----:B------:R-:W-:-:S02]  /*3ea0*/  IMAD R186, R9, R11, R186 ;  /* 0x0000000b09ba7224 */ /* 0x000fc400078e02ba */
[----:B------:R-:W-:Y:S02]  /*3eb0*/  IMAD.MOV R12, RZ, RZ, -R12 ;  /* 0x000000ffff0c7224 */ /* 0x000fe400078e0a0c */
[----:B------:R-:W-:-:S04]  /*3ec0*/  IMAD.HI.U32 R11, R0, R188, RZ ;  /* 0x000000bc000b7227 */ /* 0x000fc800078e00ff */
[--C-:B------:R-:W-:Y:S02]  /*3ed0*/  @!P6 IMAD.IADD R184, R184, 0x1, -R9.reuse ;  /* 0x00000001b8b8e824 */ /* 0x100fe400078e0a09 */
[--C-:B------:R-:W-:Y:S01]  /*3ee0*/  @!P0 IMAD.IADD R180, R180, 0x1, -R9.reuse ;  /* 0x00000001b4b48824 */ /* 0x100fe200078e0a09 */
[C---:B------:R-:W-:Y:S01]  /*3ef0*/  ISETP.GT.U32.AND P0, PT, R9.reuse, R186, PT ;  /* 0x000000ba0900720c */ /* 0x040fe20003f04070 */
[C---:B------:R-:W-:Y:S01]  /*3f00*/  IMAD R190, R9.reuse, R12, R190 ;  /* 0x0000000c09be7224 */ /* 0x040fe200078e02be */
[C---:B------:R-:W-:Y:S01]  /*3f10*/  ISETP.GT.U32.AND P6, PT, R9.reuse, R184, PT ;  /* 0x000000b80900720c */ /* 0x040fe20003fc4070 */
[----:B------:R-:W-:Y:S02]  /*3f20*/  @!P5 IMAD.IADD R182, R182, 0x1, -R9 ;  /* 0x00000001b6b6d824 */ /* 0x000fe400078e0a09 */
[----:B------:R-:W-:Y:S01]  /*3f30*/  IMAD.MOV R11, RZ, RZ, -R11 ;  /* 0x000000ffff0b7224 */ /* 0x000fe200078e0a0b */
[----:B------:R-:W-:Y:S01]  /*3f40*/  ISETP.GT.U32.AND P5, PT, R9, R190, PT ;  /* 0x000000be0900720c */ /* 0x000fe20003fa4070 */
[----:B------:R-:W-:-:S02]  /*3f50*/  @!P4 IMAD.MOV R180, RZ, RZ, -R180 ;  /* 0x000000ffffb4c224 */ /* 0x000fc400078e0ab4 */
[----:B------:R-:W-:Y:S02]  /*3f60*/  IMAD R188, R9, R11, R188 ;  /* 0x0000000b09bc7224 */ /* 0x000fe400078e02bc */
[----:B------:R-:W-:-:S04]  /*3f70*/  IMAD.HI.U32 R11, R0, R192, RZ ;  /* 0x000000c0000b7227 */ /* 0x000fc800078e00ff */
[--C-:B------:R-:W-:Y:S01]  /*3f80*/  @!P0 IMAD.IADD R186, R186, 0x1, -R9.reuse ;  /* 0x00000001baba8824 */ /* 0x100fe200078e0a09 */
[----:B------:R-:W-:Y:S01]  /*3f90*/  ISETP.GE.AND P0, PT, R13, RZ, PT ;  /* 0x000000ff0d00720c */ /* 0x000fe20003f06270 */
[--C-:B------:R-:W-:Y:S01]  /*3fa0*/  @!P6 IMAD.IADD R184, R184, 0x1, -R9.reuse ;  /* 0x00000001b8b8e824 */ /* 0x100fe200078e0a09 */
[C---:B------:R-:W-:Y:S01]  /*3fb0*/  ISETP.GT.U32.AND P6, PT, R9.reuse, R188, PT ;  /* 0x000000bc0900720c */ /* 0x040fe20003fc4070 */
[----:B------:R-:W-:Y:S01]  /*3fc0*/  @!P5 IMAD.IADD R190, R190, 0x1, -R9 ;  /* 0x00000001bebed824 */ /* 0x000fe200078e0a09 */
[----:B------:R-:W-:Y:S01]  /*3fd0*/  ISETP.GT.U32.AND P4, PT, R9, R186, PT ;  /* 0x000000ba0900720c */ /* 0x000fe20003f84070 */
[----:B------:R-:W-:Y:S01]  /*3fe0*/  IMAD.MOV R11, RZ, RZ, -R11 ;  /* 0x000000ffff0b7224 */ /* 0x000fe200078e0a0b */
[----:B------:R-:W-:Y:S01]  /*3ff0*/  LOP3.LUT R13, R3, 0x76, RZ, 0xfc, !PT ;  /* 0x00000076030d7812 */ /* 0x000fe200078efcff */
[----:B------:R-:W-:Y:S01]  /*4000*/  IMAD.HI.U32 R12, R0, R194, RZ ;  /* 0x000000c2000c7227 */ /* 0x000fe200078e00ff */
[C---:B------:R-:W-:Y:S02]  /*4010*/  ISETP.GT.U32.AND P5, PT, R9.reuse, R190, PT ;  /* 0x000000be0900720c */ /* 0x040fe40003fa4070 */
[----:B------:R-:W-:Y:S01]  /*4020*/  IABS R198, R13 ;  /* 0x0000000d00c67213 */ /* 0x000fe20000000000 */
[----:B------:R-:W-:-:S02]  /*4030*/  IMAD R192, R9, R11, R192 ;  /* 0x0000000b09c07224 */ /* 0x000fc400078e02c0 */
[----:B------:R-:W-:-:S04]  /*4040*/  IMAD.HI.U32 R11, R0, R196, RZ ;  /* 0x000000c4000b7227 */ /* 0x000fc800078e00ff */
[----:B------:R-:W-:Y:S02]  /*4050*/  IMAD.MOV R12, RZ, RZ, -R12 ;  /* 0x000000ffff0c7224 */ /* 0x000fe400078e0a0c */
[----:B------:R-:W-:Y:S02]  /*4060*/  IMAD.MOV R11, RZ, RZ, -R11 ;  /* 0x000000ffff0b7224 */ /* 0x000fe400078e0a0b */
[--C-:B------:R-:W-:Y:S01]  /*4070*/  @!P6 IMAD.IADD R188, R188, 0x1, -R9.reuse ;  /* 0x00000001bcbce824 */ /* 0x100fe200078e0a09 */
[----:B------:R-:W-:Y:S01]  /*4080*/  ISETP.GE.AND P6, PT, R14, RZ, PT ;  /* 0x000000ff0e00720c */ /* 0x000fe20003fc6270 */
[----:B------:R-:W-:Y:S01]  /*4090*/  IMAD R194, R9, R12, R194 ;  /* 0x0000000c09c27224 */ /* 0x000fe200078e02c2 */
[----:B------:R-:W-:Y:S01]  /*40a0*/  LOP3.LUT R14, R3, 0x74, RZ, 0xfc, !PT ;  /* 0x00000074030e7812 */ /* 0x000fe200078efcff */
[--C-:B------:R-:W-:Y:S01]  /*40b0*/  @!P4 IMAD.IADD R186, R186, 0x1, -R9.reuse ;  /* 0x00000001babac824 */ /* 0x100fe200078e0a09 */
[C---:B------:R-:W-:Y:S01]  /*40c0*/  ISETP.GT.U32.AND P4, PT, R9.reuse, R192, PT ;  /* 0x000000c00900720c */ /* 0x040fe20003f84070 */
[C---:B------:R-:W-:Y:S01]  /*40d0*/  IMAD R196, R9.reuse, R11, R196 ;  /* 0x0000000b09c47224 */ /* 0x040fe200078e02c4 */
[----:B------:R-:W-:Y:S01]  /*40e0*/  IABS R200, R14 ;  /* 0x0000000e00c87213 */ /* 0x000fe20000000000 */
[----:B------:R-:W-:Y:S01]  /*40f0*/  @!P3 IMAD.MOV R184, RZ, RZ, -R184 ;  /* 0x000000ffffb8b224 */ /* 0x000fe200078e0ab8 */
[C---:B------:R-:W-:Y:S01]  /*4100*/  ISETP.GT.U32.AND P3, PT, R9.reuse, R188, PT ;  /* 0x000000bc0900720c */ /* 0x040fe20003f64070 */
[----:B------:R-:W-:Y:S01]  /*4110*/  @!P2 IMAD.MOV R186, RZ, RZ, -R186 ;  /* 0x000000ffffbaa224 */ /* 0x000fe200078e0aba */
[C---:B------:R-:W-:Y:S01]  /*4120*/  ISETP.GT.U32.AND P2, PT, R9.reuse, R194, PT ;  /* 0x000000c20900720c */ /* 0x040fe20003f44070 */
[----:B------:R-:W-:Y:S01]  /*4130*/  @!P5 IMAD.IADD R190, R190, 0x1, -R9 ;  /* 0x00000001bebed824 */ /* 0x000fe200078e0a09 */
[----:B------:R-:W-:Y:S01]  /*4140*/  ISETP.GT.U32.AND P5, PT, R9, R196, PT ;  /* 0x000000c40900720c */ /* 0x000fe20003fa4070 */
[----:B------:R-:W-:-:S04]  /*4150*/  IMAD.HI.U32 R11, R0, R198, RZ ;  /* 0x000000c6000b7227 */ /* 0x000fc800078e00ff */
[----:B------:R-:W-:Y:S01]  /*4160*/  @!P4 IMAD.IADD R192, R192, 0x1, -R9 ;  /* 0x00000001c0c0c824 */ /* 0x000fe200078e0a09 */
[----:B------:R-:W-:Y:S01]  /*4170*/  ISETP.GE.AND P4, PT, R17, RZ, PT ;  /* 0x000000ff1100720c */ /* 0x000fe20003f86270 */
[----:B------:R-:W-:Y:S01]  /*4180*/  IMAD.MOV R12, RZ, RZ, -R11 ;  /* 0x000000ffff0c7224 */ /* 0x000fe200078e0a0b */
[----:B------:R-:W-:Y:S01]  /*4190*/  LOP3.LUT R17, R3, 0x5e, RZ, 0xfc, !PT ;  /* 0x0000005e03117812 */ /* 0x000fe200078efcff */
[--C-:B------:R-:W-:Y:S01]  /*41a0*/  @!P3 IMAD.IADD R188, R188, 0x1, -R9.reuse ;  /* 0x00000001bcbcb824 */ /* 0x100fe200078e0a09 */
[----:B------:R-:W-:Y:S01]  /*41b0*/  ISETP.GE.AND P3, PT, R16, RZ, PT ;  /* 0x000000ff1000720c */ /* 0x000fe20003f66270 */
[--C-:B------:R-:W-:Y:S01]  /*41c0*/  @!P2 IMAD.IADD R194, R194, 0x1, -R9.reuse ;  /* 0x00000001c2c2a824 */ /* 0x100fe200078e0a09 */
[----:B------:R-:W-:Y:S01]  /*41d0*/  ISETP.GT.U32.AND P2, PT, R9, R192, PT ;  /* 0x000000c00900720c */ /* 0x000fe20003f44070 */
[----:B------:R-:W-:Y:S01]  /*41e0*/  @!P5 IMAD.IADD R196, R196, 0x1, -R9 ;  /* 0x00000001c4c4d824 */ /* 0x000fe200078e0a09 */
[----:B------:R-:W-:Y:S01]  /*41f0*/  LOP3.LUT R16, R3, 0x70, RZ, 0xfc, !PT ;  /* 0x0000007003107812 */ /* 0x000fe200078efcff */
[----:B------:R-:W-:Y:S01]  /*4200*/  @!P0 IMAD.MOV R188, RZ, RZ, -R188 ;  /* 0x000000ffffbc8224 */ /* 0x000fe200078e0abc */
[C---:B------:R-:W-:Y:S01]  /*4210*/  ISETP.GT.U32.AND P5, PT, R9.reuse, R194, PT ;  /* 0x000000c20900720c */ /* 0x040fe20003fa4070 */
[----:B------:R-:W-:Y:S01]  /*4220*/  IMAD.HI.U32 R11, R0, R200, RZ ;  /* 0x000000c8000b7227 */ /* 0x000fe200078e00ff */
[----:B------:R-:W-:-:S02]  /*4230*/  ISETP.GT.U32.AND P0, PT, R9, R196, PT ;  /* 0x000000c40900720c */ /* 0x000fc40003f04070 */
[----:B------:R-:W-:Y:S01]  /*4240*/  IABS R204, R16 ;  /* 0x0000001000cc7213 */ /* 0x000fe20000000000 */
[----:B------:R-:W-:Y:S01]  /*4250*/  IMAD R198, R9, R12, R198 ;  /* 0x0000000c09c67224 */ /* 0x000fe200078e02c6 */
[----:B------:R-:W-:Y:S01]  /*4260*/  IABS R222, R17 ;  /* 0x0000001100de7213 */ /* 0x000fe20000000000 */
[----:B------:R-:W-:Y:S02]  /*4270*/  IMAD.MOV R11, RZ, RZ, -R11 ;  /* 0x000000ffff0b7224 */ /* 0x000fe400078e0a0b */
[----:B------:R-:W-:Y:S01]  /*4280*/  @!P1 IMAD.MOV R182, RZ, RZ, -R182 ;  /* 0x000000ffffb69224 */ /* 0x000fe200078e0ab6 */
[----:B------:R-:W-:Y:S01]  /*4290*/  ISETP.GE.AND P1, PT, R15, RZ, PT ;  /* 0x000000ff0f00720c */ /* 0x000fe20003f26270 */
[--C-:B------:R-:W-:Y:S01]  /*42a0*/  @!P2 IMAD.IADD R192, R192, 0x1, -R9.reuse ;  /* 0x00000001c0c0a824 */ /* 0x100fe200078e0a09 */
[----:B------:R-:W-:Y:S01]  /*42b0*/  LOP3.LUT R15, R3, 0x72, RZ, 0xfc, !PT ;  /* 0x00000072030f7812 */ /* 0x000fe200078efcff */
[C---:B------:R-:W-:Y:S01]  /*42c0*/  IMAD R200, R9.reuse, R11, R200 ;  /* 0x0000000b09c87224 */ /* 0x040fe200078e02c8 */
[C---:B------:R-:W-:Y:S01]  /*42d0*/  ISETP.GT.U32.AND P2, PT, R9.reuse, R198, PT ;  /* 0x000000c60900720c */ /* 0x040fe20003f44070 */
[--C-:B------:R-:W-:Y:S01]  /*42e0*/  @!P0 IMAD.IADD R196, R196, 0x1, -R9.reuse ;  /* 0x00000001c4c48824 */ /* 0x100fe200078e0a09 */
[----:B------:R-:W-:Y:S01]  /*42f0*/  IABS R202, R15 ;  /* 0x0000000f00ca7213 */ /* 0x000fe20000000000 */
[----:B------:R-:W-:Y:S01]  /*4300*/  @!P5 IMAD.IADD R194, R194, 0x1, -R9 ;  /* 0x00000001c2c2d824 */ /* 0x000fe200078e0a09 */
[----:B------:R-:W-:Y:S01]  /*4310*/  ISETP.GT.U32.AND P0, PT, R9, R200, PT ;  /* 0x000000c80900720c */ /* 0x000fe20003f04070 */
[----:B------:R-:W-:Y:S01]  /*4320*/  IMAD.HI.U32 R12, R0, R204, RZ ;  /* 0x000000cc000c7227 */ /* 0x000fe200078e00ff */
[----:B------:R-:W-:-:S02]  /*4330*/  ISETP.GE.AND P5, PT, R13, RZ, PT ;  /* 0x000000ff0d00720c */ /* 0x000fc40003fa6270 */
[----:B------:R-:W-:Y:S01]  /*4340*/  LOP3.LUT R13, R3, 0x6e, RZ, 0xfc, !PT ;  /* 0x0000006e030d7812 */ /* 0x000fe200078efcff */
[----:B------:R-:W-:-:S03]  /*4350*/  IMAD.HI.U32 R11, R0, R202, RZ ;  /* 0x000000ca000b7227 */ /* 0x000fc600078e00ff */
[----:B------:R-:W-:Y:S01]  /*4360*/  IABS R206, R13 ;  /* 0x0000000d00ce7213 */ /* 0x000fe20000000000 */
[----:B------:R-:W-:Y:S02]  /*4370*/  IMAD.MOV R11, RZ, RZ, -R11 ;  /* 0x000000ffff0b7224 */ /* 0x000fe400078e0a0b */
[--C-:B------:R-:W-:Y:S01]  /*4380*/  @!P2 IMAD.IADD R198, R198, 0x1, -R9.reuse ;  /* 0x00000001c6c6a824 */ /* 0x100fe200078e0a09 */
[----:B------:R-:W-:Y:S01]  /*4390*/  ISETP.GE.AND P2, PT, R14, RZ, PT ;  /* 0x000000ff0e00720c */ /* 0x000fe20003f46270 */
[----:B------:R-:W-:Y:S01]  /*43a0*/  IMAD.MOV R12, RZ, RZ, -R12 ;  /* 0x000000ffff0c7224 */ /* 0x000fe200078e0a0c */
[----:B------:R-:W-:Y:S01]  /*43b0*/  LOP3.LUT R14, R3, 0x6c, RZ, 0xfc, !PT ;  /* 0x0000006c030e7812 */ /* 0x000fe200078efcff */
[C---:B------:R-:W-:Y:S02]  /*43c0*/  IMAD R202, R9.reuse, R11, R202 ;  /* 0x0000000b09ca7224 */ /* 0x040fe400078e02ca */
[----:B------:R-:W-:Y:S01]  /*43d0*/  @!P0 IMAD.IADD R200, R200, 0x1, -R9 ;  /* 0x00000001c8c88824 */ /* 0x000fe200078e0a09 */
[C---:B------:R-:W-:Y:S01]  /*43e0*/  ISETP.GT.U32.AND P0, PT, R9.reuse, R198, PT ;  /* 0x000000c60900720c */ /* 0x040fe20003f04070 */
[C---:B------:R-:W-:Y:S01]  /*43f0*/  IMAD R204, R9.reuse, R12, R204 ;  /* 0x0000000c09cc7224 */ /* 0x040fe200078e02cc */
[----:B------:R-:W-:Y:S01]  /*4400*/  IABS R208, R14 ;  /* 0x0000000e00d07213 */ /* 0x000fe20000000000 */
[----:B------:R-:W-:Y:S01]  /*4410*/  @!P6 IMAD.MOV R190, RZ, RZ, -R190 ;  /* 0x000000ffffbee224 */ /* 0x000fe200078e0abe */
[C---:B------:R-:W-:Y:S01]  /*4420*/  ISETP.GT.U32.AND P6, PT, R9.reuse, R202, PT ;  /* 0x000000ca0900720c */ /* 0x040fe20003fc4070 */
[----:B------:R-:W-:Y:S01]  /*4430*/  @!P1 IMAD.MOV R192, RZ, RZ, -R192 ;  /* 0x000000ffffc09224 */ /* 0x000fe200078e0ac0 */
[----:B------:R-:W-:Y:S01]  /*4440*/  ISETP.GT.U32.AND P1, PT, R9, R200, PT ;  /* 0x000000c80900720c */ /* 0x000fe20003f24070 */
[----:B------:R-:W-:-:S04]  /*4450*/  IMAD.HI.U32 R11, R0, R206, RZ ;  /* 0x000000ce000b7227 */ /* 0x000fc800078e00ff */
[----:B------:R-:W-:Y:S01]  /*4460*/  @!P3 IMAD.MOV R194, RZ, RZ, -R194 ;  /* 0x000000ffffc2b224 */ /* 0x000fe200078e0ac2 */
[----:B------:R-:W-:Y:S01]  /*4470*/  ISETP.GT.U32.AND P3, PT, R9, R204, PT ;  /* 0x000000cc0900720c */ /* 0x000fe20003f64070 */
[----:B------:R-:W-:-:S04]  /*4480*/  IMAD.HI.U32 R12, R0, R208, RZ ;  /* 0x000000d0000c7227 */ /* 0x000fc800078e00ff */
[----:B------:R-:W-:Y:S02]  /*4490*/  IMAD.MOV R11, RZ, RZ, -R11 ;  /* 0x000000ffff0b7224 */ /* 0x000fe400078e0a0b */
[--C-:B------:R-:W-:Y:S01]  /*44a0*/  @!P0 IMAD.IADD R198, R198, 0x1, -R9.reuse ;  /* 0x00000001c6c68824 */ /* 0x100fe200078e0a09 */
[----:B------:R-:W-:Y:S01]  /*44b0*/  ISETP.GE.AND P0, PT, R16, RZ, PT ;  /* 0x000000ff1000720c */ /* 0x000fe20003f06270 */
[----:B------:R-:W-:Y:S01]  /*44c0*/  IMAD.MOV R12, RZ, RZ, -R12 ;  /* 0x000000ffff0c7224 */ /* 0x000fe200078e0a0c */
[----:B------:R-:W-:Y:S01]  /*44d0*/  LOP3.LUT R16, R3, 0x60, RZ, 0xfc, !PT ;  /* 0x0000006003107812 */ /* 0x000fe200078efcff */
[----:B------:R-:W-:Y:S02]  /*44e0*/  IMAD R206, R9, R11, R206 ;  /* 0x0000000b09ce7224 */ /* 0x000fe400078e02ce */
[--C-:B------:R-:W-:Y:S01]  /*44f0*/  @!P1 IMAD.IADD R200, R200, 0x1, -R9.reuse ;  /* 0x00000001c8c89824 */ /* 0x100fe200078e0a09 */
[----:B------:R-:W-:Y:S01]  /*4500*/  ISETP.GE.AND P1, PT, R13, RZ, PT ;  /* 0x000000ff0d00720c */ /* 0x000fe20003f26270 */
[--C-:B------:R-:W-:Y:S01]  /*4510*/  @!P6 IMAD.IADD R202, R202, 0x1, -R9.reuse ;  /* 0x00000001cacae824 */ /* 0x100fe200078e0a09 */
[----:B------:R-:W-:Y:S01]  /*4520*/  LOP3.LUT R13, R3, 0x68, RZ, 0xfc, !PT ;  /* 0x00000068030d7812 */ /* 0x000fe200078efcff */
[----:B------:R-:W-:Y:S01]  /*4530*/  IMAD R208, R9, R12, R208 ;  /* 0x0000000c09d07224 */ /* 0x000fe200078e02d0 */
[----:B------:R-:W-:Y:S01]  /*4540*/  LOP3.LUT R12, R3, 0x6a, RZ, 0xfc, !PT ;  /* 0x0000006a030c7812 */ /* 0x000fe200078efcff */
[----:B------:R-:W-:Y:S01]  /*4550*/  @!P5 IMAD.MOV R198, RZ, RZ, -R198 ;  /* 0x000000ffffc6d224 */ /* 0x000fe200078e0ac6 */
[C---:B------:R-:W-:Y:S01]  /*4560*/  ISETP.GT.U32.AND P5, PT, R9.reuse, R206, PT ;  /* 0x000000ce0900720c */ /* 0x040fe20003fa4070 */
[----:B------:R-:W-:Y:S01]  /*4570*/  @!P3 IMAD.IADD R204, R204, 0x1, -R9 ;  /* 0x00000001ccccb824 */ /* 0x000fe200078e0a09 */
[C---:B------:R-:W-:Y:S01]  /*4580*/  ISETP.GT.U32.AND P6, PT, R9.reuse, R202, PT ;  /* 0x000000ca0900720c */ /* 0x040fe20003fc4070 */
[----:B------:R-:W-:Y:S01]  /*4590*/  @!P2 IMAD.MOV R200, RZ, RZ, -R200 ;  /* 0x000000ffffc8a224 */ /* 0x000fe200078e0ac8 */
[----:B------:R-:W-:Y:S01]  /*45a0*/  ISETP.GT.U32.AND P2, PT, R9, R208, PT ;  /* 0x000000d00900720c */ /* 0x000fe20003f44070 */
[----:B------:R-:W-:Y:S01]  /*45b0*/  @!P4 IMAD.MOV R196, RZ, RZ, -R196 ;  /* 0x000000ffffc4c224 */ /* 0x000fe200078e0ac4 */
[----:B------:R-:W-:-:S02]  /*45c0*/  ISETP.GE.AND P4, PT, R15, RZ, PT ;  /* 0x000000ff0f00720c */ /* 0x000fc40003f86270 */
[----:B------:R-:W-:Y:S02]  /*45d0*/  ISETP.GT.U32.AND P3, PT, R9, R204, PT ;  /* 0x000000cc0900720c */ /* 0x000fe40003f64070 */
[----:B------:R-:W-:Y:S02]  /*45e0*/  IABS R210, R12 ;  /* 0x0000000c00d27213 */ /* 0x000fe40000000000 */
[----:B------:R-:W-:Y:S01]  /*45f0*/  IABS R212, R13 ;  /* 0x0000000d00d47213 */ /* 0x000fe20000000000 */
[--C-:B------:R-:W-:Y:S01]  /*4600*/  @!P5 IMAD.IADD R206, R206, 0x1, -R9.reuse ;  /* 0x00000001ceced824 */ /* 0x100fe200078e0a09 */
[----:B------:R-:W-:Y:S01]  /*4610*/  LOP3.LUT R15, R3, 0x62, RZ, 0xfc, !PT ;  /* 0x00000062030f7812 */ /* 0x000fe200078efcff */
[--C-:B------:R-:W-:Y:S01]  /*4620*/  @!P6 IMAD.IADD R202, R202, 0x1, -R9.reuse ;  /* 0x00000001cacae824 */ /* 0x100fe200078e0a09 */
[----:B------:R-:W-:Y:S01]  /*4630*/  ISETP.GE.AND P6, PT, R14, RZ, PT ;  /* 0x000000ff0e00720c */ /* 0x000fe20003fc6270 */
[----:B------:R-:W-:Y:S01]  /*4640*/  @!P2 IMAD.IADD R208, R208, 0x1, -R9 ;  /* 0x00000001d0d0a824 */ /* 0x000fe200078e0a09 */
[----:B------:R-:W-:Y:S01]  /*4650*/  ISETP.GT.U32.AND P5, PT, R9, R206, PT ;  /* 0x000000ce0900720c */ /* 0x000fe20003fa4070 */
[----:B------:R-:W-:Y:S01]  /*4660*/  IMAD.HI.U32 R11, R0, R210, RZ ;  /* 0x000000d2000b7227 */ /* 0x000fe200078e00ff */
[----:B------:R-:W-:-:S02]  /*4670*/  LOP3.LUT R14, R3, 0x66, RZ, 0xfc, !PT ;  /* 0x00000066030e7812 */ /* 0x000fc400078efcff */
[----:B------:R-:W-:Y:S01]  /*4680*/  ISETP.GE.AND P2, PT, R13, RZ, PT ;  /* 0x000000ff0d00720c */ /* 0x000fe20003f46270 */
[----:B------:R-:W-:Y:S01]  /*4690*/  @!P3 IMAD.IADD R204, R204, 0x1, -R9 ;  /* 0x00000001ccccb824 */ /* 0x000fe200078e0a09 */
[----:B------:R-:W-:Y:S01]  /*46a0*/  ISETP.GE.AND P3, PT, R12, RZ, PT ;  /* 0x000000ff0c00720c */ /* 0x000fe20003f66270 */
[----:B------:R-:W-:Y:S01]  /*46b0*/  @!P4 IMAD.MOV R202, RZ, RZ, -R202 ;  /* 0x000000ffffcac224 */ /* 0x000fe200078e0aca */
[----:B------:R-:W-:Y:S01]  /*46c0*/  ISETP.GT.U32.AND P4, PT, R9, R208, PT ;  /* 0x000000d00900720c */ /* 0x000fe20003f84070 */
[----:B------:R-:W-:Y:S01]  /*46d0*/  IMAD.HI.U32 R12, R0, R212, RZ ;  /* 0x000000d4000c7227 */ /* 0x000fe200078e00ff */
[----:B------:R-:W-:Y:S02]  /*46e0*/  IABS R214, R14 ;  /* 0x0000000e00d67213 */ /* 0x000fe40000000000 */
[----:B------:R-:W-:Y:S01]  /*46f0*/  LOP3.LUT R13, R3, 0x64, RZ, 0xfc, !PT ;  /* 0x00000064030d7812 */ /* 0x000fe200078efcff */
[----:B------:R-:W-:Y:S01]  /*4700*/  IMAD.MOV R11, RZ, RZ, -R11 ;  /* 0x000000ffff0b7224 */ /* 0x000fe200078e0a0b */
[----:B------:R-:W-:Y:S01]  /*4710*/  IABS R218, R15 ;  /* 0x0000000f00da7213 */ /* 0x000fe20000000000 */
[----:B------:R-:W-:Y:S01]  /*4720*/  IMAD.MOV R12, RZ, RZ, -R12 ;  /* 0x000000ffff0c7224 */ /* 0x000fe200078e0a0c */
[----:B------:R-:W-:Y:S01]  /*4730*/  IABS R216, R13 ;  /* 0x0000000d00d87213 */ /* 0x000fe20000000000 */
[C---:B------:R-:W-:Y:S01]  /*4740*/  IMAD R210, R9.reuse, R11, R210 ;  /* 0x0000000b09d27224 */ /* 0x040fe200078e02d2 */
[----:B------:R-:W-:Y:S01]  /*4750*/  IABS R220, R16 ;  /* 0x0000001000dc7213 */ /* 0x000fe20000000000 */
[----:B------:R-:W-:-:S02]  /*4760*/  IMAD R212, R9, R12, R212 ;  /* 0x0000000c09d47224 */ /* 0x000fc400078e02d4 */
[--C-:B------:R-:W-:Y:S01]  /*4770*/  @!P5 IMAD.IADD R206, R206, 0x1, -R9.reuse ;  /* 0x00000001ceced824 */ /* 0x100fe200078e0a09 */
[C---:B------:R-:W-:Y:S01]  /*4780*/  ISETP.GT.U32.AND P5, PT, R9.reuse, R210, PT ;  /* 0x000000d20900720c */ /* 0x040fe20003fa4070 */
[----:B------:R-:W-:Y:S01]  /*4790*/  @!P4 IMAD.IADD R208, R208, 0x1, -R9 ;  /* 0x00000001d0d0c824 */ /* 0x000fe200078e0a09 */
[----:B------:R-:W-:Y:S01]  /*47a0*/  ISETP.GT.U32.AND P4, PT, R9, R212, PT ;  /* 0x000000d40900720c */ /* 0x000fe20003f84070 */
[----:B------:R-:W-:-:S04]  /*47b0*/  IMAD.HI.U32 R11, R0, R214, RZ ;  /* 0x000000d6000b7227 */ /* 0x000fc800078e00ff */
[----:B------:R-:W-:Y:S02]  /*47c0*/  IMAD.MOV R11, RZ, RZ, -R11 ;  /* 0x000000ffff0b7224 */ /* 0x000fe400078e0a0b */
[----:B------:R-:W-:Y:S02]  /*47d0*/  @!P1 IMAD.MOV R206, RZ, RZ, -R206 ;  /* 0x000000ffffce9224 */ /* 0x000fe400078e0ace */
[C---:B------:R-:W-:Y:S02]  /*47e0*/  IMAD R214, R9.reuse, R11, R214 ;  /* 0x0000000b09d67224 */ /* 0x040fe400078e02d6 */
[--C-:B------:R-:W-:Y:S02]  /*47f0*/  @!P5 IMAD.IADD R210, R210, 0x1, -R9.reuse ;  /* 0x00000001d2d2d824 */ /* 0x100fe400078e0a09 */
[----:B------:R-:W-:Y:S01]  /*4800*/  @!P4 IMAD.IADD R212, R212, 0x1, -R9 ;  /* 0x00000001d4d4c824 */ /* 0x000fe200078e0a09 */
[C---:B------:R-:W-:Y:S01]  /*4810*/  ISETP.GT.U32.AND P5, PT, R9.reuse, R214, PT ;  /* 0x000000d60900720c */ /* 0x040fe20003fa4070 */
[----:B------:R-:W-:Y:S01]  /*4820*/  IMAD.HI.U32 R11, R0, R216, RZ ;  /* 0x000000d8000b7227 */ /* 0x000fe200078e00ff */
[----:B------:R-:W-:-:S02]  /*4830*/  ISETP.GT.U32.AND P4, PT, R9, R210, PT ;  /* 0x000000d20900720c */ /* 0x000fc40003f84070 */
[----:B------:R-:W-:Y:S01]  /*4840*/  ISETP.GT.U32.AND P1, PT, R9, R212, PT ;  /* 0x000000d40900720c */ /* 0x000fe20003f24070 */
[----:B------:R-:W-:Y:S02]  /*4850*/  IMAD.MOV R11, RZ, RZ, -R11 ;  /* 0x000000ffff0b7224 */ /* 0x000fe400078e0a0b */
[----:B------:R-:W-:-:S04]  /*4860*/  IMAD.HI.U32 R12, R0, R218, RZ ;  /* 0x000000da000c7227 */ /* 0x000fc800078e00ff */
[C---:B------:R-:W-:Y:S02]  /*4870*/  IMAD R216, R9.reuse, R11, R216 ;  /* 0x0000000b09d87224 */ /* 0x040fe400078e02d8 */
[----:B------:R-:W-:Y:S02]  /*4880*/  IMAD.MOV R12, RZ, RZ, -R12 ;  /* 0x000000ffff0c7224 */ /* 0x000fe400078e0a0c */
[----:B------:R-:W-:Y:S01]  /*4890*/  @!P4 IMAD.IADD R210, R210, 0x1, -R9 ;  /* 0x00000001d2d2c824 */ /* 0x000fe200078e0a09 */
[C---:B------:R-:W-:Y:S01]  /*48a0*/  ISETP.GT.U32.AND P4, PT, R9.reuse, R216, PT ;  /* 0x000000d80900720c */ /* 0x040fe20003f84070 */
[----:B------:R-:W-:Y:S02]  /*48b0*/  IMAD R218, R9, R12, R218 ;  /* 0x0000000c09da7224 */ /* 0x000fe400078e02da */
[----:B------:R-:W-:-:S04]  /*48c0*/  IMAD.HI.U32 R11, R0, R220, RZ ;  /* 0x000000dc000b7227 */ /* 0x000fc800078e00ff */
[----:B------:R-:W-:Y:S01]  /*48d0*/  @!P6 IMAD.MOV R208, RZ, RZ, -R208 ;  /* 0x000000ffffd0e224 */ /* 0x000fe200078e0ad0 */
[----:B------:R-:W-:Y:S01]  /*48e0*/  ISETP.GT.U32.AND P6, PT, R9, R218, PT ;  /* 0x000000da0900720c */ /* 0x000fe20003fc4070 */
[----:B------:R-:W-:Y:S02]  /*48f0*/  @!P1 IMAD.IADD R212, R212, 0x1, -R9 ;  /* 0x00000001d4d49824 */ /* 0x000fe400078e0a09 */
[----:B------:R-:W-:Y:S02]  /*4900*/  IMAD.MOV R11, RZ, RZ, -R11 ;  /* 0x000000ffff0b7224 */ /* 0x000fe400078e0a0b */
[----:B------:R-:W-:Y:S01]  /*4910*/  @!P4 IMAD.IADD R216, R216, 0x1, -R9 ;  /* 0x00000001d8d8c824 */ /* 0x000fe200078e0a09 */
[----:B------:R-:W-:Y:S01]  /*4920*/  ISETP.GE.AND P4, PT, R16, RZ, PT ;  /* 0x000000ff1000720c */ /* 0x000fe20003f86270 */
[----:B------:R-:W-:Y:S01]  /*4930*/  @!P2 IMAD.MOV R212, RZ, RZ, -R212 ;  /* 0x000000ffffd4a224 */ /* 0x000fe200078e0ad4 */
[----:B------:R-:W-:Y:S01]  /*4940*/  LOP3.LUT R16, R3, 0x3e, RZ, 0xfc, !PT ;  /* 0x0000003e03107812 */ /* 0x000fe200078efcff */
[C---:B------:R-:W-:Y:S01]  /*4950*/  IMAD R220, R9.reuse, R11, R220 ;  /* 0x0000000b09dc7224 */ /* 0x040fe200078e02dc */
[----:B------:R-:W-:Y:S01]  /*4960*/  ISETP.GT.U32.AND P2, PT, R9, R216, PT ;  /* 0x000000d80900720c */ /* 0x000fe20003f44070 */
[----:B------:R-:W-:-:S03]  /*4970*/  IMAD.HI.U32 R11, R0, R222, RZ ;  /* 0x000000de000b7227 */ /* 0x000fc600078e00ff */
[C---:B------:R-:W-:Y:S01]  /*4980*/  ISETP.GT.U32.AND P1, PT, R9.reuse, R220, PT ;  /* 0x000000dc0900720c */ /* 0x040fe20003f24070 */
[----:B------:R-:W-:Y:S02]  /*4990*/  IMAD.MOV R11, RZ, RZ, -R11 ;  /* 0x000000ffff0b7224 */ /* 0x000fe400078e0a0b */
[--C-:B------:R-:W-:Y:S02]  /*49a0*/  @!P5 IMAD.IADD R214, R214, 0x1, -R9.reuse ;  /* 0x00000001d6d6d824 */ /* 0x100fe400078e0a09 */
[--C-:B------:R-:W-:Y:S02]  /*49b0*/  @!P6 IMAD.IADD R218, R218, 0x1, -R9.reuse ;  /* 0x00000001dadae824 */ /* 0x100fe400078e0a09 */
[C---:B------:R-:W-:Y:S01]  /*49c0*/  IMAD R222, R9.reuse, R11, R222 ;  /* 0x0000000b09de7224 */ /* 0x040fe200078e02de */
[C---:B------:R-:W-:Y:S01]  /*49d0*/  ISETP.GT.U32.AND P5, PT, R9.reuse, R214, PT ;  /* 0x000000d60900720c */ /* 0x040fe20003fa4070 */
[--C-:B------:R-:W-:Y:S01]  /*49e0*/  @!P2 IMAD.IADD R216, R216, 0x1, -R9.reuse ;  /* 0x00000001d8d8a824 */ /* 0x100fe200078e0a09 */
[C---:B------:R-:W-:Y:S01]  /*49f0*/  ISETP.GT.U32.AND P6, PT, R9.reuse, R218, PT ;  /* 0x000000da0900720c */ /* 0x040fe20003fc4070 */
[----:B------:R-:W-:Y:S01]  /*4a00*/  @!P3 IMAD.MOV R210, RZ, RZ, -R210 ;  /* 0x000000ffffd2b224 */ /* 0x000fe200078e0ad2 */
[----:B------:R-:W-:Y:S01]  /*4a10*/  ISETP.GT.U32.AND P2, PT, R9, R222, PT ;  /* 0x000000de0900720c */ /* 0x000fe20003f44070 */
[----:B------:R-:W-:Y:S01]  /*4a20*/  @!P0 IMAD.MOV R204, RZ, RZ, -R204 ;  /* 0x000000ffffcc8224 */ /* 0x000fe200078e0acc */
[----:B------:R-:W-:Y:S01]  /*4a30*/  LOP3.LUT R11, R3, 0x5c, RZ, 0xfc, !PT ;  /* 0x0000005c030b7812 */ /* 0x000fe200078efcff */
[----:B------:R-:W-:Y:S01]  /*4a40*/  @!P1 IMAD.IADD R220, R220, 0x1, -R9 ;  /* 0x00000001dcdc9824 */ /* 0x000fe200078e0a09 */
[----:B------:R-:W-:-:S02]  /*4a50*/  ISETP.GE.AND P3, PT, R13, RZ, PT ;  /* 0x000000ff0d00720c */ /* 0x000fc40003f66270 */
[----:B------:R-:W-:Y:S02]  /*4a60*/  LOP3.LUT R13, R3, 0x5a, RZ, 0xfc, !PT ;  /* 0x0000005a030d7812 */ /* 0x000fe400078efcff */
[----:B------:R-:W-:Y:S01]  /*4a70*/  IABS R224, R11 ;  /* 0x0000000b00e07213 */ /* 0x000fe20000000000 */
[--C-:B------:R-:W-:Y:S01]  /*4a80*/  @!P5 IMAD.IADD R214, R214, 0x1, -R9.reuse ;  /* 0x00000001d6d6d824 */ /* 0x100fe200078e0a09 */
[----:B------:R-:W-:Y:S01]  /*4a90*/  ISETP.GE.AND P5, PT, R15, RZ, PT ;  /* 0x000000ff0f00720c */ /* 0x000fe20003fa6270 */
[--C-:B------:R-:W-:Y:S01]  /*4aa0*/  @!P6 IMAD.IADD R218, R218, 0x1, -R9.reuse ;  /* 0x00000001dadae824 */ /* 0x100fe200078e0a09 */
[----:B------:R-:W-:Y:S01]  /*4ab0*/  IABS R226, R13 ;  /* 0x0000000d00e27213 */ /* 0x000fe20000000000 */
[----:B------:R-:W-:Y:S01]  /*4ac0*/  @!P2 IMAD.IADD R222, R222, 0x1, -R9 ;  /* 0x00000001dedea824 */ /* 0x000fe200078e0a09 */
[----:B------:R-:W-:Y:S01]  /*4ad0*/  ISETP.GE.AND P6, PT, R11, RZ, PT ;  /* 0x000000ff0b00720c */ /* 0x000fe20003fc6270 */
[----:B------:R-:W-:Y:S01]  /*4ae0*/  IMAD.HI.U32 R11, R0, R224, RZ ;  /* 0x000000e0000b7227 */ /* 0x000fe200078e00ff */
[----:B------:R-:W-:-:S02]  /*4af0*/  ISETP.GE.AND P0, PT, R14, RZ, PT ;  /* 0x000000ff0e00720c */ /* 0x000fc40003f06270 */
[----:B------:R-:W-:Y:S01]  /*4b00*/  ISETP.GT.U32.AND P2, PT, R9, R222, PT ;  /* 0x000000de0900720c */ /* 0x000fe20003f44070 */
[C---:B------:R-:W-:Y:S01]  /*4b10*/  IMAD.HI.U32 R12, R0.reuse, R226, RZ ;  /* 0x000000e2000c7227 */ /* 0x040fe200078e00ff */
[----:B------:R-:W-:Y:S02]  /*4b20*/  LOP3.LUT R14, R3, 0x58, RZ, 0xfc, !PT ;  /* 0x00000058030e7812 */ /* 0x000fe400078efcff */
[----:B------:R-:W-:Y:S01]  /*4b30*/  ISETP.GT.U32.AND P1, PT, R9, R220, PT ;  /* 0x000000dc0900720c */ /* 0x000fe20003f24070 */
[----:B------:R-:W-:Y:S01]  /*4b40*/  IMAD.MOV R11, RZ, RZ, -R11 ;  /* 0x000000ffff0b7224 */ /* 0x000fe200078e0a0b */
[----:B------:R-:W-:Y:S01]  /*4b50*/  IABS R228, R14 ;  /* 0x0000000e00e47213 */ /* 0x000fe20000000000 */
[----:B------:R-:W-:Y:S01]  /*4b60*/  IMAD.MOV R12, RZ, RZ, -R12 ;  /* 0x000000ffff0c7224 */ /* 0x000fe200078e0a0c */
[----:B------:R-:W-:Y:S01]  /*4b70*/  LOP3.LUT R15, R3, 0x50, RZ, 0xfc, !PT ;  /* 0x00000050030f7812 */ /* 0x000fe200078efcff */
[C---:B------:R-:W-:Y:S02]  /*4b80*/  IMAD R224, R9.reuse, R11, R224 ;  /* 0x0000000b09e07224 */ /* 0x040fe400078e02e0 */
[----:B------:R-:W-:Y:S01]  /*4b90*/  IMAD R226, R9, R12, R226 ;  /* 0x0000000c09e27224 */ /* 0x000fe200078e02e2 */
[----:B------:R-:W-:Y:S01]  /*4ba0*/  LOP3.LUT R12, R3, 0x56, RZ, 0xfc, !PT ;  /* 0x00000056030c7812 */ /* 0x000fe200078efcff */
[----:B------:R-:W-:Y:S01]  /*4bb0*/  @!P5 IMAD.MOV R218, RZ, RZ, -R218 ;  /* 0x000000ffffdad224 */ /* 0x000fe200078e0ada */
[----:B------:R-:W-:Y:S01]  /*4bc0*/  ISETP.GT.U32.AND P5, PT, R9, R224, PT ;  /* 0x000000e00900720c */ /* 0x000fe20003fa4070 */
[----:B------:R-:W-:Y:S01]  /*4bd0*/  IMAD.HI.U32 R11, R0, R228, RZ ;  /* 0x000000e4000b7227 */ /* 0x000fe200078e00ff */
[----:B------:R-:W-:-:S02]  /*4be0*/  IABS R230, R12 ;  /* 0x0000000c00e67213 */ /* 0x000fc40000000000 */
[----:B------:R-:W-:Y:S01]  /*4bf0*/  IABS R236, R15 ;  /* 0x0000000f00ec7213 */ /* 0x000fe20000000000 */
[----:B------:R-:W-:Y:S01]  /*4c00*/  @!P2 IMAD.IADD R222, R222, 0x1, -R9 ;  /* 0x00000001dedea824 */ /* 0x000fe200078e0a09 */
[----:B------:R-:W-:Y:S01]  /*4c10*/  ISETP.GT.U32.AND P2, PT, R9, R226, PT ;  /* 0x000000e20900720c */ /* 0x000fe20003f44070 */
[----:B------:R-:W-:Y:S02]  /*4c20*/  IMAD.MOV R11, RZ, RZ, -R11 ;  /* 0x000000ffff0b7224 */ /* 0x000fe400078e0a0b */
[--C-:B------:R-:W-:Y:S01]  /*4c30*/  @!P1 IMAD.IADD R220, R220, 0x1, -R9.reuse ;  /* 0x00000001dcdc9824 */ /* 0x100fe200078e0a09 */
[----:B------:R-:W-:Y:S01]  /*4c40*/  ISETP.GE.AND P1, PT, R13, RZ, PT ;  /* 0x000000ff0d00720c */ /* 0x000fe20003f26270 */
[----:B------:R-:W-:Y:S01]  /*4c50*/  IMAD R228, R9, R11, R228 ;  /* 0x0000000b09e47224 */ /* 0x000fe200078e02e4 */
[----:B------:R-:W-:Y:S01]  /*4c60*/  LOP3.LUT R13, R3, 0x54, RZ, 0xfc, !PT ;  /* 0x00000054030d7812 */ /* 0x000fe200078efcff */
[----:B------:R-:W-:Y:S02]  /*4c70*/  @!P5 IMAD.IADD R224, R224, 0x1, -R9 ;  /* 0x00000001e0e0d824 */ /* 0x000fe400078e0a09 */
[----:B------:R-:W-:Y:S01]  /*4c80*/  IMAD.HI.U32 R11, R0, R230, RZ ;  /* 0x000000e6000b7227 */ /* 0x000fe200078e00ff */
[----:B------:R-:W-:-:S02]  /*4c90*/  ISETP.GT.U32.AND P5, PT, R9, R228, PT ;  /* 0x000000e40900720c */ /* 0x000fc40003fa4070 */
[----:B------:R-:W-:Y:S01]  /*4ca0*/  IABS R232, R13 ;  /* 0x0000000d00e87213 */ /* 0x000fe20000000000 */
[----:B------:R-:W-:Y:S01]  /*4cb0*/  @!P2 IMAD.IADD R226, R226, 0x1, -R9 ;  /* 0x00000001e2e2a824 */ /* 0x000fe200078e0a09 */
[----:B------:R-:W-:Y:S01]  /*4cc0*/  ISETP.GT.U32.AND P2, PT, R9, R224, PT ;  /* 0x000000e00900720c */ /* 0x000fe20003f44070 */
[----:B------:R-:W-:Y:S01]  /*4cd0*/  @!P3 IMAD.MOV R216, RZ, RZ, -R216 ;  /* 0x000000ffffd8b224 */ /* 0x000fe200078e0ad8 */
[----:B------:R-:W-:Y:S01]  /*4ce0*/  ISETP.GE.AND P3, PT, R14, RZ, PT ;  /* 0x000000ff0e00720c */ /* 0x000fe20003f66270 */
[----:B------:R-:W-:Y:S01]  /*4cf0*/  @!P4 IMAD.MOV R220, RZ, RZ, -R220 ;  /* 0x000000ffffdcc224 */ /* 0x000fe200078e0adc */
[----:B------:R-:W-:Y:S01]  /*4d00*/  ISETP.GE.AND P4, PT, R12, RZ, PT ;  /* 0x000000ff0c00720c */ /* 0x000fe20003f86270 */
[----:B------:R-:W-:Y:S01]  /*4d10*/  IMAD.MOV R12, RZ, RZ, -R11 ;  /* 0x000000ffff0c7224 */ /* 0x000fe200078e0a0b */
[----:B------:R-:W-:Y:S01]  /*4d20*/  LOP3.LUT R14, R3, 0x52, RZ, 0xfc, !PT ;  /* 0x00000052030e7812 */ /* 0x000fe200078efcff */
[----:B------:R-:W-:-:S03]  /*4d30*/  IMAD.HI.U32 R11, R0, R232, RZ ;  /* 0x000000e8000b7227 */ /* 0x000fc600078e00ff */
[----:B------:R-:W-:Y:S01]  /*4d40*/  IABS R234, R14 ;  /* 0x0000000e00ea7213 */ /* 0x000fe20000000000 */
[----:B------:R-:W-:Y:S02]  /*4d50*/  IMAD.MOV R11, RZ, RZ, -R11 ;  /* 0x000000ffff0b7224 */ /* 0x000fe400078e0a0b */
[----:B------:R-:W-:Y:S01]  /*4d60*/  @!P5 IMAD.IADD R228, R228, 0x1, -R9 ;  /* 0x00000001e4e4d824 */ /* 0x000fe200078e0a09 */
[C---:B------:R-:W-:Y:S01]  /*4d70*/  ISETP.GT.U32.AND P5, PT, R9.reuse, R226, PT ;  /* 0x000000e20900720c */ /* 0x040fe20003fa4070 */
[----:B------:R-:W-:Y:S02]  /*4d80*/  IMAD R230, R9, R12, R230 ;  /* 0x0000000c09e67224 */ /* 0x000fe400078e02e6 */
[----:B------:R-:W-:-:S04]  /*4d90*/  IMAD.HI.U32 R12, R0, R234, RZ ;  /* 0x000000ea000c7227 */ /* 0x000fc800078e00ff */
[--C-:B------:R-:W-:Y:S01]  /*4da0*/  @!P2 IMAD.IADD R224, R224, 0x1, -R9.reuse ;  /* 0x00000001e0e0a824 */ /* 0x100fe200078e0a09 */
[C---:B------:R-:W-:Y:S01]  /*4db0*/  ISETP.GT.U32.AND P2, PT, R9.reuse, R230, PT ;  /* 0x000000e60900720c */ /* 0x040fe20003f44070 */
[----:B------:R-:W-:Y:S02]  /*4dc0*/  IMAD R232, R9, R11, R232 ;  /* 0x0000000b09e87224 */ /* 0x000fe400078e02e8 */
[----:B------:R-:W-:Y:S01]  /*4dd0*/  @!P0 IMAD.MOV R214, RZ, RZ, -R214 ;  /* 0x000000ffffd68224 */ /* 0x000fe200078e0ad6 */
[----:B------:R-:W-:Y:S01]  /*4de0*/  ISETP.GE.AND P0, PT, R17, RZ, PT ;  /* 0x000000ff1100720c */ /* 0x000fe20003f06270 */
[----:B------:R-:W-:Y:S01]  /*4df0*/  IMAD.MOV R12, RZ, RZ, -R12 ;  /* 0x000000ffff0c7224 */ /* 0x000fe200078e0a0c */
[----:B------:R-:W-:Y:S01]  /*4e00*/  LOP3.LUT R17, R3, 0x3c, RZ, 0xfc, !PT ;  /* 0x0000003c03117812 */ /* 0x000fe200078efcff */
[----:B------:R-:W-:Y:S01]  /*4e10*/  @!P6 IMAD.MOV R224, RZ, RZ, -R224 ;  /* 0x000000ffffe0e224 */ /* 0x000fe200078e0ae0 */
[C---:B------:R-:W-:Y:S01]  /*4e20*/  ISETP.GT.U32.AND P6, PT, R9.reuse, R232, PT ;  /* 0x000000e80900720c */ /* 0x040fe20003fc4070 */
[----:B------:R-:W-:Y:S01]  /*4e30*/  IMAD R234, R9, R12, R234 ;  /* 0x0000000c09ea7224 */ /* 0x000fe200078e02ea */
[----:B------:R-:W-:Y:S01]  /*4e40*/  LOP3.LUT R12, R3, 0x4e, RZ, 0xfc, !PT ;  /* 0x0000004e030c7812 */ /* 0x000fe200078efcff */
[----:B------:R-:W-:Y:S01]  /*4e50*/  @!P5 IMAD.IADD R226, R226, 0x1, -R9 ;  /* 0x00000001e2e2d824 */ /* 0x000fe200078e0a09 */
[----:B------:R-:W-:Y:S01]  /*4e60*/  IABS R43, R17 ;  /* 0x00000011002b7213 */ /* 0x000fe20000000000 */
[----:B------:R-:W-:Y:S01]  /*4e70*/  IMAD.HI.U32 R11, R0, R236, RZ ;  /* 0x000000ec000b7227 */ /* 0x000fe200078e00ff */
[----:B------:R-:W-:-:S02]  /*4e80*/  ISETP.GT.U32.AND P5, PT, R9, R234, PT ;  /* 0x000000ea0900720c */ /* 0x000fc40003fa4070 */
[----:B------:R-:W-:Y:S01]  /*4e90*/  IABS R238, R12 ;  /* 0x0000000c00ee7213 */ /* 0x000fe20000000000 */
[----:B------:R-:W-:Y:S01]  /*4ea0*/  @!P0 IMAD.MOV R222, RZ, RZ, -R222 ;  /* 0x000000ffffde8224 */ /* 0x000fe200078e0ade */
[C---:B------:R-:W-:Y:S01]  /*4eb0*/  ISETP.GT.U32.AND P0, PT, R9.reuse, R228, PT ;  /* 0x000000e40900720c */ /* 0x040fe20003f04070 */
[----:B------:R-:W-:Y:S02]  /*4ec0*/  IMAD.MOV R11, RZ, RZ, -R11 ;  /* 0x000000ffff0b7224 */ /* 0x000fe400078e0a0b */
[----:B------:R-:W-:Y:S02]  /*4ed0*/  @!P6 IMAD.IADD R232, R232, 0x1, -R9 ;  /* 0x00000001e8e8e824 */ /* 0x000fe400078e0a09 */
[----:B------:R-:W-:Y:S02]  /*4ee0*/  @!P1 IMAD.MOV R226, RZ, RZ, -R226 ;  /* 0x000000ffffe29224 */ /* 0x000fe400078e0ae2 */
[C---:B------:R-:W-:Y:S01]  /*4ef0*/  IMAD R236, R9.reuse, R11, R236 ;  /* 0x0000000b09ec7224 */ /* 0x040fe200078e02ec */
[----:B------:R-:W-:Y:S01]  /*4f00*/  ISETP.GT.U32.AND P1, PT, R9, R232, PT ;  /* 0x000000e80900720c */ /* 0x000fe20003f24070 */
[----:B------:R-:W-:-:S04]  /*4f10*/  IMAD.HI.U32 R11, R0, R238, RZ ;  /* 0x000000ee000b7227 */ /* 0x000fc800078e00ff */
[----:B------:R-:W-:Y:S02]  /*4f20*/  @!P5 IMAD.IADD R234, R234, 0x1, -R9 ;  /* 0x00000001eaead824 */ /* 0x000fe400078e0a09 */
[----:B------:R-:W-:Y:S02]  /*4f30*/  IMAD.MOV R11, RZ, RZ, -R11 ;  /* 0x000000ffff0b7224 */ /* 0x000fe400078e0a0b */
[--C-:B------:R-:W-:Y:S01]  /*4f40*/  @!P0 IMAD.IADD R228, R228, 0x1, -R9.reuse ;  /* 0x00000001e4e48824 */ /* 0x100fe200078e0a09 */
[C---:B------:R-:W-:Y:S01]  /*4f50*/  ISETP.GT.U32.AND P5, PT, R9.reuse, R234, PT ;  /* 0x000000ea0900720c */ /* 0x040fe20003fa4070 */
[----:B------:R-:W-:Y:S01]  /*4f60*/  IMAD R238, R9, R11, R238 ;  /* 0x0000000b09ee7224 */ /* 0x000fe200078e02ee */
[----:B------:R-:W-:Y:S01]  /*4f70*/  ISETP.GE.AND P0, PT, R13, RZ, PT ;  /* 0x000000ff0d00720c */ /* 0x000fe20003f06270 */
[--C-:B------:R-:W-:Y:S01]  /*4f80*/  @!P1 IMAD.IADD R232, R232, 0x1, -R9.reuse ;  /* 0x00000001e8e89824 */ /* 0x100fe200078e0a09 */
[----:B------:R-:W-:Y:S01]  /*4f90*/  LOP3.LUT R13, R3, 0x4c, RZ, 0xfc, !PT ;  /* 0x0000004c030d7812 */ /* 0x000fe200078efcff */
[----:B------:R-:W-:Y:S01]  /*4fa0*/  @!P2 IMAD.IADD R230, R230, 0x1, -R9 ;  /* 0x00000001e6e6a824 */ /* 0x000fe200078e0a09 */
[----:B------:R-:W-:Y:S01]  /*4fb0*/  ISETP.GT.U32.AND P1, PT, R9, R238, PT ;  /* 0x000000ee0900720c */ /* 0x000fe20003f24070 */
[----:B------:R-:W-:Y:S01]  /*4fc0*/  @!P3 IMAD.MOV R228, RZ, RZ, -R228 ;  /* 0x000000ffffe4b224 */ /* 0x000fe200078e0ae4 */
[----:B------:R-:W-:-:S02]  /*4fd0*/  IABS R240, R13 ;  /* 0x0000000d00f07213 */ /* 0x000fc40000000000 */
[----:B------:R-:W-:Y:S02]  /*4fe0*/  ISETP.GE.AND P2, PT, R14, RZ, PT ;  /* 0x000000ff0e00720c */ /* 0x000fe40003f46270 */
[----:B------:R-:W-:Y:S01]  /*4ff0*/  LOP3.LUT R14, R3, 0x4a, RZ, 0xfc, !PT ;  /* 0x0000004a030e7812 */ /* 0x000fe200078efcff */
[----:B------:R-:W-:Y:S01]  /*5000*/  IMAD.HI.U32 R11, R0, R240, RZ ;  /* 0x000000f0000b7227 */ /* 0x000fe200078e00ff */
[C---:B------:R-:W-:Y:S02]  /*5010*/  ISETP.GT.U32.AND P6, PT, R9.reuse, R230, PT ;  /* 0x000000e60900720c */ /* 0x040fe40003fc4070 */
[----:B------:R-:W-:Y:S01]  /*5020*/  ISETP.GT.U32.AND P3, PT, R9, R236, PT ;  /* 0x000000ec0900720c */ /* 0x000fe20003f64070 */
[----:B------:R-:W-:Y:S01]  /*5030*/  @!P5 IMAD.IADD R234, R234, 0x1, -R9 ;  /* 0x00000001eaead824 */ /* 0x000fe200078e0a09 */
[----:B------:R-:W-:Y:S01]  /*5040*/  ISETP.GE.AND P5, PT, R12, RZ, PT ;  /* 0x000000ff0c00720c */ /* 0x000fe20003fa6270 */
[----:B------:R-:W-:Y:S01]  /*5050*/  IMAD.MOV R12, RZ, RZ, -R11 ;  /* 0x000000ffff0c7224 */ /* 0x000fe200078e0a0b */
[----:B------:R-:W-:Y:S01]  /*5060*/  IABS R242, R14 ;  /* 0x0000000e00f27213 */ /* 0x000fe20000000000 */
[----:B------:R-:W-:-:S02]  /*5070*/  @!P1 IMAD.IADD R238, R238, 0x1, -R9 ;  /* 0x00000001eeee9824 */ /* 0x000fc400078e0a09 */
[----:B------:R-:W-:Y:S01]  /*5080*/  IMAD R240, R9, R12, R240 ;  /* 0x0000000c09f07224 */ /* 0x000fe200078e02f0 */
[----:B------:R-:W-:Y:S01]  /*5090*/  LOP3.LUT R12, R3, 0x46, RZ, 0xfc, !PT ;  /* 0x00000046030c7812 */ /* 0x000fe200078efcff */
[----:B------:R-:W-:Y:S01]  /*50a0*/  @!P0 IMAD.MOV R232, RZ, RZ, -R232 ;  /* 0x000000ffffe88224 */ /* 0x000fe200078e0ae8 */
[C---:B------:R-:W-:Y:S01]  /*50b0*/  ISETP.GT.U32.AND P1, PT, R9.reuse, R238, PT ;  /* 0x000000ee0900720c */ /* 0x040fe20003f24070 */
[----:B------:R-:W-:Y:S01]  /*50c0*/  IMAD.HI.U32 R11, R0, R242, RZ ;  /* 0x000000f2000b7227 */ /* 0x000fe200078e00ff */
[----:B------:R-:W-:Y:S02]  /*50d0*/  ISETP.GT.U32.AND P0, PT, R9, R240, PT ;  /* 0x000000f00900720c */ /* 0x000fe40003f04070 */
[----:B------:R-:W-:Y:S01]  /*50e0*/  IABS R246, R12 ;  /* 0x0000000c00f67213 */ /* 0x000fe20000000000 */
[----:B------:R-:W-:Y:S02]  /*50f0*/  IMAD.MOV R11, RZ, RZ, -R11 ;  /* 0x000000ffff0b7224 */ /* 0x000fe400078e0a0b */
[--C-:B------:R-:W-:Y:S01]  /*5100*/  @!P6 IMAD.IADD R230, R230, 0x1, -R9.reuse ;  /* 0x00000001e6e6e824 */ /* 0x100fe200078e0a09 */
[----:B------:R-:W-:Y:S01]  /*5110*/  ISETP.GE.AND P6, PT, R15, RZ, PT ;  /* 0x000000ff0f00720c */ /* 0x000fe20003fc6270 */
[--C-:B------:R-:W-:Y:S01]  /*5120*/  @!P3 IMAD.IADD R236, R236, 0x1, -R9.reuse ;  /* 0x00000001ececb824 */ /* 0x100fe200078e0a09 */
[----:B------:R-:W-:Y:S01]  /*5130*/  ISETP.GE.AND P3, PT, R13, RZ, PT ;  /* 0x000000ff0d00720c */ /* 0x000fe20003f66270 */
[----:B------:R-:W-:Y:S01]  /*5140*/  IMAD R242, R9, R11, R242 ;  /* 0x0000000b09f27224 */ /* 0x000fe200078e02f2 */
[----:B------:R-:W-:Y:S01]  /*5150*/  LOP3.LUT R13, R3, 0x48, RZ, 0xfc, !PT ;  /* 0x00000048030d7812 */ /* 0x000fe200078efcff */
[----:B------:R-:W-:Y:S01]  /*5160*/  @!P4 IMAD.MOV R230, RZ, RZ, -R230 ;  /* 0x000000ffffe6c224 */ /* 0x000fe200078e0ae6 */
[C---:B------:R-:W-:Y:S01]  /*5170*/  ISETP.GT.U32.AND P4, PT, R9.reuse, R236, PT ;  /* 0x000000ec0900720c */ /* 0x040fe20003f84070 */
[--C-:B------:R-:W-:Y:S01]  /*5180*/  @!P0 IMAD.IADD R240, R240, 0x1, -R9.reuse ;  /* 0x00000001f0f08824 */ /* 0x100fe200078e0a09 */
[----:B------:R-:W-:Y:S01]  /*5190*/  IABS R244, R13 ;  /* 0x0000000d00f47213 */ /* 0x000fe20000000000 */
[----:B------:R-:W-:Y:S01]  /*51a0*/  @!P1 IMAD.IADD R238, R238, 0x1, -R9 ;  /* 0x00000001eeee9824 */ /* 0x000fe200078e0a09 */
[C---:B------:R-:W-:Y:S01]  /*51b0*/  ISETP.GT.U32.AND P1, PT, R9.reuse, R242, PT ;  /* 0x000000f20900720c */ /* 0x040fe20003f24070 */
[----:B------:R-:W-:Y:S01]  /*51c0*/  @!P2 IMAD.MOV R234, RZ, RZ, -R234 ;  /* 0x000000ffffeaa224 */ /* 0x000fe200078e0aea */
[----:B------:R-:W-:Y:S01]  /*51d0*/  ISETP.GT.U32.AND P0, PT, R9, R240, PT ;  /* 0x000000f00900720c */ /* 0x000fe20003f04070 */
[----:B------:R-:W-:Y:S01]  /*51e0*/  IMAD.HI.U32 R11, R0, R244, RZ ;  /* 0x000000f4000b7227 */ /* 0x000fe200078e00ff */
[----:B------:R-:W-:-:S02]  /*51f0*/  ISETP.GE.AND P2, PT, R14, RZ, PT ;  /* 0x000000ff0e00720c */ /* 0x000fc40003f46270 */
[----:B------:R-:W-:Y:S01]  /*5200*/  LOP3.LUT R14, R3, 0x40, RZ, 0xfc, !PT ;  /* 0x00000040030e7812 */ /* 0x000fe200078efcff */
[----:B------:R-:W-:Y:S01]  /*5210*/  IMAD.MOV R11, RZ, RZ, -R11 ;  /* 0x000000ffff0b7224 */ /* 0x000fe200078e0a0b */
[----:B------:R-:W-:Y:S01]  /*5220*/  IABS R15, R18 ;  /* 0x00000012000f7213 */ /* 0x000fe20000000000 */
[--C-:B------:R-:W-:Y:S01]  /*5230*/  @!P4 IMAD.IADD R236, R236, 0x1, -R9.reuse ;  /* 0x00000001ececc824 */ /* 0x100fe200078e0a09 */
[----:B------:R-:W-:Y:S01]  /*5240*/  ISETP.GE.AND P4, PT, R13, RZ, PT ;  /* 0x000000ff0d00720c */ /* 0x000fe20003f86270 */
        /* <DEDUP_REMOVED lines=9> */
[----:B------:R-:W-:Y:S01]  /*52e0*/  ISETP.GT.U32.AND P3, PT, R9, R244, PT ;  /* 0x000000f40900720c */ /* 0x000fe20003f64070 */
[----:B------:R-:W-:Y:S01]  /*52f0*/  IMAD.HI.U32 R11, R0, R246, RZ ;  /* 0x000000f6000b7227 */ /* 0x000fe200078e00ff */
[----:B------:R-:W-:-:S03]  /*5300*/  ISETP.GE.AND P6, PT, R12, RZ, PT ;  /* 0x000000ff0c00720c */ /* 0x000fc60003fc6270 */
[----:B------:R-:W-:-:S04]  /*5310*/  IMAD.HI.U32 R12, R0, R248, RZ ;  /* 0x000000f8000c7227 */ /* 0x000fc800078e00ff */
[----:B------:R-:W-:Y:S02]  /*5320*/  IMAD.MOV R11, RZ, RZ, -R11 ;  /* 0x000000ffff0b7224 */ /* 0x000fe400078e0a0b */
[----:B------:R-:W-:Y:S02]  /*5330*/  IMAD.MOV R12, RZ, RZ, -R12 ;  /* 0x000000ffff0c7224 */ /* 0x000fe400078e0a0c */
[----:B------:R-:W-:Y:S01]  /*5340*/  @!P5 IMAD.MOV R238, RZ, RZ, -R238 ;  /* 0x000000ffffeed224 */ /* 0x000fe200078e0aee */
[----:B------:R-:W-:Y:S01]  /*5350*/  ISETP.GE.AND P5, PT, R13, RZ, PT ;  /* 0x000000ff0d00720c */ /* 0x000fe20003fa6270 */
[----:B------:R-:W-:Y:S01]  /*5360*/  IMAD R246, R9, R11, R246 ;  /* 0x0000000b09f67224 */ /* 0x000fe200078e02f6 */
[----:B------:R-:W-:Y:S01]  /*5370*/  LOP3.LUT R13, R3, 0x42, RZ, 0xfc, !PT ;  /* 0x00000042030d7812 */ /* 0x000fe200078efcff */
[C---:B------:R-:W-:Y:S02]  /*5380*/  IMAD R248, R9.reuse, R12, R248 ;  /* 0x0000000c09f87224 */ /* 0x040fe400078e02f8 */
[--C-:B------:R-:W-:Y:S01]  /*5390*/  @!P1 IMAD.IADD R242, R242, 0x1, -R9.reuse ;  /* 0x00000001f2f29824 */ /* 0x100fe200078e0a09 */
[----:B------:R-:W-:Y:S01]  /*53a0*/  IABS R250, R13 ;  /* 0x0000000d00fa7213 */ /* 0x000fe20000000000 */
[----:B------:R-:W-:Y:S01]  /*53b0*/  @!P3 IMAD.IADD R244, R244, 0x1, -R9 ;  /* 0x00000001f4f4b824 */ /* 0x000fe200078e0a09 */
[C---:B------:R-:W-:Y:S01]  /*53c0*/  ISETP.GT.U32.AND P1, PT, R9.reuse, R246, PT ;  /* 0x000000f60900720c */ /* 0x040fe20003f24070 */
[----:B------:R-:W-:Y:S01]  /*53d0*/  @!P2 IMAD.MOV R242, RZ, RZ, -R242 ;  /* 0x000000fffff2a224 */ /* 0x000fe200078e0af2 */
[C---:B------:R-:W-:Y:S01]  /*53e0*/  ISETP.GT.U32.AND P2, PT, R9.reuse, R248, PT ;  /* 0x000000f80900720c */ /* 0x040fe20003f44070 */
[----:B------:R-:W-:Y:S01]  /*53f0*/  IMAD.HI.U32 R11, R0, R250, RZ ;  /* 0x000000fa000b7227 */ /* 0x000fe200078e00ff */
[----:B------:R-:W-:-:S02]  /*5400*/  ISETP.GT.U32.AND P3, PT, R9, R244, PT ;  /* 0x000000f40900720c */ /* 0x000fc40003f64070 */
[----:B------:R-:W-:Y:S01]  /*5410*/  ISETP.GE.AND P0, PT, R13, RZ, PT ;  /* 0x000000ff0d00720c */ /* 0x000fe20003f06270 */
[----:B------:R-:W-:Y:S01]  /*5420*/  IMAD.MOV R11, RZ, RZ, -R11 ;  /* 0x000000ffff0b7224 */ /* 0x000fe200078e0a0b */
[----:B------:R-:W-:-:S03]  /*5430*/  IABS R13, R16 ;  /* 0x00000010000d7213 */ /* 0x000fc60000000000 */
[C---:B------:R-:W-:Y:S02]  /*5440*/  IMAD R250, R9.reuse, R11, R250 ;  /* 0x0000000b09fa7224 */ /* 0x040fe400078e02fa */
[--C-:B------:R-:W-:Y:S02]  /*5450*/  @!P1 IMAD.IADD R246, R246, 0x1, -R9.reuse ;  /* 0x00000001f6f69824 */ /* 0x100fe400078e0a09 */
[--C-:B------:R-:W-:Y:S02]  /*5460*/  @!P2 IMAD.IADD R248, R248, 0x1, -R9.reuse ;  /* 0x00000001f8f8a824 */ /* 0x100fe400078e0a09 */
[----:B------:R-:W-:Y:S01]  /*5470*/  IMAD.HI.U32 R11, R0, R252, RZ ;  /* 0x000000fc000b7227 */ /* 0x000fe200078e00ff */
[C---:B------:R-:W-:Y:S02]  /*5480*/  ISETP.GT.U32.AND P1, PT, R9.reuse, R246, PT ;  /* 0x000000f60900720c */ /* 0x040fe40003f24070 */
[C---:B------:R-:W-:Y:S01]  /*5490*/  ISETP.GT.U32.AND P2, PT, R9.reuse, R248, PT ;  /* 0x000000f80900720c */ /* 0x040fe20003f44070 */
[----:B------:R-:W-:Y:S01]  /*54a0*/  @!P3 IMAD.IADD R244, R244, 0x1, -R9 ;  /* 0x00000001f4f4b824 */ /* 0x000fe200078e0a09 */
[----:B------:R-:W-:Y:S01]  /*54b0*/  ISETP.GT.U32.AND P3, PT, R9, R250, PT ;  /* 0x000000fa0900720c */ /* 0x000fe20003f64070 */
[----:B------:R-:W-:-:S02]  /*54c0*/  IMAD.MOV R12, RZ, RZ, -R11 ;  /* 0x000000ffff0c7224 */ /* 0x000fc400078e0a0b */
[----:B------:R-:W-:-:S04]  /*54d0*/  IMAD.HI.U32 R11, R0, R13, RZ ;  /* 0x0000000d000b7227 */ /* 0x000fc800078e00ff */
[C---:B------:R-:W-:Y:S02]  /*54e0*/  IMAD R252, R9.reuse, R12, R252 ;  /* 0x0000000c09fc7224 */ /* 0x040fe400078e02fc */
[----:B------:R-:W-:Y:S02]  /*54f0*/  IMAD.MOV R12, RZ, RZ, -R11 ;  /* 0x000000ffff0c7224 */ /* 0x000fe400078e0a0b */
[----:B------:R-:W-:Y:S01]  /*5500*/  @!P1 IMAD.IADD R246, R246, 0x1, -R9 ;  /* 0x00000001f6f69824 */ /* 0x000fe200078e0a09 */
[C---:B------:R-:W-:Y:S01]  /*5510*/  ISETP.GT.U32.AND P1, PT, R9.reuse, R252, PT ;  /* 0x000000fc0900720c */ /* 0x040fe20003f24070 */
[C---:B------:R-:W-:Y:S02]  /*5520*/  IMAD R13, R9.reuse, R12, R13 ;  /* 0x0000000c090d7224 */ /* 0x040fe400078e020d */
[--C-:B------:R-:W-:Y:S02]  /*5530*/  @!P3 IMAD.IADD R250, R250, 0x1, -R9.reuse ;  /* 0x00000001fafab824 */ /* 0x100fe400078e0a09 */
[----:B------:R-:W-:Y:S01]  /*5540*/  @!P2 IMAD.IADD R248, R248, 0x1, -R9 ;  /* 0x00000001f8f8a824 */ /* 0x000fe200078e0a09 */
[C---:B------:R-:W-:Y:S01]  /*5550*/  ISETP.GT.U32.AND P2, PT, R9.reuse, R13, PT ;  /* 0x0000000d0900720c */ /* 0x040fe20003f44070 */
[----:B------:R-:W-:Y:S01]  /*5560*/  IMAD.HI.U32 R11, R0, R43, RZ ;  /* 0x0000002b000b7227 */ /* 0x000fe200078e00ff */
[----:B------:R-:W-:-:S03]  /*5570*/  ISETP.GT.U32.AND P3, PT, R9, R250, PT ;  /* 0x000000fa0900720c */ /* 0x000fc60003f64070 */
[----:B------:R-:W-:Y:S01]  /*5580*/  @!P4 IMAD.MOV R244, RZ, RZ, -R244 ;  /* 0x000000fffff4c224 */ /* 0x000fe200078e0af4 */
[----:B------:R-:W-:Y:S01]  /*5590*/  ISETP.GE.AND P4, PT, R14, RZ, PT ;  /* 0x000000ff0e00720c */ /* 0x000fe20003f86270 */
[----:B------:R-:W-:Y:S02]  /*55a0*/  IMAD.MOV R14, RZ, RZ, -R11 ;  /* 0x000000ffff0e7224 */ /* 0x000fe400078e0a0b */
[----:B------:R-:W-:Y:S01]  /*55b0*/  @!P1 IMAD.IADD R252, R252, 0x1, -R9 ;  /* 0x00000001fcfc9824 */ /* 0x000fe200078e0a09 */
[----:B------:R-:W-:Y:S01]  /*55c0*/  ISETP.GE.AND P1, PT, R16, RZ, PT ;  /* 0x000000ff1000720c */ /* 0x000fe20003f26270 */
[----:B------:R-:W-:Y:S01]  /*55d0*/  IMAD R43, R9, R14, R43 ;  /* 0x0000000e092b7224 */ /* 0x000fe200078e022b */
[----:B------:R-:W-:Y:S01]  /*55e0*/  LOP3.LUT R14, R3, 0x38, RZ, 0xfc, !PT ;  /* 0x00000038030e7812 */ /* 0x000fe200078efcff */
[----:B------:R-:W-:Y:S01]  /*55f0*/  @!P2 IMAD.IADD R13, R13, 0x1, -R9 ;  /* 0x000000010d0da824 */ /* 0x000fe200078e0a09 */
[----:B------:R-:W-:Y:S01]  /*5600*/  LOP3.LUT R16, R3, 0x36, RZ, 0xfc, !PT ;  /* 0x0000003603107812 */ /* 0x000fe200078efcff */
[----:B------:R-:W-:Y:S01]  /*5610*/  IMAD.HI.U32 R12, R0, R15, RZ ;  /* 0x0000000f000c7227 */ /* 0x000fe200078e00ff */
[----:B------:R-:W-:-:S02]  /*5620*/  IABS R41, R14 ;  /* 0x0000000e00297213 */ /* 0x000fc40000000000 */
[C---:B------:R-:W-:Y:S01]  /*5630*/  ISETP.GT.U32.AND P2, PT, R9.reuse, R13, PT ;  /* 0x0000000d0900720c */ /* 0x040fe20003f44070 */
[----:B------:R-:W-:Y:S01]  /*5640*/  @!P6 IMAD.MOV R246, RZ, RZ, -R246 ;  /* 0x000000fffff6e224 */ /* 0x000fe200078e0af6 */
[C---:B------:R-:W-:Y:S01]  /*5650*/  ISETP.GT.U32.AND P6, PT, R9.reuse, R252, PT ;  /* 0x000000fc0900720c */ /* 0x040fe20003fc4070 */
[----:B------:R-:W-:Y:S01]  /*5660*/  @!P3 IMAD.IADD R250, R250, 0x1, -R9 ;  /* 0x00000001fafab824 */ /* 0x000fe200078e0a09 */
[----:B------:R-:W-:Y:S01]  /*5670*/  ISETP.GT.U32.AND P3, PT, R9, R43, PT ;  /* 0x0000002b0900720c */ /* 0x000fe20003f64070 */
[----:B------:R-:W-:Y:S02]  /*5680*/  IMAD.MOV R12, RZ, RZ, -R12 ;  /* 0x000000ffff0c7224 */ /* 0x000fe400078e0a0c */
[----:B------:R-:W-:-:S04]  /*5690*/  IMAD.HI.U32 R11, R0, R41, RZ ;  /* 0x00000029000b7227 */ /* 0x000fc800078e00ff */
[C---:B------:R-:W-:Y:S02]  /*56a0*/  IMAD R15, R9.reuse, R12, R15 ;  /* 0x0000000c090f7224 */ /* 0x040fe400078e020f */
[----:B------:R-:W-:Y:S02]  /*56b0*/  @!P0 IMAD.MOV R250, RZ, RZ, -R250 ;  /* 0x000000fffffa8224 */ /* 0x000fe400078e0afa */
[----:B------:R-:W-:Y:S01]  /*56c0*/  IMAD.MOV R12, RZ, RZ, -R11 ;  /* 0x000000ffff0c7224 */ /* 0x000fe200078e0a0b */
[----:B------:R-:W-:Y:S01]  /*56d0*/  ISETP.GT.U32.AND P0, PT, R9, R15, PT ;  /* 0x0000000f0900720c */ /* 0x000fe20003f04070 */
[----:B------:R-:W-:Y:S01]  /*56e0*/  @!P5 IMAD.MOV R248, RZ, RZ, -R248 ;  /* 0x000000fffff8d224 */ /* 0x000fe200078e0af8 */
[----:B------:R-:W-:Y:S01]  /*56f0*/  ISETP.GE.AND P5, PT, R17, RZ, PT ;  /* 0x000000ff1100720c */ /* 0x000fe20003fa6270 */
[--C-:B------:R-:W-:Y:S01]  /*5700*/  @!P6 IMAD.IADD R252, R252, 0x1, -R9.reuse ;  /* 0x00000001fcfce824 */ /* 0x100fe200078e0a09 */
[----:B------:R-:W-:Y:S01]  /*5710*/  IABS R17, R16 ;  /* 0x0000001000117213 */ /* 0x000fe20000000000 */
[--C-:B------:R-:W-:Y:S01]  /*5720*/  @!P3 IMAD.IADD R43, R43, 0x1, -R9.reuse ;  /* 0x000000012b2bb824 */ /* 0x100fe200078e0a09 */
[----:B------:R-:W-:Y:S01]  /*5730*/  ISETP.GE.AND P3, PT, R16, RZ, PT ;  /* 0x000000ff1000720c */ /* 0x000fe20003f66270 */
[----:B------:R-:W-:Y:S01]  /*5740*/  @!P2 IMAD.IADD R13, R13, 0x1, -R9 ;  /* 0x000000010d0da824 */ /* 0x000fe200078e0a09 */
[----:B------:R-:W-:Y:S01]  /*5750*/  ISETP.GE.AND P2, PT, R14, RZ, PT ;  /* 0x000000ff0e00720c */ /* 0x000fe20003f46270 */
[----:B------:R-:W-:Y:S01]  /*5760*/  IMAD R41, R9, R12, R41 ;  /* 0x0000000c09297224 */ /* 0x000fe200078e0229 */
[----:B------:R-:W-:Y:S01]  /*5770*/  LOP3.LUT R14, R3, 0x34, RZ, 0xfc, !PT ;  /* 0x00000034030e7812 */ /* 0x000fe200078efcff */
[----:B------:R-:W-:Y:S01]  /*5780*/  @!P4 IMAD.MOV R252, RZ, RZ, -R252 ;  /* 0x000000fffffcc224 */ /* 0x000fe200078e0afc */
[C---:B------:R-:W-:Y:S01]  /*5790*/  ISETP.GT.U32.AND P4, PT, R9.reuse, R43, PT ;  /* 0x0000002b0900720c */ /* 0x040fe20003f84070 */
[----:B------:R-:W-:Y:S01]  /*57a0*/  @!P1 IMAD.MOV R13, RZ, RZ, -R13 ;  /* 0x000000ffff0d9224 */ /* 0x000fe200078e0a0d */
[----:B------:R-:W-:Y:S01]  /*57b0*/  ISETP.GT.U32.AND P1, PT, R9, R41, PT ;  /* 0x000000290900720c */ /* 0x000fe20003f24070 */
[----:B------:R-:W-:Y:S01]  /*57c0*/  IMAD.HI.U32 R11, R0, R17, RZ ;  /* 0x00000011000b7227 */ /* 0x000fe200078e00ff */
[----:B------:R-:W-:-:S02]  /*57d0*/  LOP3.LUT R16, R3, 0x32, RZ, 0xfc, !PT ;  /* 0x0000003203107812 */ /* 0x000fc400078efcff */
[----:B------:R-:W-:Y:S01]  /*57e0*/  IABS R19, R14 ;  /* 0x0000000e00137213 */ /* 0x000fe20000000000 */
[----:B------:R-:W-:Y:S01]  /*57f0*/  IMAD.MOV R12, RZ, RZ, -R11 ;  /* 0x000000ffff0c7224 */ /* 0x000fe200078e0a0b */
[----:B------:R-:W-:Y:S01]  /*5800*/  ISETP.GE.AND P6, PT, R18, RZ, PT ;  /* 0x000000ff1200720c */ /* 0x000fe20003fc6270 */
[----:B------:R-:W-:Y:S01]  /*5810*/  @!P0 IMAD.IADD R15, R15, 0x1, -R9 ;  /* 0x000000010f0f8824 */ /* 0x000fe200078e0a09 */
[----:B------:R-:W-:Y:S01]  /*5820*/  IABS R21, R16 ;  /* 0x0000001000157213 */ /* 0x000fe20000000000 */
[----:B------:R-:W-:Y:S01]  /*5830*/  IMAD R17, R9, R12, R17 ;  /* 0x0000000c09117224 */ /* 0x000fe200078e0211 */
[----:B------:R-:W-:Y:S01]  /*5840*/  LOP3.LUT R18, R3, 0x30, RZ, 0xfc, !PT ;  /* 0x0000003003127812 */ /* 0x000fe200078efcff */
[--C-:B------:R-:W-:Y:S01]  /*5850*/  @!P4 IMAD.IADD R43, R43, 0x1, -R9.reuse ;  /* 0x000000012b2bc824 */ /* 0x100fe200078e0a09 */
[----:B------:R-:W-:Y:S01]  /*5860*/  ISETP.GT.U32.AND P0, PT, R9, R15, PT ;  /* 0x0000000f0900720c */ /* 0x000fe20003f04070 */
[----:B------:R-:W-:Y:S01]  /*5870*/  @!P1 IMAD.IADD R41, R41, 0x1, -R9 ;  /* 0x0000000129299824 */ /* 0x000fe200078e0a09 */
[----:B------:R-:W-:Y:S01]  /*5880*/  ISETP.GT.U32.AND P4, PT, R9, R17, PT ;  /* 0x000000110900720c */ /* 0x000fe20003f84070 */
[----:B------:R-:W-:Y:S01]  /*5890*/  IMAD.HI.U32 R11, R0, R19, RZ ;  /* 0x00000013000b7227 */ /* 0x000fe200078e00ff */
[----:B------:R-:W-:-:S02]  /*58a0*/  ISETP.GE.AND P1, PT, R16, RZ, PT ;  /* 0x000000ff1000720c */ /* 0x000fc40003f26270 */
[----:B------:R-:W-:Y:S01]  /*58b0*/  IABS R35, R18 ;  /* 0x0000001200237213 */ /* 0x000fe20000000000 */
[----:B------:R-:W-:Y:S01]  /*58c0*/  @!P5 IMAD.MOV R43, RZ, RZ, -R43 ;  /* 0x000000ffff2bd224 */ /* 0x000fe200078e0a2b */
[----:B------:R-:W-:Y:S01]  /*58d0*/  ISETP.GT.U32.AND P5, PT, R9, R41, PT ;  /* 0x000000290900720c */ /* 0x000fe20003fa4070 */
[----:B------:R-:W-:-:S04]  /*58e0*/  IMAD.HI.U32 R12, R0, R21, RZ ;  /* 0x00000015000c7227 */ /* 0x000fc800078e00ff */
[----:B------:R-:W-:Y:S02]  /*58f0*/  IMAD.MOV R16, RZ, RZ, -R11 ;  /* 0x000000ffff107224 */ /* 0x000fe400078e0a0b */
[----:B------:R-:W-:Y:S01]  /*5900*/  @!P0 IMAD.IADD R15, R15, 0x1, -R9 ;  /* 0x000000010f0f8824 */ /* 0x000fe200078e0a09 */
[----:B------:R-:W-:Y:S01]  /*5910*/  ISETP.GE.AND P0, PT, R14, RZ, PT ;  /* 0x000000ff0e00720c */ /* 0x000fe20003f06270 */
[----:B------:R-:W-:Y:S02]  /*5920*/  IMAD.MOV R12, RZ, RZ, -R12 ;  /* 0x000000ffff0c7224 */ /* 0x000fe400078e0a0c */
[----:B------:R-:W-:Y:S01]  /*5930*/  IMAD R19, R9, R16, R19 ;  /* 0x0000001009137224 */ /* 0x000fe200078e0213 */
[----:B------:R-:W-:Y:S01]  /*5940*/  LOP3.LUT R16, R3, 0x2e, RZ, 0xfc, !PT ;  /* 0x0000002e03107812 */ /* 0x000fe200078efcff */
[----:B------:R-:W-:Y:S02]  /*5950*/  @!P4 IMAD.IADD R17, R17, 0x1, -R9 ;  /* 0x000000011111c824 */ /* 0x000fe400078e0a09 */
[C---:B------:R-:W-:Y:S01]  /*5960*/  IMAD R21, R9.reuse, R12, R21 ;  /* 0x0000000c09157224 */ /* 0x040fe200078e0215 */
[----:B------:R-:W-:Y:S01]  /*5970*/  IABS R34, R16 ;  /* 0x0000001000227213 */ /* 0x000fe20000000000 */
[----:B------:R-:W-:Y:S01]  /*5980*/  @!P6 IMAD.MOV R15, RZ, RZ, -R15 ;  /* 0x000000ffff0fe224 */ /* 0x000fe200078e0a0f */
[----:B------:R-:W-:Y:S01]  /*5990*/  ISETP.GT.U32.AND P6, PT, R9, R19, PT ;  /* 0x000000130900720c */ /* 0x000fe20003fc4070 */
[----:B------:R-:W-:Y:S01]  /*59a0*/  @!P5 IMAD.IADD R41, R41, 0x1, -R9 ;  /* 0x000000012929d824 */ /* 0x000fe200078e0a09 */
[C---:B------:R-:W-:Y:S01]  /*59b0*/  ISETP.GT.U32.AND P4, PT, R9.reuse, R17, PT ;  /* 0x000000110900720c */ /* 0x040fe20003f84070 */
[----:B------:R-:W-:Y:S01]  /*59c0*/  IMAD.HI.U32 R14, R0, R35, RZ ;  /* 0x00000023000e7227 */ /* 0x000fe200078e00ff */
[----:B------:R-:W-:-:S03]  /*59d0*/  ISETP.GT.U32.AND P5, PT, R9, R21, PT ;  /* 0x000000150900720c */ /* 0x000fc60003fa4070 */
[----:B------:R-:W-:Y:S02]  /*59e0*/  IMAD.MOV R14, RZ, RZ, -R14 ;  /* 0x000000ffff0e7224 */ /* 0x000fe400078e0a0e */
[----:B------:R-:W-:-:S04]  /*59f0*/  IMAD.HI.U32 R11, R0, R34, RZ ;  /* 0x00000022000b7227 */ /* 0x000fc800078e00ff */
[----:B------:R-:W-:Y:S01]  /*5a00*/  IMAD R35, R9, R14, R35 ;  /* 0x0000000e09237224 */ /* 0x000fe200078e0223 */
[----:B------:R-:W-:Y:S01]  /*5a10*/  LOP3.LUT R14, R3, 0x2c, RZ, 0xfc, !PT ;  /* 0x0000002c030e7812 */ /* 0x000fe200078efcff */
[--C-:B------:R-:W-:Y:S01]  /*5a20*/  @!P6 IMAD.IADD R19, R19, 0x1, -R9.reuse ;  /* 0x000000011313e824 */ /* 0x100fe200078e0a09 */
[----:B------:R-:W-:Y:S01]  /*5a30*/  ISETP.GE.AND P6, PT, R18, RZ, PT ;  /* 0x000000ff1200720c */ /* 0x000fe20003fc6270 */
[--C-:B------:R-:W-:Y:S01]  /*5a40*/  @!P4 IMAD.IADD R17, R17, 0x1, -R9.reuse ;  /* 0x000000011111c824 */ /* 0x100fe200078e0a09 */
[----:B------:R-:W-:Y:S01]  /*5a50*/  ISETP.GT.U32.AND P4, PT, R9, R35, PT ;  /* 0x000000230900720c */ /* 0x000fe20003f84070 */
[----:B------:R-:W-:Y:S01]  /*5a60*/  @!P5 IMAD.IADD R21, R21, 0x1, -R9 ;  /* 0x000000011515d824 */ /* 0x000fe200078e0a09 */
[----:B------:R-:W-:Y:S01]  /*5a70*/  ISETP.GT.U32.AND P5, PT, R9, R19, PT ;  /* 0x000000130900720c */ /* 0x000fe20003fa4070 */
[----:B------:R-:W-:Y:S01]  /*5a80*/  IMAD.MOV R11, RZ, RZ, -R11 ;  /* 0x000000ffff0b7224 */ /* 0x000fe200078e0a0b */
[----:B------:R-:W-:Y:S01]  /*5a90*/  IABS R164, R14 ;  /* 0x0000000e00a47213 */ /* 0x000fe20000000000 */
[----:B------:R-:W-:Y:S01]  /*5aa0*/  @!P2 IMAD.MOV R41, RZ, RZ, -R41 ;  /* 0x000000ffff29a224 */ /* 0x000fe200078e0a29 */
[----:B------:R-:W-:Y:S01]  /*5ab0*/  LOP3.LUT R18, R3, 0x28, RZ, 0xfc, !PT ;  /* 0x0000002803127812 */ /* 0x000fe200078efcff */
[----:B------:R-:W-:-:S02]  /*5ac0*/  IMAD R34, R9, R11, R34 ;  /* 0x0000000b09227224 */ /* 0x000fc400078e0222 */
[----:B------:R-:W-:Y:S01]  /*5ad0*/  IMAD.HI.U32 R11, R0, R162, RZ ;  /* 0x000000a2000b7227 */ /* 0x000fe200078e00ff */
[----:B------:R-:W-:-:S03]  /*5ae0*/  IABS R160, R18 ;  /* 0x0000001200a07213 */ /* 0x000fc60000000000 */
[--C-:B------:R-:W-:Y:S01]  /*5af0*/  @!P4 IMAD.IADD R35, R35, 0x1, -R9.reuse ;  /* 0x000000012323c824 */ /* 0x100fe200078e0a09 */
[----:B------:R-:W-:Y:S01]  /*5b00*/  ISETP.GT.U32.AND P4, PT, R9, R21, PT ;  /* 0x000000150900720c */ /* 0x000fe20003f84070 */
[----:B------:R-:W-:Y:S01]  /*5b10*/  @!P5 IMAD.IADD R19, R19, 0x1, -R9 ;  /* 0x000000011313d824 */ /* 0x000fe200078e0a09 */
[C---:B------:R-:W-:Y:S01]  /*5b20*/  ISETP.GT.U32.AND P5, PT, R9.reuse, R34, PT ;  /* 0x000000220900720c */ /* 0x040fe20003fa4070 */
[----:B------:R-:W-:Y:S01]  /*5b30*/  IMAD.HI.U32 R12, R0, R164, RZ ;  /* 0x000000a4000c7227 */ /* 0x000fe200078e00ff */
[----:B------:R-:W-:-:S03]  /*5b40*/  ISETP.GT.U32.AND P2, PT, R9, R35, PT ;  /* 0x000000230900720c */ /* 0x000fc60003f44070 */
[----:B------:R-:W-:Y:S02]  /*5b50*/  IMAD.MOV R11, RZ, RZ, -R11 ;  /* 0x000000ffff0b7224 */ /* 0x000fe400078e0a0b */
[----:B------:R-:W-:Y:S02]  /*5b60*/  IMAD.MOV R12, RZ, RZ, -R12 ;  /* 0x000000ffff0c7224 */ /* 0x000fe400078e0a0c */
[----:B------:R-:W-:Y:S02]  /*5b70*/  IMAD R162, R9, R11, R162 ;  /* 0x0000000b09a27224 */ /* 0x000fe400078e02a2 */
[----:B------:R-:W-:-:S04]  /*5b80*/  IMAD.HI.U32 R11, R0, R160, RZ ;  /* 0x000000a0000b7227 */ /* 0x000fc800078e00ff */
[----:B------:R-:W-:Y:S02]  /*5b90*/  IMAD R164, R9, R12, R164 ;  /* 0x0000000c09a47224 */ /* 0x000fe400078e02a4 */
[----:B------:R-:W-:Y:S02]  /*5ba0*/  IMAD.MOV R11, RZ, RZ, -R11 ;  /* 0x000000ffff0b7224 */ /* 0x000fe400078e0a0b */
[--C-:B------:R-:W-:Y:S01]  /*5bb0*/  @!P4 IMAD.IADD R21, R21, 0x1, -R9.reuse ;  /* 0x000000011515c824 */ /* 0x100fe200078e0a09 */
[C---:B------:R-:W-:Y:S01]  /*5bc0*/  ISETP.GT.U32.AND P4, PT, R9.reuse, R164, PT ;  /* 0x000000a40900720c */ /* 0x040fe20003f84070 */
[----:B------:R-:W-:Y:S01]  /*5bd0*/  @!P5 IMAD.IADD R34, R34, 0x1, -R9 ;  /* 0x000000012222d824 */ /* 0x000fe200078e0a09 */
[C---:B------:R-:W-:Y:S01]  /*5be0*/  ISETP.GT.U32.AND P5, PT, R9.reuse, R162, PT ;  /* 0x000000a20900720c */ /* 0x040fe20003fa4070 */
[C---:B------:R-:W-:Y:S02]  /*5bf0*/  IMAD R160, R9.reuse, R11, R160 ;  /* 0x0000000b09a07224 */ /* 0x040fe400078e02a0 */
[----:B------:R-:W-:Y:S01]  /*5c00*/  @!P3 IMAD.MOV R17, RZ, RZ, -R17 ;  /* 0x000000ffff11b224 */ /* 0x000fe200078e0a11 */
[C---:B------:R-:W-:Y:S01]  /*5c10*/  ISETP.GT.U32.AND P3, PT, R9.reuse, R34, PT ;  /* 0x000000220900720c */ /* 0x040fe20003f64070 */
[----:B------:R-:W-:Y:S01]  /*5c20*/  @!P1 IMAD.MOV R21, RZ, RZ, -R21 ;  /* 0x000000ffff159224 */ /* 0x000fe200078e0a15 */
[----:B------:R-:W-:Y:S01]  /*5c30*/  ISETP.GT.U32.AND P1, PT, R9, R160, PT ;  /* 0x000000a00900720c */ /* 0x000fe20003f24070 */
[----:B------:R-:W-:Y:S01]  /*5c40*/  @!P2 IMAD.IADD R35, R35, 0x1, -R9 ;  /* 0x000000012323a824 */ /* 0x000fe200078e0a09 */
[----:B------:R-:W-:Y:S01]  /*5c50*/  ISETP.GE.AND P2, PT, R16, RZ, PT ;  /* 0x000000ff1000720c */ /* 0x000fe20003f46270 */
[----:B------:R-:W-:Y:S01]  /*5c60*/  IMAD.HI.U32 R12, R0, R158, RZ ;  /* 0x0000009e000c7227 */ /* 0x000fe200078e00ff */
[----:B------:R-:W-:-:S03]  /*5c70*/  LOP3.LUT R16, R3, 0x24, RZ, 0xfc, !PT ;  /* 0x0000002403107812 */ /* 0x000fc600078efcff */
[--C-:B------:R-:W-:Y:S01]  /*5c80*/  @!P4 IMAD.IADD R164, R164, 0x1, -R9.reuse ;  /* 0x00000001a4a4c824 */ /* 0x100fe200078e0a09 */
[----:B------:R-:W-:Y:S01]  /*5c90*/  ISETP.GE.AND P4, PT, R14, RZ, PT ;  /* 0x000000ff0e00720c */ /* 0x000fe20003f86270 */
[----:B------:R-:W-:Y:S01]  /*5ca0*/  IMAD.MOV R12, RZ, RZ, -R12 ;  /* 0x000000ffff0c7224 */ /* 0x000fe200078e0a0c */
[----:B------:R-:W-:Y:S01]  /*5cb0*/  LOP3.LUT R14, R3, 0x22, RZ, 0xfc, !PT ;  /* 0x00000022030e7812 */ /* 0x000fe200078efcff */
[--C-:B------:R-:W-:Y:S01]  /*5cc0*/  @!P3 IMAD.IADD R34, R34, 0x1, -R9.reuse ;  /* 0x000000012222b824 */ /* 0x100fe200078e0a09 */
[----:B------:R-:W-:Y:S01]  /*5cd0*/  IABS R156, R16 ;  /* 0x00000010009c7213 */ /* 0x000fe20000000000 */
[----:B------:R-:W-:Y:S01]  /*5ce0*/  @!P1 IMAD.IADD R160, R160, 0x1, -R9 ;  /* 0x00000001a0a09824 */ /* 0x000fe200078e0a09 */
[----:B------:R-:W-:Y:S01]  /*5cf0*/  IABS R152, R14 ;  /* 0x0000000e00987213 */ /* 0x000fe20000000000 */
[C---:B------:R-:W-:Y:S01]  /*5d00*/  IMAD R158, R9.reuse, R12, R158 ;  /* 0x0000000c099e7224 */ /* 0x040fe200078e029e */
[----:B------:R-:W-:Y:S01]  /*5d10*/  ISETP.GE.AND P1, PT, R16, RZ, PT ;  /* 0x000000ff1000720c */ /* 0x000fe20003f26270 */
[----:B------:R-:W-:Y:S01]  /*5d20*/  @!P2 IMAD.MOV R34, RZ, RZ, -R34 ;  /* 0x000000ffff22a224 */ /* 0x000fe200078e0a22 */
[C---:B------:R-:W-:Y:S01]  /*5d30*/  ISETP.GT.U32.AND P2, PT, R9.reuse, R160, PT ;  /* 0x000000a00900720c */ /* 0x040fe20003f44070 */
[----:B------:R-:W-:Y:S01]  /*5d40*/  IMAD.HI.U32 R12, R0, R152, RZ ;  /* 0x00000098000c7227 */ /* 0x000fe200078e00ff */
[----:B------:R-:W-:-:S02]  /*5d50*/  ISETP.GT.U32.AND P3, PT, R9, R158, PT ;  /* 0x0000009e0900720c */ /* 0x000fc40003f64070 */
[----:B------:R-:W-:Y:S01]  /*5d60*/  LOP3.LUT R16, R3, 0x1e, RZ, 0xfc, !PT ;  /* 0x0000001e03107812 */ /* 0x000fe200078efcff */
[----:B------:R-:W-:Y:S02]  /*5d70*/  IMAD.MOV R12, RZ, RZ, -R12 ;  /* 0x000000ffff0c7224 */ /* 0x000fe400078e0a0c */
[--C-:B------:R-:W-:Y:S01]  /*5d80*/  @!P5 IMAD.IADD R162, R162, 0x1, -R9.reuse ;  /* 0x00000001a2a2d824 */ /* 0x100fe200078e0a09 */
[C---:B------:R-:W-:Y:S01]  /*5d90*/  ISETP.GT.U32.AND P5, PT, R9.reuse, R164, PT ;  /* 0x000000a40900720c */ /* 0x040fe20003fa4070 */
[----:B------:R-:W-:Y:S01]  /*5da0*/  IMAD R152, R9, R12, R152 ;  /* 0x0000000c09987224 */ /* 0x000fe200078e0298 */
[----:B------:R-:W-:Y:S01]  /*5db0*/  LOP3.LUT R12, R3, 0x20, RZ, 0xfc, !PT ;  /* 0x00000020030c7812 */ /* 0x000fe200078efcff */
[----:B------:R-:W-:Y:S01]  /*5dc0*/  IMAD.HI.U32 R11, R0, R156, RZ ;  /* 0x0000009c000b7227 */ /* 0x000fe200078e00ff */
[----:B------:R-:W-:Y:S02]  /*5dd0*/  IABS R150, R16 ;  /* 0x0000001000967213 */ /* 0x000fe40000000000 */
[----:B------:R-:W-:Y:S01]  /*5de0*/  IABS R154, R12 ;  /* 0x0000000c009a7213 */ /* 0x000fe20000000000 */
[----:B------:R-:W-:Y:S01]  /*5df0*/  @!P2 IMAD.IADD R160, R160, 0x1, -R9 ;  /* 0x00000001a0a0a824 */ /* 0x000fe200078e0a09 */
[C---:B------:R-:W-:Y:S01]  /*5e00*/  ISETP.GT.U32.AND P2, PT, R9.reuse, R152, PT ;  /* 0x000000980900720c */ /* 0x040fe20003f44070 */
[----:B------:R-:W-:Y:S01]  /*5e10*/  @!P0 IMAD.MOV R19, RZ, RZ, -R19 ;  /* 0x000000ffff138224 */ /* 0x000fe200078e0a13 */
[----:B------:R-:W-:Y:S01]  /*5e20*/  ISETP.GT.U32.AND P0, PT, R9, R162, PT ;  /* 0x000000a20900720c */ /* 0x000fe20003f04070 */
[----:B------:R-:W-:-:S02]  /*5e30*/  @!P3 IMAD.IADD R158, R158, 0x1, -R9 ;  /* 0x000000019e9eb824 */ /* 0x000fc400078e0a09 */
[----:B------:R-:W-:Y:S02]  /*5e40*/  IMAD.MOV R11, RZ, RZ, -R11 ;  /* 0x000000ffff0b7224 */ /* 0x000fe400078e0a0b */
[----:B------:R-:W-:Y:S01]  /*5e50*/  @!P6 IMAD.MOV R35, RZ, RZ, -R35 ;  /* 0x000000ffff23e224 */ /* 0x000fe200078e0a23 */
[----:B------:R-:W-:Y:S01]  /*5e60*/  ISETP.GE.AND P6, PT, R20, RZ, PT ;  /* 0x000000ff1400720c */ /* 0x000fe20003fc6270 */
[--C-:B------:R-:W-:Y:S01]  /*5e70*/  @!P5 IMAD.IADD R164, R164, 0x1, -R9.reuse ;  /* 0x00000001a4a4d824 */ /* 0x100fe200078e0a09 */
[C---:B------:R-:W-:Y:S01]  /*5e80*/  ISETP.GT.U32.AND P3, PT, R9.reuse, R158, PT ;  /* 0x0000009e0900720c */ /* 0x040fe20003f64070 */
[C---:B------:R-:W-:Y:S01]  /*5e90*/  IMAD R156, R9.reuse, R11, R156 ;  /* 0x0000000b099c7224 */ /* 0x040fe200078e029c */
[----:B------:R-:W-:Y:S01]  /*5ea0*/  ISETP.GE.AND P5, PT, R18, RZ, PT ;  /* 0x000000ff1200720c */ /* 0x000fe20003fa6270 */
[----:B------:R-:W-:Y:S01]  /*5eb0*/  @!P4 IMAD.MOV R164, RZ, RZ, -R164 ;  /* 0x000000ffffa4c224 */ /* 0x000fe200078e0aa4 */
[----:B------:R-:W-:Y:S01]  /*5ec0*/  IABS R20, R29 ;  /* 0x0000001d00147213 */ /* 0x000fe20000000000 */
[--C-:B------:R-:W-:Y:S01]  /*5ed0*/  @!P2 IMAD.IADD R152, R152, 0x1, -R9.reuse ;  /* 0x000000019898a824 */ /* 0x100fe200078e0a09 */
[C---:B------:R-:W-:Y:S01]  /*5ee0*/  ISETP.GT.U32.AND P4, PT, R9.reuse, R156, PT ;  /* 0x0000009c0900720c */ /* 0x040fe20003f84070 */
[----:B------:R-:W-:Y:S01]  /*5ef0*/  @!P0 IMAD.IADD R162, R162, 0x1, -R9 ;  /* 0x00000001a2a28824 */ /* 0x000fe200078e0a09 */
[----:B------:R-:W-:Y:S01]  /*5f00*/  ISETP.GE.AND P0, PT, R22, RZ, PT ;  /* 0x000000ff1600720c */ /* 0x000fe20003f06270 */
[----:B------:R-:W-:Y:S01]  /*5f10*/  IMAD.HI.U32 R11, R0, R154, RZ ;  /* 0x0000009a000b7227 */ /* 0x000fe200078e00ff */
[----:B------:R-:W-:-:S02]  /*5f20*/  ISETP.GT.U32.AND P2, PT, R9, R152, PT ;  /* 0x000000980900720c */ /* 0x000fc40003f44070 */
[----:B------:R-:W-:Y:S01]  /*5f30*/  IABS R22, R33 ;  /* 0x0000002100167213 */ /* 0x000fe20000000000 */
[----:B------:R-:W-:Y:S01]  /*5f40*/  @!P6 IMAD.MOV R162, RZ, RZ, -R162 ;  /* 0x000000ffffa2e224 */ /* 0x000fe200078e0aa2 */
[----:B------:R-:W-:Y:S01]  /*5f50*/  ISETP.GE.AND P6, PT, R14, RZ, PT ;  /* 0x000000ff0e00720c */ /* 0x000fe20003fc6270 */
[----:B------:R-:W-:Y:S01]  /*5f60*/  @!P3 IMAD.IADD R158, R158, 0x1, -R9 ;  /* 0x000000019e9eb824 */ /* 0x000fe200078e0a09 */
[----:B------:R-:W-:Y:S01]  /*5f70*/  ISETP.GE.AND P3, PT, R12, RZ, PT ;  /* 0x000000ff0c00720c */ /* 0x000fe20003f66270 */
[----:B------:R-:W-:-:S04]  /*5f80*/  IMAD.HI.U32 R12, R0, R150, RZ ;  /* 0x00000096000c7227 */ /* 0x000fc800078e00ff */
[----:B------:R-:W-:Y:S02]  /*5f90*/  IMAD.MOV R11, RZ, RZ, -R11 ;  /* 0x000000ffff0b7224 */ /* 0x000fe400078e0a0b */
[--C-:B------:R-:W-:Y:S01]  /*5fa0*/  @!P4 IMAD.IADD R156, R156, 0x1, -R9.reuse ;  /* 0x000000019c9cc824 */ /* 0x100fe200078e0a09 */
[----:B------:R-:W-:Y:S01]  /*5fb0*/  ISETP.GE.AND P4, PT, R16, RZ, PT ;  /* 0x000000ff1000720c */ /* 0x000fe20003f86270 */
[----:B------:R-:W-:Y:S02]  /*5fc0*/  IMAD.MOV R12, RZ, RZ, -R12 ;  /* 0x000000ffff0c7224 */ /* 0x000fe400078e0a0c */
[----:B------:R-:W-:Y:S01]  /*5fd0*/  IMAD R154, R9, R11, R154 ;  /* 0x0000000b099a7224 */ /* 0x000fe200078e029a */
[----:B------:R-:W-:Y:S01]  /*5fe0*/  LOP3.LUT R11, R3, 0x1c, RZ, 0xfc, !PT ;  /* 0x0000001c030b7812 */ /* 0x000fe200078efcff */
[----:B------:R-:W-:Y:S01]  /*5ff0*/  @!P5 IMAD.MOV R160, RZ, RZ, -R160 ;  /* 0x000000ffffa0d224 */ /* 0x000fe200078e0aa0 */
[C---:B------:R-:W-:Y:S01]  /*6000*/  ISETP.GT.U32.AND P5, PT, R9.reuse, R156, PT ;  /* 0x0000009c0900720c */ /* 0x040fe20003fa4070 */
[C---:B------:R-:W-:Y:S01]  /*6010*/  IMAD R150, R9.reuse, R12, R150 ;  /* 0x0000000c09967224 */ /* 0x040fe200078e0296 */
[----:B------:R-:W-:Y:S01]  /*6020*/  IABS R146, R11 ;  /* 0x0000000b00927213 */ /* 0x000fe20000000000 */
[----:B------:R-:W-:Y:S01]  /*6030*/  @!P2 IMAD.IADD R152, R152, 0x1, -R9 ;  /* 0x000000019898a824 */ /* 0x000fe200078e0a09 */
[----:B------:R-:W-:Y:S01]  /*6040*/  ISETP.GT.U32.AND P2, PT, R9, R154, PT ;  /* 0x0000009a0900720c */ /* 0x000fe20003f44070 */
[----:B------:R-:W-:Y:S01]  /*6050*/  @!P0 IMAD.MOV R158, RZ, RZ, -R158 ;  /* 0x000000ffff9e8224 */ /* 0x000fe200078e0a9e */
[----:B------:R-:W-:Y:S01]  /*6060*/  ISETP.GE.AND P0, PT, R11, RZ, PT ;  /* 0x000000ff0b00720c */ /* 0x000fe20003f06270 */
[----:B------:R-:W-:Y:S01]  /*6070*/  @!P6 IMAD.MOV R152, RZ, RZ, -R152 ;  /* 0x000000ffff98e224 */ /* 0x000fe200078e0a98 */
[----:B------:R-:W-:Y:S01]  /*6080*/  ISETP.GT.U32.AND P6, PT, R9, R150, PT ;  /* 0x000000960900720c */ /* 0x000fe20003fc4070 */
[----:B------:R-:W-:Y:S01]  /*6090*/  IMAD.HI.U32 R14, R0, R144, RZ ;  /* 0x00000090000e7227 */ /* 0x000fe200078e00ff */
[----:B------:R-:W-:-:S02]  /*60a0*/  LOP3.LUT R11, R3, 0x1a, RZ, 0xfc, !PT ;  /* 0x0000001a030b7812 */ /* 0x000fc400078efcff */
[----:B------:R-:W-:Y:S01]  /*60b0*/  LOP3.LUT R12, R3, 0x18, RZ, 0xfc, !PT ;  /* 0x00000018030c7812 */ /* 0x000fe200078efcff */
[----:B------:R-:W-:Y:S01]  /*60c0*/  @!P5 IMAD.IADD R156, R156, 0x1, -R9 ;  /* 0x000000019c9cd824 */ /* 0x000fe200078e0a09 */
[----:B------:R-:W-:Y:S01]  /*60d0*/  ISETP.GE.AND P5, PT, R11, RZ, PT ;  /* 0x000000ff0b00720c */ /* 0x000fe20003fa6270 */
[----:B------:R-:W-:Y:S01]  /*60e0*/  IMAD.MOV R14, RZ, RZ, -R14 ;  /* 0x000000ffff0e7224 */ /* 0x000fe200078e0a0e */
[----:B------:R-:W-:Y:S01]  /*60f0*/  IABS R16, R11 ;  /* 0x0000000b00107213 */ /* 0x000fe20000000000 */
[----:B------:R-:W-:Y:S01]  /*6100*/  IMAD.HI.U32 R11, R0, R146, RZ ;  /* 0x00000092000b7227 */ /* 0x000fe200078e00ff */
[----:B------:R-:W-:-:S03]  /*6110*/  IABS R148, R12 ;  /* 0x0000000c00947213 */ /* 0x000fc60000000000 */
[--C-:B------:R-:W-:Y:S02]  /*6120*/  @!P2 IMAD.IADD R154, R154, 0x1, -R9.reuse ;  /* 0x000000019a9aa824 */ /* 0x100fe400078e0a09 */
[----:B------:R-:W-:Y:S02]  /*6130*/  @!P6 IMAD.IADD R150, R150, 0x1, -R9 ;  /* 0x000000019696e824 */ /* 0x000fe400078e0a09 */
[----:B------:R-:W-:Y:S01]  /*6140*/  IMAD.MOV R11, RZ, RZ, -R11 ;  /* 0x000000ffff0b7224 */ /* 0x000fe200078e0a0b */
[C---:B------:R-:W-:Y:S01]  /*6150*/  ISETP.GT.U32.AND P2, PT, R9.reuse, R154, PT ;  /* 0x0000009a0900720c */ /* 0x040fe20003f44070 */
[----:B------:R-:W-:Y:S01]  /*6160*/  @!P1 IMAD.MOV R156, RZ, RZ, -R156 ;  /* 0x000000ffff9c9224 */ /* 0x000fe200078e0a9c */
[C---:B------:R-:W-:Y:S01]  /*6170*/  ISETP.GT.U32.AND P6, PT, R9.reuse, R150, PT ;  /* 0x000000960900720c */ /* 0x040fe20003fc4070 */
[----:B------:R-:W-:Y:S01]  /*6180*/  IMAD R146, R9, R11, R146 ;  /* 0x0000000b09927224 */ /* 0x000fe200078e0292 */
[----:B------:R-:W-:Y:S01]  /*6190*/  ISETP.GE.AND P1, PT, R12, RZ, PT ;  /* 0x000000ff0c00720c */ /* 0x000fe20003f26270 */
[----:B------:R-:W-:-:S04]  /*61a0*/  IMAD.HI.U32 R11, R0, R16, RZ ;  /* 0x00000010000b7227 */ /* 0x000fc800078e00ff */
[----:B------:R-:W-:-:S04]  /*61b0*/  IMAD.HI.U32 R12, R0, R148, RZ ;  /* 0x00000094000c7227 */ /* 0x000fc800078e00ff */
[----:B------:R-:W-:Y:S02]  /*61c0*/  IMAD.MOV R11, RZ, RZ, -R11 ;  /* 0x000000ffff0b7224 */ /* 0x000fe400078e0a0b */
[----:B------:R-:W-:Y:S02]  /*61d0*/  IMAD.MOV R18, RZ, RZ, -R12 ;  /* 0x000000ffff127224 */ /* 0x000fe400078e0a0c */
[C---:B------:R-:W-:Y:S02]  /*61e0*/  IMAD R12, R9.reuse, R11, R16 ;  /* 0x0000000b090c7224 */ /* 0x040fe400078e0210 */
[--C-:B------:R-:W-:Y:S01]  /*61f0*/  @!P2 IMAD.IADD R154, R154, 0x1, -R9.reuse ;  /* 0x000000019a9aa824 */ /* 0x100fe200078e0a09 */
[C---:B------:R-:W-:Y:S01]  /*6200*/  ISETP.GT.U32.AND P2, PT, R9.reuse, R146, PT ;  /* 0x000000920900720c */ /* 0x040fe20003f44070 */
[----:B------:R-:W-:Y:S01]  /*6210*/  @!P6 IMAD.IADD R150, R150, 0x1, -R9 ;  /* 0x000000019696e824 */ /* 0x000fe200078e0a09 */
[C---:B------:R-:W-:Y:S01]  /*6220*/  ISETP.GT.U32.AND P6, PT, R9.reuse, R12, PT ;  /* 0x0000000c0900720c */ /* 0x040fe20003fc4070 */
[----:B------:R-:W-:Y:S01]  /*6230*/  IMAD.MOV.U32 R16, RZ, RZ, R20 ;  /* 0x000000ffff107224 */ /* 0x000fe200078e0014 */
[----:B------:R-:W-:Y:S01]  /*6240*/  IABS R20, R31 ;  /* 0x0000001f00147213 */ /* 0x000fe20000000000 */
[----:B------:R-:W-:-:S02]  /*6250*/  IMAD R148, R9, R18, R148 ;  /* 0x0000001209947224 */ /* 0x000fc400078e0294 */
[----:B------:R-:W-:-:S04]  /*6260*/  IMAD.HI.U32 R11, R0, R16, RZ ;  /* 0x00000010000b7227 */ /* 0x000fc800078e00ff */
[C---:B------:R-:W-:Y:S02]  /*6270*/  IMAD R144, R9.reuse, R14, R144 ;  /* 0x0000000e09907224 */ /* 0x040fe400078e0290 */
[--C-:B------:R-:W-:Y:S02]  /*6280*/  @!P2 IMAD.IADD R146, R146, 0x1, -R9.reuse ;  /* 0x000000019292a824 */ /* 0x100fe400078e0a09 */
[----:B------:R-:W-:Y:S02]  /*6290*/  @!P6 IMAD.IADD R12, R12, 0x1, -R9 ;  /* 0x000000010c0ce824 */ /* 0x000fe400078e0a09 */
[----:B------:R-:W-:Y:S01]  /*62a0*/  IMAD.MOV R11, RZ, RZ, -R11 ;  /* 0x000000ffff0b7224 */ /* 0x000fe200078e0a0b */
[C---:B------:R-:W-:Y:S01]  /*62b0*/  ISETP.GT.U32.AND P2, PT, R9.reuse, R146, PT ;  /* 0x000000920900720c */ /* 0x040fe20003f44070 */
[----:B------:R-:W-:Y:S01]  /*62c0*/  IMAD.HI.U32 R18, R0, R24, RZ ;  /* 0x0000001800127227 */ /* 0x000fe200078e00ff */
[----:B------:R-:W-:-:S03]  /*62d0*/  ISETP.GT.U32.AND P6, PT, R9, R12, PT ;  /* 0x0000000c0900720c */ /* 0x000fc60003fc4070 */
[----:B------:R-:W-:Y:S02]  /*62e0*/  IMAD R14, R9, R11, R16 ;  /* 0x0000000b090e7224 */ /* 0x000fe400078e0210 */
[----:B------:R-:W-:-:S04]  /*62f0*/  IMAD.HI.U32 R11, R0, R20, RZ ;  /* 0x00000014000b7227 */ /* 0x000fc800078e00ff */
[----:B------:R-:W-:-:S04]  /*6300*/  IMAD.HI.U32 R16, R0, R22, RZ ;  /* 0x0000001600107227 */ /* 0x000fc800078e00ff */
[--C-:B------:R-:W-:Y:S01]  /*6310*/  @!P2 IMAD.IADD R146, R146, 0x1, -R9.reuse ;  /* 0x000000019292a824 */ /* 0x100fe200078e0a09 */
[C---:B------:R-:W-:Y:S01]  /*6320*/  ISETP.GT.U32.AND P2, PT, R9.reuse, R148, PT ;  /* 0x000000940900720c */ /* 0x040fe20003f44070 */
[----:B------:R-:W-:Y:S01]  /*6330*/  @!P6 IMAD.IADD R12, R12, 0x1, -R9 ;  /* 0x000000010c0ce824 */ /* 0x000fe200078e0a09 */
[C---:B------:R-:W-:Y:S01]  /*6340*/  ISETP.GT.U32.AND P6, PT, R9.reuse, R144, PT ;  /* 0x000000900900720c */ /* 0x040fe20003fc4070 */
[----:B------:R-:W-:Y:S02]  /*6350*/  IMAD.MOV R11, RZ, RZ, -R11 ;  /* 0x000000ffff0b7224 */ /* 0x000fe400078e0a0b */
[----:B------:R-:W-:Y:S02]  /*6360*/  IMAD.MOV R23, RZ, RZ, -R16 ;  /* 0x000000ffff177224 */ /* 0x000fe400078e0a10 */
[----:B------:R-:W-:Y:S02]  /*6370*/  IMAD R16, R9, R11, R20 ;  /* 0x0000000b09107224 */ /* 0x000fe400078e0214 */
[----:B------:R-:W-:-:S02]  /*6380*/  IMAD.MOV R25, RZ, RZ, -R18 ;  /* 0x000000ffff197224 */ /* 0x000fc400078e0a12 */
[C---:B------:R-:W-:Y:S01]  /*6390*/  IMAD R18, R9.reuse, R23, R22 ;  /* 0x0000001709127224 */ /* 0x040fe200078e0216 */
[----:B------:R-:W-:Y:S01]  /*63a0*/  IABS R23, R47 ;  /* 0x0000002f00177213 */ /* 0x000fe20000000000 */
[--C-:B------:R-:W-:Y:S01]  /*63b0*/  @!P2 IMAD.IADD R148, R148, 0x1, -R9.reuse ;  /* 0x000000019494a824 */ /* 0x100fe200078e0a09 */
[C---:B------:R-:W-:Y:S01]  /*63c0*/  ISETP.GT.U32.AND P2, PT, R9.reuse, R14, PT ;  /* 0x0000000e0900720c */ /* 0x040fe20003f44070 */
[----:B------:R-:W-:Y:S01]  /*63d0*/  @!P6 IMAD.IADD R144, R144, 0x1, -R9 ;  /* 0x000000019090e824 */ /* 0x000fe200078e0a09 */
[C---:B------:R-:W-:Y:S01]  /*63e0*/  ISETP.GT.U32.AND P6, PT, R9.reuse, R16, PT ;  /* 0x000000100900720c */ /* 0x040fe20003fc4070 */
[----:B------:R-:W-:Y:S01]  /*63f0*/  IMAD R20, R9, R25, R24 ;  /* 0x0000001909147224 */ /* 0x000fe200078e0218 */
[----:B------:R-:W-:Y:S01]  /*6400*/  IABS R24, R45 ;  /* 0x0000002d00187213 */ /* 0x000fe20000000000 */
[----:B------:R-:W-:Y:S01]  /*6410*/  IMAD.HI.U32 R11, R0, R26, RZ ;  /* 0x0000001a000b7227 */ /* 0x000fe200078e00ff */
[----:B------:R-:W-:-:S03]  /*6420*/  LOP3.LUT R25, R3, 0x2, RZ, 0xfc, !PT ;  /* 0x0000000203197812 */ /* 0x000fc600078efcff */
[----:B------:R-:W-:Y:S01]  /*6430*/  IMAD.MOV R11, RZ, RZ, -R11 ;  /* 0x000000ffff0b7224 */ /* 0x000fe200078e0a0b */
[----:B------:R-:W-:Y:S01]  /*6440*/  IABS R32, R25 ;  /* 0x0000001900207213 */ /* 0x000fe20000000000 */
[----:B------:R-:W-:Y:S01]  /*6450*/  @!P4 IMAD.MOV R150, RZ, RZ, -R150 ;  /* 0x000000ffff96c224 */ /* 0x000fe200078e0a96 */
[C---:B------:R-:W-:Y:S01]  /*6460*/  ISETP.GT.U32.AND P4, PT, R9.reuse, R144, PT ;  /* 0x000000900900720c */ /* 0x040fe20003f84070 */
[--C-:B------:R-:W-:Y:S01]  /*6470*/  @!P2 IMAD.IADD R14, R14, 0x1, -R9.reuse ;  /* 0x000000010e0ea824 */ /* 0x100fe200078e0a09 */
[C---:B------:R-:W-:Y:S01]  /*6480*/  ISETP.GT.U32.AND P2, PT, R9.reuse, R18, PT ;  /* 0x000000120900720c */ /* 0x040fe20003f44070 */
[----:B------:R-:W-:Y:S01]  /*6490*/  @!P6 IMAD.IADD R16, R16, 0x1, -R9 ;  /* 0x000000011010e824 */ /* 0x000fe200078e0a09 */
[----:B------:R-:W-:Y:S01]  /*64a0*/  ISETP.GT.U32.AND P6, PT, R9, R20, PT ;  /* 0x000000140900720c */ /* 0x000fe20003fc4070 */
[----:B------:R-:W-:-:S04]  /*64b0*/  IMAD.HI.U32 R3, R0, R24, RZ ;  /* 0x0000001800037227 */ /* 0x000fc800078e00ff */
[C---:B------:R-:W-:Y:S02]  /*64c0*/  IMAD R22, R9.reuse, R11, R26 ;  /* 0x0000000b09167224 */ /* 0x040fe400078e021a */
[----:B------:R-:W-:Y:S02]  /*64d0*/  IMAD.MOV.U32 R26, RZ, RZ, R23 ;  /* 0x000000ffff1a7224 */ /* 0x000fe400078e0017 */
[----:B------:R-:W-:Y:S01]  /*64e0*/  @!P0 IMAD.MOV R146, RZ, RZ, -R146 ;  /* 0x000000ffff928224 */ /* 0x000fe200078e0a92 */
[----:B------:R-:W-:Y:S01]  /*64f0*/  ISETP.GT.U32.AND P0, PT, R9, R16, PT ;  /* 0x000000100900720c */ /* 0x000fe20003f04070 */
[----:B------:R-:W-:-:S04]  /*6500*/  IMAD.HI.U32 R23, R0, R28, RZ ;  /* 0x0000001c00177227 */ /* 0x000fc800078e00ff */
[----:B------:R-:W-:Y:S02]  /*6510*/  IMAD.MOV R3, RZ, RZ, -R3 ;  /* 0x000000ffff037224 */ /* 0x000fe400078e0a03 */
[----:B------:R-:W-:Y:S01]  /*6520*/  @!P3 IMAD.MOV R154, RZ, RZ, -R154 ;  /* 0x000000ffff9ab224 */ /* 0x000fe200078e0a9a */
[----:B------:R-:W-:Y:S01]  /*6530*/  ISETP.GT.U32.AND P3, PT, R9, R14, PT ;  /* 0x0000000e0900720c */ /* 0x000fe20003f64070 */
[----:B------:R-:W-:-:S04]  /*6540*/  IMAD.HI.U32 R11, R0, R26, RZ ;  /* 0x0000001a000b7227 */ /* 0x000fc800078e00ff */
[----:B------:R-:W-:Y:S01]  /*6550*/  @!P2 IMAD.IADD R18, R18, 0x1, -R9 ;  /* 0x000000011212a824 */ /* 0x000fe200078e0a09 */
[C---:B------:R-:W-:Y:S01]  /*6560*/  ISETP.GT.U32.AND P2, PT, R9.reuse, R148, PT ;  /* 0x000000940900720c */ /* 0x040fe20003f44070 */
[----:B------:R-:W-:Y:S02]  /*6570*/  IMAD.MOV R23, RZ, RZ, -R23 ;  /* 0x000000ffff177224 */ /* 0x000fe400078e0a17 */
[C---:B------:R-:W-:Y:S02]  /*6580*/  IMAD R24, R9.reuse, R3, R24 ;  /* 0x0000000309187224 */ /* 0x040fe400078e0218 */
[----:B------:R-:W-:Y:S02]  /*6590*/  @!P6 IMAD.IADD R20, R20, 0x1, -R9 ;  /* 0x000000011414e824 */ /* 0x000fe400078e0a09 */
[----:B------:R-:W-:Y:S02]  /*65a0*/  IMAD.MOV R11, RZ, RZ, -R11 ;  /* 0x000000ffff0b7224 */ /* 0x000fe400078e0a0b */
[C---:B------:R-:W-:Y:S01]  /*65b0*/  IMAD R28, R9.reuse, R23, R28 ;  /* 0x00000017091c7224 */ /* 0x040fe200078e021c */
[C---:B------:R-:W-:Y:S01]  /*65c0*/  ISETP.GT.U32.AND P6, PT, R9.reuse, R20, PT ;  /* 0x000000140900720c */ /* 0x040fe20003fc4070 */
[----:B------:R-:W-:Y:S01]  /*65d0*/  @!P4 IMAD.IADD R144, R144, 0x1, -R9 ;  /* 0x000000019090c824 */ /* 0x000fe200078e0a09 */
[----:B------:R-:W-:Y:S01]  /*65e0*/  ISETP.GT.U32.AND P4, PT, R9, R24, PT ;  /* 0x000000180900720c */ /* 0x000fe20003f84070 */
[----:B------:R-:W-:-:S04]  /*65f0*/  IMAD.HI.U32 R3, R0, R30, RZ ;  /* 0x0000001e00037227 */ /* 0x000fc800078e00ff */
[----:B------:R-:W-:Y:S01]  /*6600*/  IMAD R26, R9, R11, R26 ;  /* 0x0000000b091a7224 */ /* 0x000fe200078e021a */
[----:B------:R-:W-:Y:S01]  /*6610*/  SHF.R.S32.HI R11, RZ, 0x6, R2 ;  /* 0x00000006ff0b7819 */ /* 0x000fe20000011402 */
[----:B------:R-:W-:-:S04]  /*6620*/  IMAD.HI.U32 R0, R0, R32, RZ ;  /* 0x0000002000007227 */ /* 0x000fc800078e00ff */
[--C-:B------:R-:W-:Y:S01]  /*6630*/  @!P0 IMAD.IADD R16, R16, 0x1, -R9.reuse ;  /* 0x0000000110108824 */ /* 0x100fe200078e0a09 */
[C---:B------:R-:W-:Y:S01]  /*6640*/  ISETP.GT.U32.AND P0, PT, R9.reuse, R28, PT ;  /* 0x0000001c0900720c */ /* 0x040fe20003f04070 */
[----:B------:R-:W-:Y:S01]  /*6650*/  @!P3 IMAD.IADD R14, R14, 0x1, -R9 ;  /* 0x000000010e0eb824 */ /* 0x000fe200078e0a09 */
[C---:B------:R-:W-:Y:S01]  /*6660*/  ISETP.GT.U32.AND P3, PT, R9.reuse, R26, PT ;  /* 0x0000001a0900720c */ /* 0x040fe20003f64070 */
[----:B------:R-:W-:Y:S02]  /*6670*/  IMAD.MOV R0, RZ, RZ, -R0 ;  /* 0x000000ffff007224 */ /* 0x000fe400078e0a00 */
[----:B------:R-:W-:Y:S02]  /*6680*/  IMAD.MOV R3, RZ, RZ, -R3 ;  /* 0x000000ffff037224 */ /* 0x000fe400078e0a03 */
[----:B------:R-:W-:Y:S01]  /*6690*/  @!P5 IMAD.MOV R12, RZ, RZ, -R12 ;  /* 0x000000ffff0cd224 */ /* 0x000fe200078e0a0c */
[C---:B------:R-:W-:Y:S01]  /*66a0*/  ISETP.GT.U32.AND P5, PT, R9.reuse, R18, PT ;  /* 0x000000120900720c */ /* 0x040fe20003fa4070 */
[----:B------:R-:W-:Y:S01]  /*66b0*/  @!P2 IMAD.IADD R148, R148, 0x1, -R9 ;  /* 0x000000019494a824 */ /* 0x000fe200078e0a09 */
[C---:B------:R-:W-:Y:S01]  /*66c0*/  ISETP.GT.U32.AND P2, PT, R9.reuse, R22, PT ;  /* 0x000000160900720c */ /* 0x040fe20003f44070 */
[----:B------:R-:W-:-:S02]  /*66d0*/  IMAD R32, R9, R0, R32 ;  /* 0x0000000009207224 */ /* 0x000fc400078e0220 */
[C---:B------:R-:W-:Y:S01]  /*66e0*/  IMAD R30, R9.reuse, R3, R30 ;  /* 0x00000003091e7224 */ /* 0x040fe200078e021e */
[----:B------:R-:W-:Y:S01]  /*66f0*/  LOP3.LUT R3, R2, 0x40, RZ, 0xc0, !PT ;  /* 0x0000004002037812 */ /* 0x000fe200078ec0ff */
[--C-:B------:R-:W-:Y:S01]  /*6700*/  @!P4 IMAD.IADD R24, R24, 0x1, -R9.reuse ;  /* 0x000000011818c824 */ /* 0x100fe200078e0a09 */
[C---:B------:R-:W-:Y:S01]  /*6710*/  ISETP.GT.U32.AND P4, PT, R9.reuse, R32, PT ;  /* 0x000000200900720c */ /* 0x040fe20003f84070 */
[--C-:B------:R-:W-:Y:S01]  /*6720*/  @!P6 IMAD.IADD R20, R20, 0x1, -R9.reuse ;  /* 0x000000011414e824 */ /* 0x100fe200078e0a09 */
[----:B------:R-:W-:Y:S01]  /*6730*/  ISETP.GT.U32.AND P6, PT, R9, R30, PT ;  /* 0x0000001e0900720c */ /* 0x000fe20003fc4070 */
[--C-:B------:R-:W-:Y:S01]  /*6740*/  @!P0 IMAD.IADD R28, R28, 0x1, -R9.reuse ;  /* 0x000000011c1c8824 */ /* 0x100fe200078e0a09 */
[----:B------:R-:W-:Y:S01]  /*6750*/  ISETP.GE.AND P0, PT, R33, RZ, PT ;  /* 0x000000ff2100720c */ /* 0x000fe20003f06270 */
[--C-:B------:R-:W-:Y:S01]  /*6760*/  @!P3 IMAD.IADD R26, R26, 0x1, -R9.reuse ;  /* 0x000000011a1ab824 */ /* 0x100fe200078e0a09 */
[----:B------:R-:W-:Y:S01]  /*6770*/  ISETP.GE.AND P3, PT, R31, RZ, PT ;  /* 0x000000ff1f00720c */ /* 0x000fe20003f66270 */
[--C-:B------:R-:W-:Y:S01]  /*6780*/  @!P5 IMAD.IADD R18, R18, 0x1, -R9.reuse ;  /* 0x000000011212d824 */ /* 0x100fe200078e0a09 */
[----:B------:R-:W-:Y:S01]  /*6790*/  ISETP.GE.AND P5, PT, R27, RZ, PT ;  /* 0x000000ff1b00720c */ /* 0x000fe20003fa6270 */
[--C-:B------:R-:W-:Y:S01]  /*67a0*/  @!P2 IMAD.IADD R22, R22, 0x1, -R9.reuse ;  /* 0x000000011616a824 */ /* 0x100fe200078e0a09 */
[----:B------:R-:W-:Y:S01]  /*67b0*/  ISETP.GE.AND P2, PT, R29, RZ, PT ;  /* 0x000000ff1d00720c */ /* 0x000fe20003f46270 */
[----:B------:R-:W-:Y:S01]  /*67c0*/  @!P1 IMAD.MOV R148, RZ, RZ, -R148 ;  /* 0x000000ffff949224 */ /* 0x000fe200078e0a94 */
[----:B------:R-:W-:Y:S01]  /*67d0*/  SGXT R2, R11, 0x1 ;  /* 0x000000010b02781a */ /* 0x000fe20000000200 */
[--C-:B------:R-:W-:Y:S01]  /*67e0*/  @!P4 IMAD.IADD R32, R32, 0x1, -R9.reuse ;  /* 0x000000012020c824 */ /* 0x100fe200078e0a09 */
[----:B------:R-:W-:Y:S01]  /*67f0*/  ISETP.GT.U32.AND P1, PT, R9, R22, PT ;  /* 0x000000160900720c */ /* 0x000fe20003f24070 */
[--C-:B------:R-:W-:Y:S01]  /*6800*/  @!P6 IMAD.IADD R30, R30, 0x1, -R9.reuse ;  /* 0x000000011e1ee824 */ /* 0x100fe200078e0a09 */
[----:B------:R-:W-:Y:S01]  /*6810*/  ISETP.GE.AND P6, PT, R37, RZ, PT ;  /* 0x000000ff2500720c */ /* 0x000fe20003fc6270 */
[----:B------:R-:W-:Y:S01]  /*6820*/  @!P0 IMAD.MOV R18, RZ, RZ, -R18 ;  /* 0x000000ffff128224 */ /* 0x000fe200078e0a12 */
[C---:B------:R-:W-:Y:S01]  /*6830*/  ISETP.GT.U32.AND P0, PT, R9.reuse, R32, PT ;  /* 0x000000200900720c */ /* 0x040fe20003f04070 */
[----:B------:R-:W-:Y:S01]  /*6840*/  @!P3 IMAD.MOV R16, RZ, RZ, -R16 ;  /* 0x000000ffff10b224 */ /* 0x000fe200078e0a10 */
[C---:B------:R-:W-:Y:S01]  /*6850*/  ISETP.GT.U32.AND P3, PT, R9.reuse, R28, PT ;  /* 0x0000001c0900720c */ /* 0x040fe20003f64070 */
[----:B------:R-:W-:Y:S01]  /*6860*/  @!P5 IMAD.MOV R144, RZ, RZ, -R144 ;  /* 0x000000ffff90d224 */ /* 0x000fe200078e0a90 */
[C---:B------:R-:W-:Y:S01]  /*6870*/  ISETP.GT.U32.AND P4, PT, R9.reuse, R24, PT ;  /* 0x000000180900720c */ /* 0x040fe20003f84070 */
[----:B------:R-:W-:Y:S01]  /*6880*/  @!P2 IMAD.MOV R14, RZ, RZ, -R14 ;  /* 0x000000ffff0ea224 */ /* 0x000fe200078e0a0e */
[----:B------:R-:W-:Y:S01]  /*6890*/  ISETP.GT.U32.AND P2, PT, R9, R26, PT ;  /* 0x0000001a0900720c */ /* 0x000fe20003f44070 */
[----:B------:R-:W-:Y:S01]  /*68a0*/  IMAD.SHL.U32 R0, R53, 0x2, RZ ;  /* 0x0000000235007824 */ /* 0x000fe200078e00ff */
[----:B------:R-:W-:Y:S01]  /*68b0*/  ISETP.GT.U32.AND P5, PT, R9, R30, PT ;  /* 0x0000001e0900720c */ /* 0x000fe20003fa4070 */
[--C-:B------:R-:W-:Y:S01]  /*68c0*/  @!P1 IMAD.IADD R22, R22, 0x1, -R9.reuse ;  /* 0x0000000116169824 */ /* 0x100fe200078e0a09 */
[----:B------:R-:W-:Y:S01]  /*68d0*/  ISETP.GE.AND P1, PT, R45, RZ, PT ;  /* 0x000000ff2d00720c */ /* 0x000fe20003f26270 */
[----:B------:R-:W-:Y:S01]  /*68e0*/  @!P6 IMAD.MOV R20, RZ, RZ, -R20 ;  /* 0x000000ffff14e224 */ /* 0x000fe200078e0a14 */
[----:B------:R-:W-:Y:S01]  /*68f0*/  ISETP.GE.AND P6, PT, R39, RZ, PT ;  /* 0x000000ff2700720c */ /* 0x000fe20003fc6270 */
[--C-:B------:R-:W-:Y:S01]  /*6900*/  @!P0 IMAD.IADD R32, R32, 0x1, -R9.reuse ;  /* 0x0000000120208824 */ /* 0x100fe200078e0a09 */
[----:B------:R-:W-:Y:S01]  /*6910*/  ISETP.NE.AND P0, PT, R7, RZ, PT ;  /* 0x000000ff0700720c */ /* 0x000fe20003f05270 */
[--C-:B------:R-:W-:Y:S01]  /*6920*/  @!P3 IMAD.IADD R28, R28, 0x1, -R9.reuse ;  /* 0x000000011c1cb824 */ /* 0x100fe200078e0a09 */
[----:B------:R-:W-:Y:S01]  /*6930*/  LOP3.LUT R7, RZ, R7, RZ, 0x33, !PT ;  /* 0x00000007ff077212 */ /* 0x000fe200078e33ff */
[--C-:B------:R-:W-:Y:S01]  /*6940*/  @!P4 IMAD.IADD R24, R24, 0x1, -R9.reuse ;  /* 0x000000011818c824 */ /* 0x100fe200078e0a09 */
[----:B------:R-:W-:Y:S01]  /*6950*/  ISETP.GE.AND P3, PT, R51, RZ, PT ;  /* 0x000000ff3300720c */ /* 0x000fe20003f66270 */
[--C-:B------:R-:W-:Y:S01]  /*6960*/  @!P2 IMAD.IADD R26, R26, 0x1, -R9.reuse ;  /* 0x000000011a1aa824 */ /* 0x100fe200078e0a09 */
[----:B------:R-:W-:Y:S01]  /*6970*/  LOP3.LUT R2, R0, 0x90, R2, 0x78, !PT ;  /* 0x0000009000027812 */ /* 0x000fe200078e7802 */
[----:B------:R-:W-:Y:S01]  /*6980*/  @!P5 IMAD.IADD R30, R30, 0x1, -R9 ;  /* 0x000000011e1ed824 */ /* 0x000fe200078e0a09 */
[----:B------:R-:W-:Y:S01]  /*6990*/  SEL R143, R7, R36, !P0 ;  /* 0x00000024078f7207 */ /* 0x000fe20004000000 */
[----:B------:R-:W-:Y:S01]  /*69a0*/  IMAD R3, R3, 0x80, R0 ;  /* 0x0000008003037824 */ /* 0x000fe200078e0200 */
[----:B------:R-:W-:Y:S01]  /*69b0*/  ISETP.GE.AND P4, PT, R47, RZ, PT ;  /* 0x000000ff2f00720c */ /* 0x000fe20003f86270 */
[----:B------:R-:W-:Y:S01]  /*69c0*/  IMAD R9, R8, UR5, RZ ;  /* 0x0000000508097c24 */ /* 0x000fe2000f8e02ff */
[----:B------:R-:W-:Y:S01]  /*69d0*/  SEL R142, R7, R142, !P0 ;  /* 0x0000008e078e7207 */ /* 0x000fe20004000000 */
[----:B------:R-:W-:Y:S01]  /*69e0*/  IMAD R0, R53, UR60, RZ ;  /* 0x0000003c35007c24 */ /* 0x000fe2000f8e02ff */
[----:B------:R-:W-:Y:S01]  /*69f0*/  ISETP.GE.AND P2, PT, R49, RZ, PT ;  /* 0x000000ff3100720c */ /* 0x000fe20003f46270 */
[----:B------:R-:W-:Y:S01]  /*6a00*/  IMAD R37, R6, UR5, RZ ;  /* 0x0000000506257c24 */ /* 0x000fe2000f8e02ff */
[----:B------:R-:W-:Y:S01]  /*6a10*/  ISETP.GE.AND P5, PT, R25, RZ, PT ;  /* 0x000000ff1900720c */ /* 0x000fe20003fa6270 */
[----:B------:R-:W-:Y:S01]  /*6a20*/  ULDC UR5, c[0x0][0x240] ;  /* 0x0000900000057ab9 */ /* 0x000fe20000000800 */
[----:B------:R-:W-:Y:S01]  /*6a30*/  @!P1 IMAD.MOV R24, RZ, RZ, -R24 ;  /* 0x000000ffff189224 */ /* 0x000fe200078e0a18 */
[----:B------:R-:W-:Y:S01]  /*6a40*/  SEL R141, R7, R38, !P0 ;  /* 0x00000026078d7207 */ /* 0x000fe20004000000 */
[----:B------:R-:W-:Y:S01]  /*6a50*/  @!P6 IMAD.MOV R22, RZ, RZ, -R22 ;  /* 0x000000ffff16e224 */ /* 0x000fe200078e0a16 */
[----:B------:R-:W-:Y:S01]  /*6a60*/  LEA R8, P1, R9, UR8, 0x1 ;  /* 0x0000000809087c11 */ /* 0x000fe2000f8208ff */
[----:B------:R-:W-:Y:S01]  /*6a70*/  IMAD R143, R143, UR5, RZ ;  /* 0x000000058f8f7c24 */ /* 0x000fe2000f8e02ff */
[----:B------:R-:W-:Y:S01]  /*6a80*/  LEA R11, P6, R0, UR10, 0x1 ;  /* 0x0000000a000b7c11 */ /* 0x000fe2000f8c08ff */
[----:B------:R-:W-:Y:S01]  /*6a90*/  IMAD R142, R142, UR5, RZ ;  /* 0x000000058e8e7c24 */ /* 0x000fe2000f8e02ff */
[C---:B------:R-:W-:Y:S01]  /*6aa0*/  SEL R140, R7.reuse, R140, !P0 ;  /* 0x0000008c078c7207 */ /* 0x040fe20004000000 */
[----:B------:R-:W-:Y:S01]  /*6ab0*/  @!P3 IMAD.MOV R30, RZ, RZ, -R30 ;  /* 0x000000ffff1eb224 */ /* 0x000fe200078e0a1e */
[----:B------:R-:W-:Y:S01]  /*6ac0*/  SEL R139, R7, R40, !P0 ;  /* 0x00000028078b7207 */ /* 0x000fe20004000000 */
[----:B------:R-:W-:Y:S01]  /*6ad0*/  IMAD R141, R141, UR5, RZ ;  /* 0x000000058d8d7c24 */ /* 0x000fe2000f8e02ff */
[C---:B------:R-:W-:Y:S01]  /*6ae0*/  SEL R137, R7.reuse, R42, !P0 ;  /* 0x0000002a07897207 */ /* 0x040fe20004000000 */
[----:B------:R-:W-:Y:S01]  /*6af0*/  IMAD R140, R140, UR5, RZ ;  /* 0x000000058c8c7c24 */ /* 0x000fe2000f8e02ff */
[----:B------:R-:W-:Y:S01]  /*6b00*/  SEL R42, R7, R15, !P0 ;  /* 0x0000000f072a7207 */ /* 0x000fe20004000000 */
[----:B------:R-:W-:Y:S01]  /*6b10*/  IMAD R139, R139, UR5, RZ ;  /* 0x000000058b8b7c24 */ /* 0x000fe2000f8e02ff */
[----:B------:R-:W-:Y:S01]  /*6b20*/  SEL R15, R7, R12, !P0 ;  /* 0x0000000c070f7207 */ /* 0x000fe20004000000 */
[----:B------:R-:W-:Y:S01]  /*6b30*/  @!P4 IMAD.MOV R26, RZ, RZ, -R26 ;  /* 0x000000ffff1ac224 */ /* 0x000fe200078e0a1a */
[----:B------:R-:W-:Y:S01]  /*6b40*/  LEA.HI.X.SX32 R9, R9, UR9, 0x1, P1 ;  /* 0x0000000909097c11 */ /* 0x000fe200088f0eff */
[----:B------:R-:W-:Y:S01]  /*6b50*/  @!P2 IMAD.MOV R28, RZ, RZ, -R28 ;  /* 0x000000ffff1ca224 */ /* 0x000fe200078e0a1c */
[----:B------:R-:W-:Y:S01]  /*6b60*/  SEL R12, R7, R144, !P0 ;  /* 0x00000090070c7207 */ /* 0x000fe20004000000 */
[----:B------:R-:W-:Y:S01]  /*6b70*/  @!P5 IMAD.MOV R32, RZ, RZ, -R32 ;  /* 0x000000ffff20d224 */ /* 0x000fe200078e0a20 */
[-C--:B------:R-:W-:Y:S01]  /*6b80*/  LEA R145, P1, R143, R11.reuse, 0x1 ;  /* 0x0000000b8f917211 */ /* 0x080fe200078208ff */
[----:B------:R-:W-:Y:S01]  /*6b90*/  IMAD R137, R137, UR5, RZ ;  /* 0x0000000589897c24 */ /* 0x000fe2000f8e02ff */
[C---:B------:R-:W-:Y:S01]  /*6ba0*/  SEL R138, R7.reuse, R138, !P0 ;  /* 0x0000008a078a7207 */ /* 0x040fe20004000000 */
[----:B------:R-:W-:Y:S01]  /*6bb0*/  IMAD R42, R42, UR5, RZ ;  /* 0x000000052a2a7c24 */ /* 0x000fe2000f8e02ff */
[----:B------:R-:W-:Y:S01]  /*6bc0*/  LEA R144, P3, R142, R11, 0x1 ;  /* 0x0000000b8e907211 */ /* 0x000fe200078608ff */
[----:B------:R0:W-:Y:S01]  /*6bd0*/  STL [R1+0xec8], R145 ;  /* 0x000ec89101007387 */ /* 0x0001e20000100800 */
[C---:B------:R-:W-:Y:S01]  /*6be0*/  SEL R40, R7.reuse, R17, !P0 ;  /* 0x0000001107287207 */ /* 0x040fe20004000000 */
[----:B------:R-:W-:Y:S01]  /*6bf0*/  IMAD R138, R138, UR5, RZ ;  /* 0x000000058a8a7c24 */ /* 0x000fe2000f8e02ff */
[C---:B------:R-:W-:Y:S01]  /*6c00*/  SEL R136, R7.reuse, R136, !P0 ;  /* 0x0000008807887207 */ /* 0x040fe20004000000 */
[----:B------:R2:W-:Y:S01]  /*6c10*/  STL [R1+0x6e0], R144 ;  /* 0x0006e09001007387 */ /* 0x0005e20000100800 */
[----:B------:R-:W-:Y:S01]  /*6c20*/  SEL R17, R7, R146, !P0 ;  /* 0x0000009207117207 */ /* 0x000fe20004000000 */
[----:B------:R-:W-:Y:S01]  /*6c30*/  IMAD R40, R40, UR5, RZ ;  /* 0x0000000528287c24 */ /* 0x000fe2000f8e02ff */
[-C--:B------:R-:W-:Y:S01]  /*6c40*/  LEA R146, P4, R141, R11.reuse, 0x1 ;  /* 0x0000000b8d927211 */ /* 0x080fe200078808ff */
[----:B------:R-:W-:Y:S01]  /*6c50*/  IMAD R136, R136, UR5, RZ ;  /* 0x0000000588887c24 */ /* 0x000fe2000f8e02ff */
[----:B------:R-:W-:Y:S01]  /*6c60*/  LEA.HI.X.SX32 R0, R0, UR11, 0x1, P6 ;  /* 0x0000000b00007c11 */ /* 0x000fe2000b0f0eff */
[----:B------:R-:W-:Y:S01]  /*6c70*/  IMAD R17, R17, UR5, RZ ;  /* 0x0000000511117c24 */ /* 0x000fe2000f8e02ff */
[-C--:B0-----:R-:W-:Y:S01]  /*6c80*/  LEA R145, P5, R140, R11.reuse, 0x1 ;  /* 0x0000000b8c917211 */ /* 0x081fe200078a08ff */
[----:B------:R0:W-:Y:S01]  /*6c90*/  STL [R1+0x6e8], R146 ;  /* 0x0006e89201007387 */ /* 0x0001e20000100800 */
[----:B------:R-:W-:Y:S01]  /*6ca0*/  SEL R135, R7, R44, !P0 ;  /* 0x0000002c07877207 */ /* 0x000fe20004000000 */
[----:B------:R-:W-:Y:S01]  /*6cb0*/  IMAD R15, R15, UR5, RZ ;  /* 0x000000050f0f7c24 */ /* 0x000fe2000f8e02ff */
[----:B--2---:R-:W-:Y:S01]  /*6cc0*/  LEA R144, P6, R139, R11, 0x1 ;  /* 0x0000000b8b907211 */ /* 0x004fe200078c08ff */
[----:B------:R2:W-:Y:S01]  /*6cd0*/  STL [R1+0x6f0], R145 ;  /* 0x0006f09101007387 */ /* 0x0005e20000100800 */
[----:B------:R-:W-:Y:S01]  /*6ce0*/  SEL R133, R7, R46, !P0 ;  /* 0x0000002e07857207 */ /* 0x000fe20004000000 */
[----:B------:R-:W-:Y:S01]  /*6cf0*/  IMAD R135, R135, UR5, RZ ;  /* 0x0000000587877c24 */ /* 0x000fe2000f8e02ff */
[C---:B------:R-:W-:Y:S01]  /*6d00*/  SEL R131, R7.reuse, R48, !P0 ;  /* 0x0000003007837207 */ /* 0x040fe20004000000 */
[----:B------:R3:W-:Y:S01]  /*6d10*/  STL [R1+0x6f8], R144 ;  /* 0x0006f89001007387 */ /* 0x0007e20000100800 */
[----:B------:R-:W-:Y:S01]  /*6d20*/  SEL R129, R7, R50, !P0 ;  /* 0x0000003207817207 */ /* 0x000fe20004000000 */
[----:B------:R-:W-:Y:S01]  /*6d30*/  IMAD R133, R133, UR5, RZ ;  /* 0x0000000585857c24 */ /* 0x000fe2000f8e02ff */
        /* <DEDUP_REMOVED lines=44> */
[----:B------:R-:W-:Y:S01]  /*7000*/  LEA R6, P2, R37, UR8, 0x1 ;  /* 0x0000000825067c11 */ /* 0x000fe2000f8408ff */
[----:B------:R-:W-:Y:S01]  /*7010*/  IMAD R38, R38, UR5, RZ ;  /* 0x0000000526267c24 */ /* 0x000fe2000f8e02ff */
[C---:B------:R-:W-:Y:S01]  /*7020*/  SEL R134, R7.reuse, R134, !P0 ;  /* 0x0000008607867207 */ /* 0x040fe20004000000 */
        /* <DEDUP_REMOVED lines=49> */
[----:B------:R-:W-:Y:S01]  /*7340*/  SEL R85, R7, R172, !P0 ;  /* 0x000000ac07557207 */ /* 0x000fe20004000000 */
        /* <DEDUP_REMOVED lines=127> */
[-C--:B0-----:R-:W-:Y:S01]  /*7b40*/  LEA R146, P0, R138, R11.reuse, 0x1 ;  /* 0x0000000b8a927211 */ /* 0x081fe200078008ff */
[----:B------:R-:W-:Y:S01]  /*7b50*/  IMAD R30, R30, UR5, RZ ;  /* 0x000000051e1e7c24 */ /* 0x000fe2000f8e02ff */
[-C--:B--2---:R-:W-:Y:S01]  /*7b60*/  LEA.HI.X.SX32 R145, R143, R0.reuse, 0x1, P1 ;  /* 0x000000008f917211 */ /* 0x084fe200008f0eff */
[----:B------:R-:W-:Y:S01]  /*7b70*/  IMAD R32, R32, UR5, RZ ;  /* 0x0000000520207c24 */ /* 0x000fe2000f8e02ff */
[----:B------:R-:W-:Y:S01]  /*7b80*/  LEA.HI.X.SX32 R7, R37, UR9, 0x1, P2 ;  /* 0x0000000925077c11 */ /* 0x000fe200090f0eff */
[----:B------:R0:W-:Y:S01]  /*7b90*/  STL [R1+0x700], R146 ;  /* 0x0007009201007387 */ /* 0x0001e20000100800 */
[-C--:B---3--:R-:W-:Y:S01]  /*7ba0*/  LEA R144, P1, R137, R11.reuse, 0x1 ;  /* 0x0000000b89907211 */ /* 0x088fe200078208ff */
[----:B-1----:R-:W-:Y:S01]  /*7bb0*/  IMAD R37, R102, 0x3f, RZ ;  /* 0x0000003f66257824 */ /* 0x002fe200078e02ff */
[-C--:B------:R-:W-:Y:S01]  /*7bc0*/  LEA R143, P2, R136, R11.reuse, 0x1 ;  /* 0x0000000b888f7211 */ /* 0x080fe200078408ff */
[----:B------:R-:W-:Y:S01]  /*7bd0*/  STL [R1+0xec4], R145 ;  /* 0x000ec49101007387 */ /* 0x000fe20000100800 */
[-C--:B------:R-:W-:Y:S01]  /*7be0*/  LEA.HI.X.SX32 R142, R142, R0.reuse, 0x1, P3 ;  /* 0x000000008e8e7211 */ /* 0x080fe200018f0eff */
[----:B------:R-:W-:Y:S01]  /*7bf0*/  IMAD R39, R102, 0x3e, RZ ;  /* 0x0000003e66277824 */ /* 0x000fe200078e02ff */
[-C--:B------:R-:W-:Y:S01]  /*7c00*/  LEA.HI.X.SX32 R139, R139, R0.reuse, 0x1, P6 ;  /* 0x000000008b8b7211 */ /* 0x080fe200030f0eff */
[----:B------:R1:W-:Y:S01]  /*7c10*/  STL [R1+0x708], R144 ;  /* 0x0007089001007387 */ /* 0x0003e20000100800 */
[-C--:B------:R-:W-:Y:S01]  /*7c20*/  LEA.HI.X.SX32 R136, R136, R0.reuse, 0x1, P2 ;  /* 0x0000000088887211 */ /* 0x080fe200010f0eff */
[----:B------:R-:W-:Y:S01]  /*7c30*/  UIADD3 UR5, UR4, 0x8000, URZ ;  /* 0x0000800004057890 */ /* 0x000fe2000fffe03f */
[----:B0-----:R-:W-:Y:S01]  /*7c40*/  CS2R R146, SRZ ;  /* 0x0000000000927805 */ /* 0x001fe2000001ff00 */
[----:B------:R0:W-:Y:S01]  /*7c50*/  STL [R1+0x710], R143 ;  /* 0x0007108f01007387 */ /* 0x0001e20000100800 */
[----:B------:R-:W-:Y:S01]  /*7c60*/  UIADD3 UR11, UP0, UR20, 0x80, URZ ;  /* 0x00000080140b7890 */ /* 0x000fe2000ff1e03f */
[----:B------:R-:W-:Y:S01]  /*7c70*/  CS2R R148, SRZ ;  /* 0x0000000000947805 */ /* 0x000fe2000001ff00 */
[----:B------:R-:W-:Y:S01]  /*7c80*/  USHF.R.U32.HI UR5, URZ, 0x4, UR5 ;  /* 0x000000043f057899 */ /* 0x000fe20008011605 */
[----:B------:R2:W-:Y:S01]  /*7c90*/  STL [R1+0x6dc], R142 ;  /* 0x0006dc8e01007387 */ /* 0x0005e20000100800 */
[----:B------:R-:W-:Y:S01]  /*7ca0*/  UMOV UR8, URZ ;  /* 0x0000003f00087c82 */ /* 0x000fe20008000000 */
[-C--:B-1----:R-:W-:Y:S01]  /*7cb0*/  LEA R144, P3, R135, R11.reuse, 0x1 ;  /* 0x0000000b87907211 */ /* 0x082fe200078608ff */
[----:B------:R-:W-:Y:S01]  /*7cc0*/  USGXT.U32 UR22, UR5, 0xe ;  /* 0x0000000e0516789a */ /* 0x000fe20008000000 */
[----:B------:R-:W-:Y:S01]  /*7cd0*/  CS2R R150, SRZ ;  /* 0x0000000000967805 */ /* 0x000fe2000001ff00 */
[----:B------:R-:W-:Y:S01]  /*7ce0*/  USHF.L.U32 UR60, UR60, 0x6, URZ ;  /* 0x000000063c3c7899 */ /* 0x000fe2000800063f */
[-C--:B0-----:R-:W-:Y:S01]  /*7cf0*/  LEA.HI.X.SX32 R143, R141, R0.reuse, 0x1, P4 ;  /* 0x000000008d8f7211 */ /* 0x081fe200020f0eff */
[----:B------:R0:W-:Y:S01]  /*7d00*/  STL [R1+0x718], R144 ;  /* 0x0007189001007387 */ /* 0x0001e20000100800 */
[----:B------:R-:W-:Y:S01]  /*7d10*/  LEA.HI.X.SX32 R141, R140, R0, 0x1, P5 ;  /* 0x000000008c8d7211 */ /* 0x000fe200028f0eff */
[----:B------:R-:W-:Y:S01]  /*7d20*/  UIADD3.X UR12, UR8, 0x40000040, URZ, UP0, !UPT ;  /* 0x40000040080c7890 */ /* 0x000fe200087fe43f */
[-C--:B--2---:R-:W-:Y:S01]  /*7d30*/  LEA R142, P4, R134, R11.reuse, 0x1 ;  /* 0x0000000b868e7211 */ /* 0x084fe200078808ff */
[----:B------:R-:W-:Y:S01]  /*7d40*/  STL [R1+0x6e4], R143 ;  /* 0x0006e48f01007387 */ /* 0x000fe20000100800 */
[----:B------:R-:W-:Y:S01]  /*7d50*/  LEA R140, P5, R133, R11, 0x1 ;  /* 0x0000000b858c7211 */ /* 0x000fe200078a08ff */
[----:B------:R-:W-:-:S02]  /*7d60*/  UIADD3 UR14, UP0, UR22, 0x2, URZ ;  /* 0x00000002160e7890 */ /* 0x000fc4000ff1e03f */
[----:B------:R-:W-:Y:S01]  /*7d70*/  STL [R1+0x720], R142 ;  /* 0x0007208e01007387 */ /* 0x000fe20000100800 */
[-C--:B------:R-:W-:Y:S01]  /*7d80*/  LEA.HI.X.SX32 R133, R133, R0.reuse, 0x1, P5 ;  /* 0x0000000085857211 */ /* 0x080fe200028f0eff */
[----:B------:R-:W-:Y:S01]  /*7d90*/  UMOV UR9, URZ ;  /* 0x0000003f00097c82 */ /* 0x000fe20008000000 */
[----:B------:R-:W-:Y:S01]  /*7da0*/  USHF.R.S32.HI UR10, URZ, 0x1f, UR60 ;  /* 0x0000001f3f0a7899 */ /* 0x000fe2000801143c */
[----:B------:R1:W-:Y:S01]  /*7db0*/  STL [R1+0x6ec], R141 ;  /* 0x0006ec8d01007387 */ /* 0x0003e20000100800 */
[----:B------:R-:W-:Y:S01]  /*7dc0*/  UIADD3.X UR15, UR9, 0x40000040, URZ, UP0, !UPT ;  /* 0x40000040090f7890 */ /* 0x000fe200087fe43f */
[----:B0-----:R-:W-:Y:S01]  /*7dd0*/  CS2R R144, SRZ ;  /* 0x0000000000907805 */ /* 0x001fe2000001ff00 */
[----:B------:R-:W-:Y:S01]  /*7de0*/  USHF.L.U32 UR5, UR60, 0x1, URZ ;  /* 0x000000013c057899 */ /* 0x000fe2000800063f */
[----:B------:R0:W-:Y:S01]  /*7df0*/  STL [R1+0x728], R140 ;  /* 0x0007288c01007387 */ /* 0x0001e20000100800 */
[----:B------:R-:W-:Y:S01]  /*7e00*/  UMOV UR8, UR11 ;  /* 0x0000000b00087c82 */ /* 0x000fe20008000000 */
[----:B------:R-:W-:Y:S01]  /*7e10*/  UMOV UR9, UR12 ;  /* 0x0000000c00097c82 */ /* 0x000fe20008000000 */
[----:B------:R-:W-:Y:S01]  /*7e20*/  USHF.L.U64.HI UR60, UR60, 0x1, UR10 ;  /* 0x000000013c3c7899 */ /* 0x000fe2000801020a */
[----:B------:R2:W-:Y:S01]  /*7e30*/  STL [R1+0x6f4], R139 ;  /* 0x0006f48b01007387 */ /* 0x0005e20000100800 */
[----:B------:R-:W-:Y:S01]  /*7e40*/  UIADD3.64 UR10, UR8, 0x180, URZ ;  /* 0x00000180080a7897 */ /* 0x000fe2000fffe03f */
[-C--:B-1----:R-:W-:Y:S01]  /*7e50*/  LEA R141, P6, R132, R11.reuse, 0x1 ;  /* 0x0000000b848d7211 */ /* 0x082fe200078c08ff */
[----:B------:R-:W-:Y:S01]  /*7e60*/  UIADD3.64 UR10, UR8, 0x280, URZ ;  /* 0x00000280080a7897 */ /* 0x000fe2000fffe03f */
[----:B------:R-:W-:Y:S01]  /*7e70*/  CS2R R142, SRZ ;  /* 0x00000000008e7805 */ /* 0x000fe2000001ff00 */
[----:B------:R-:W-:Y:S01]  /*7e80*/  UIADD3.64 UR18, UR8, 0x200, URZ ;  /* 0x0000020008127897 */ /* 0x000fe2000fffe03f */
[-C--:B0-----:R-:W-:Y:S01]  /*7e90*/  LEA.HI.X.SX32 R140, R138, R0.reuse, 0x1, P0 ;  /* 0x000000008a8c7211 */ /* 0x081fe200000f0eff */
[----:B------:R-:W-:Y:S01]  /*7ea0*/  STL [R1+0x730], R141 ;  /* 0x0007308d01007387 */ /* 0x000fe20000100800 */
[-C--:B------:R-:W-:Y:S01]  /*7eb0*/  LEA.HI.X.SX32 R138, R137, R0.reuse, 0x1, P1 ;  /* 0x00000000898a7211 */ /* 0x080fe200008f0eff */
[----:B------:R-:W-:Y:S01]  /*7ec0*/  UIADD3.64 UR12, UR8, 0x80, URZ ;  /* 0x00000080080c7897 */ /* 0x000fe2000fffe03f */
[-C--:B--2---:R-:W-:Y:S01]  /*7ed0*/  LEA R139, P0, R131, R11.reuse, 0x1 ;  /* 0x0000000b838b7211 */ /* 0x084fe200078008ff */
[----:B------:R0:W-:Y:S01]  /*7ee0*/  STL [R1+0x6fc], R140 ;  /* 0x0006fc8c01007387 */ /* 0x0001e20000100800 */
[C---:B------:R-:W-:Y:S01]  /*7ef0*/  LEA R137, P1, R130.reuse, R11, 0x1 ;  /* 0x0000000b82897211 */ /* 0x040fe200078208ff */
[----:B------:R-:W-:Y:S01]  /*7f00*/  UMOV UR10, UR14 ;  /* 0x0000000e000a7c82 */ /* 0x000fe20008000000 */
[----:B------:R-:W-:Y:S01]  /*7f10*/  UMOV UR11, UR15 ;  /* 0x0000000f000b7c82 */ /* 0x000fe20008000000 */
[----:B------:R-:W-:Y:S01]  /*7f20*/  STL [R1+0x738], R139 ;  /* 0x0007388b01007387 */ /* 0x000fe20000100800 */
[----:B------:R-:W-:Y:S01]  /*7f30*/  LEA.HI.X.SX32 R130, R130, R0, 0x1, P1 ;  /* 0x0000000082827211 */ /* 0x000fe200008f0eff */
[----:B------:R-:W-:-:S02]  /*7f40*/  UIADD3.64 UR16, UR8, 0x100, URZ ;  /* 0x0000010008107897 */ /* 0x000fc4000fffe03f */
[----:B------:R1:W-:Y:S01]  /*7f50*/  STL [R1+0x704], R138 ;  /* 0x0007048a01007387 */ /* 0x0003e20000100800 */
[----:B------:R-:W-:Y:S01]  /*7f60*/  UIADD3.64 UR24, UR8, 0x300, URZ ;  /* 0x0000030008187897 */ /* 0x000fe2000fffe03f */
[----:B0-----:R-:W-:Y:S01]  /*7f70*/  CS2R R140, SRZ ;  /* 0x00000000008c7805 */ /* 0x001fe2000001ff00 */
[----:B------:R-:W-:Y:S01]  /*7f80*/  UIADD3.64 UR28, UR8, 0x380, URZ ;  /* 0x00000380081c7897 */ /* 0x000fe2000fffe03f */
[----:B------:R0:W-:Y:S01]  /*7f90*/  STL [R1+0x740], R137 ;  /* 0x0007408901007387 */ /* 0x0001e20000100800 */
[----:B------:R-:W-:Y:S02]  /*7fa0*/  UIADD3.64 UR32, UR8, 0x400, URZ ;  /* 0x0000040008207897 */ /* 0x000fe4000fffe03f */
[----:B------:R-:W-:Y:S01]  /*7fb0*/  UIADD3.64 UR36, UR8, 0x480, URZ ;  /* 0x0000048008247897 */ /* 0x000fe2000fffe03f */
[----:B------:R2:W-:Y:S01]  /*7fc0*/  STL [R1+0x70c], R136 ;  /* 0x00070c8801007387 */ /* 0x0005e20000100800 */
[----:B------:R-:W-:Y:S01]  /*7fd0*/  UIADD3.64 UR40, UR8, 0x500, URZ ;  /* 0x0000050008287897 */ /* 0x000fe2000fffe03f */
[----:B-1----:R-:W-:Y:S01]  /*7fe0*/  LEA R138, P2, R129, R11, 0x1 ;  /* 0x0000000b818a7211 */ /* 0x002fe200078408ff */
[----:B------:R-:W-:-:S02]  /*7ff0*/  UIADD3.64 UR44, UR8, 0x580, URZ ;  /* 0x00000580082c7897 */ /* 0x000fc4000fffe03f */
[----:B------:R-:W-:Y:S01]  /*8000*/  UIADD3.64 UR48, UR8, 0x600, URZ ;  /* 0x0000060008307897 */ /* 0x000fe2000fffe03f */
[-C--:B0-----:R-:W-:Y:S01]  /*8010*/  LEA.HI.X.SX32 R137, R135, R0.reuse, 0x1, P3 ;  /* 0x0000000087897211 */ /* 0x081fe200018f0eff */
[----:B------:R0:W-:Y:S01]  /*8020*/  STL [R1+0x748], R138 ;  /* 0x0007488a01007387 */ /* 0x0001e20000100800 */
[-C--:B------:R-:W-:Y:S01]  /*8030*/  LEA.HI.X.SX32 R135, R134, R0.reuse, 0x1, P4 ;  /* 0x0000000086877211 */ /* 0x080fe200020f0eff */
[----:B------:R-:W-:Y:S01]  /*8040*/  UIADD3.64 UR52, UR8, 0x680, URZ ;  /* 0x0000068008347897 */ /* 0x000fe2000fffe03f */
[-C--:B--2---:R-:W-:Y:S01]  /*8050*/  LEA R136, P3, R128, R11.reuse, 0x1 ;  /* 0x0000000b80887211 */ /* 0x084fe200078608ff */
[----:B------:R-:W-:Y:S01]  /*8060*/  STL [R1+0x714], R137 ;  /* 0x0007148901007387 */ /* 0x000fe20000100800 */
[C---:B------:R-:W-:Y:S01]  /*8070*/  LEA R134, P4, R127.reuse, R11, 0x1 ;  /* 0x0000000b7f867211 */ /* 0x040fe200078808ff */
[----:B------:R-:W-:Y:S02]  /*8080*/  UIADD3.64 UR56, UR8, 0x700, URZ ;  /* 0x0000070008387897 */ /* 0x000fe4000fffe03f */
[----:B------:R1:W-:Y:S01]  /*8090*/  STL [R1+0x750], R136 ;  /* 0x0007508801007387 */ /* 0x0003e20000100800 */
[----:B------:R-:W-:-:S02]  /*80a0*/  LEA.HI.X.SX32 R127, R127, R0, 0x1, P4 ;  /* 0x000000007f7f7211 */ /* 0x000fc400020f0eff */
[----:B0-----:R-:W-:Y:S01]  /*80b0*/  CS2R R138, SRZ ;  /* 0x00000000008a7805 */ /* 0x001fe2000001ff00 */
[----:B------:R-:W-:Y:S01]  /*80c0*/  UIADD3.64 UR14, UR10, 0x2, URZ ;  /* 0x000000020a0e7897 */ /* 0x000fe2000fffe03f */
[----:B------:R0:W-:Y:S01]  /*80d0*/  STL [R1+0x71c], R135 ;  /* 0x00071c8701007387 */ /* 0x0001e20000100800 */
[----:B------:R-:W-:-:S03]  /*80e0*/  UIADD3.64 UR18, UR10, 0x4, URZ ;  /* 0x000000040a127897 */ /* 0x000fc6000fffe03f */
[----:B------:R2:W-:Y:S01]  /*80f0*/  STL [R1+0x758], R134 ;  /* 0x0007588601007387 */ /* 0x0005e20000100800 */
[----:B-1----:R-:W-:-:S03]  /*8100*/  CS2R R136, SRZ ;  /* 0x0000000000887805 */ /* 0x002fc6000001ff00 */
[----:B------:R1:W-:Y:S01]  /*8110*/  STL [R1+0x724], R133 ;  /* 0x0007248501007387 */ /* 0x0003e20000100800 */
[----:B0-----:R-:W-:Y:S02]  /*8120*/  LEA R135, P5, R126, R11, 0x1 ;  /* 0x0000000b7e877211 */ /* 0x001fe400078a08ff */
[----:B--2---:R-:W-:-:S03]  /*8130*/  LEA.HI.X.SX32 R134, R132, R0, 0x1, P6 ;  /* 0x0000000084867211 */ /* 0x004fc600030f0eff */
[----:B------:R-:W-:Y:S01]  /*8140*/  STL [R1+0x760], R135 ;  /* 0x0007608701007387 */ /* 0x000fe20000100800 */
[----:B------:R-:W-:Y:S02]  /*8150*/  LEA.HI.X.SX32 R132, R131, R0, 0x1, P0 ;  /* 0x0000000083847211 */ /* 0x000fe400000f0eff */
[-C--:B-1----:R-:W-:Y:S01]  /*8160*/  LEA R133, P6, R125, R11.reuse, 0x1 ;  /* 0x0000000b7d857211 */ /* 0x082fe200078c08ff */
[----:B------:R0:W-:Y:S01]  /*8170*/  STL [R1+0x72c], R134 ;  /* 0x00072c8601007387 */ /* 0x0001e20000100800 */
[----:B------:R-:W-:-:S03]  /*8180*/  LEA R131, P0, R124, R11, 0x1 ;  /* 0x0000000b7c837211 */ /* 0x000fc600078008ff */
[----:B------:R-:W-:Y:S01]  /*8190*/  STL [R1+0x768], R133 ;  /* 0x0007688501007387 */ /* 0x000fe20000100800 */
[----:B------:R-:W-:-:S03]  /*81a0*/  LEA.HI.X.SX32 R124, R124, R0, 0x1, P0 ;  /* 0x000000007c7c7211 */ /* 0x000fc600000f0eff */
[----:B------:R1:W-:Y:S01]  /*81b0*/  STL [R1+0x734], R132 ;  /* 0x0007348401007387 */ /* 0x0003e20000100800 */
[----:B0-----:R-:W-:-:S03]  /*81c0*/  CS2R R134, SRZ ;  /* 0x0000000000867805 */ /* 0x001fc6000001ff00 */
[----:B------:R0:W-:Y:S04]  /*81d0*/  STL [R1+0x770], R131 ;  /* 0x0007708301007387 */ /* 0x0001e80000100800 */
[----:B------:R2:W-:Y:S01]  /*81e0*/  STL [R1+0x73c], R130 ;  /* 0x00073c8201007387 */ /* 0x0005e20000100800 */
[----:B-1----:R-:W-:Y:S02]  /*81f0*/  LEA R132, P1, R123, R11, 0x1 ;  /* 0x0000000b7b847211 */ /* 0x002fe400078208ff */
[----:B0-----:R-:W-:-:S03]  /*8200*/  LEA.HI.X.SX32 R131, R129, R0, 0x1, P2 ;  /* 0x0000000081837211 */ /* 0x001fc600010f0eff */
[----:B------:R0:W-:Y:S01]  /*8210*/  STL [R1+0x778], R132 ;  /* 0x0007788401007387 */ /* 0x0001e20000100800 */
[----:B------:R-:W-:Y:S02]  /*8220*/  LEA.HI.X.SX32 R129, R128, R0, 0x1, P3 ;  /* 0x0000000080817211 */ /* 0x000fe400018f0eff */
[-C--:B--2---:R-:W-:Y:S01]  /*8230*/  LEA R130, P2, R122, R11.reuse, 0x1 ;  /* 0x0000000b7a827211 */ /* 0x084fe200078408ff */
[----:B------:R-:W-:Y:S01]  /*8240*/  STL [R1+0x744], R131 ;  /* 0x0007448301007387 */ /* 0x000fe20000100800 */
[----:B------:R-:W-:-:S03]  /*8250*/  LEA R128, P3, R121, R11, 0x1 ;  /* 0x0000000b79807211 */ /* 0x000fc600078608ff */
[----:B------:R1:W-:Y:S01]  /*8260*/  STL [R1+0x780], R130 ;  /* 0x0007808201007387 */ /* 0x0003e20000100800 */
[----:B------:R-:W-:Y:S02]  /*8270*/  LEA.HI.X.SX32 R121, R121, R0, 0x1, P3 ;  /* 0x0000000079797211 */ /* 0x000fe400018f0eff */
[----:B0-----:R-:W-:Y:S01]  /*8280*/  CS2R R132, SRZ ;  /* 0x0000000000847805 */ /* 0x001fe2000001ff00 */
[----:B------:R0:W-:Y:S04]  /*8290*/  STL [R1+0x74c], R129 ;  /* 0x00074c8101007387 */ /* 0x0001e80000100800 */
        /* <DEDUP_REMOVED lines=401> */
[----:B------:R-:W-:Y:S01]  /*9bb0*/  STL [R1+0xa50], R36 ;  /* 0x000a502401007387 */ /* 0x000fe20000100800 */
[----:B------:R-:W-:Y:S02]  /*9bc0*/  LEA.HI.X.SX32 R21, R21, R0, 0x1, P2 ;  /* 0x0000000015157211 */ /* 0x000fe400010f0eff */
[----:B0-----:R-:W-:Y:S01]  /*9bd0*/  CS2R R40, SRZ ;  /* 0x0000000000287805 */ /* 0x001fe2000001ff00 */
[----:B------:R0:W-:Y:S04]  /*9be0*/  STL [R1+0xa1c], R35 ;  /* 0x000a1c2301007387 */ /* 0x0001e80000100800 */
[----:B------:R1:W-:Y:S04]  /*9bf0*/  STL [R1+0xa58], R34 ;  /* 0x000a582201007387 */ /* 0x0003e80000100800 */
[----:B------:R2:W-:Y:S01]  /*9c00*/  STL [R1+0xa24], R33 ;  /* 0x000a242101007387 */ /* 0x0005e20000100800 */
[----:B0-----:R-:W-:-:S02]  /*9c10*/  LEA R35, P3, R19, R11, 0x1 ;  /* 0x0000000b13237211 */ /* 0x001fc400078608ff */
[----:B-1----:R-:W-:-:S03]  /*9c20*/  LEA.HI.X.SX32 R34, R31, R0, 0x1, P4 ;  /* 0x000000001f227211 */ /* 0x002fc600020f0eff */
[----:B------:R-:W-:Y:S01]  /*9c30*/  STL [R1+0xa60], R35 ;  /* 0x000a602301007387 */ /* 0x000fe20000100800 */
[----:B------:R-:W-:Y:S02]  /*9c40*/  LEA.HI.X.SX32 R31, R29, R0, 0x1, P5 ;  /* 0x000000001d1f7211 */ /* 0x000fe400028f0eff */
[-C--:B--2---:R-:W-:Y:S01]  /*9c50*/  LEA R33, P4, R17, R11.reuse, 0x1 ;  /* 0x0000000b11217211 */ /* 0x084fe200078808ff */
        /* <DEDUP_REMOVED lines=10> */
[----:B------:R-:W-:Y:S01]  /*9d00*/  STL [R1+0xa78], R31 ;  /* 0x000a781f01007387 */ /* 0x000fe20000100800 */
[----:B------:R-:W-:Y:S02]  /*9d10*/  LEA.HI.X.SX32 R25, R23, R0, 0x1, P1 ;  /* 0x0000000017197211 */ /* 0x000fe400008f0eff */
[-C--:B--2---:R-:W-:Y:S01]  /*9d20*/  LEA R27, P0, R12, R11.reuse, 0x1 ;  /* 0x0000000b0c1b7211 */ /* 0x084fe200078008ff */
[----:B------:R-:W-:Y:S01]  /*9d30*/  STL [R1+0xa44], R29 ;  /* 0x000a441d01007387 */ /* 0x000fe20000100800 */
[----:B------:R-:W-:-:S03]  /*9d40*/  LEA R23, P1, R14, R11, 0x1 ;  /* 0x0000000b0e177211 */ /* 0x000fc600078208ff */
[----:B------:R-:W-:Y:S01]  /*9d50*/  STL [R1+0xa80], R27 ;  /* 0x000a801b01007387 */ /* 0x000fe20000100800 */
[----:B------:R-:W-:-:S03]  /*9d60*/  LEA.HI.X.SX32 R14, R14, R0, 0x1, P1 ;  /* 0x000000000e0e7211 */ /* 0x000fc600008f0eff */
[----:B------:R0:W-:Y:S04]  /*9d70*/  STL [R1+0xa4c], R25 ;  /* 0x000a4c1901007387 */ /* 0x0001e80000100800 */
[----:B------:R1:W-:Y:S04]  /*9d80*/  STL [R1+0xa88], R23 ;  /* 0x000a881701007387 */ /* 0x0003e80000100800 */
[----:B------:R2:W-:Y:S01]  /*9d90*/  STL [R1+0xa54], R21 ;  /* 0x000a541501007387 */ /* 0x0005e20000100800 */
[----:B0-----:R-:W-:Y:S02]  /*9da0*/  LEA R25, P2, R16, R11, 0x1 ;  /* 0x0000000b10197211 */ /* 0x001fe400078408ff */
[----:B-1----:R-:W-:-:S03]  /*9db0*/  LEA.HI.X.SX32 R23, R19, R0, 0x1, P3 ;  /* 0x0000000013177211 */ /* 0x002fc600018f0eff */
[----:B------:R-:W-:Y:S01]  /*9dc0*/  STL [R1+0xa90], R25 ;  /* 0x000a901901007387 */ /* 0x000fe20000100800 */
[----:B------:R-:W-:Y:S02]  /*9dd0*/  LEA.HI.X.SX32 R19, R17, R0, 0x1, P4 ;  /* 0x0000000011137211 */ /* 0x000fe400020f0eff */
[-C--:B--2---:R-:W-:Y:S01]  /*9de0*/  LEA R21, P3, R18, R11.reuse, 0x1 ;  /* 0x0000000b12157211 */ /* 0x084fe200078608ff */
[----:B------:R-:W-:Y:S01]  /*9df0*/  STL [R1+0xa5c], R23 ;  /* 0x000a5c1701007387 */ /* 0x000fe20000100800 */
[----:B------:R-:W-:-:S03]  /*9e00*/  LEA R17, P4, R20, R11, 0x1 ;  /* 0x0000000b14117211 */ /* 0x000fc600078808ff */
[----:B------:R-:W-:Y:S04]  /*9e10*/  STL [R1+0xa98], R21 ;  /* 0x000a981501007387 */ /* 0x000fe80000100800 */
        /* <DEDUP_REMOVED lines=16> */
[----:B------:R0:W-:Y:S01]  /*9f20*/  STL [R1+0xebc], R13 ;  /* 0x000ebc0d01007387 */ /* 0x0001e20000100800 */
[----:B------:R-:W-:Y:S01]  /*9f30*/  IMAD R16, R102, 0x3d, RZ ;  /* 0x0000003d66107824 */ /* 0x000fe200078e02ff */
[-C--:B--2---:R-:W-:Y:S02]  /*9f40*/  LEA R14, P2, R30, R11.reuse, 0x1 ;  /* 0x0000000b1e0e7211 */ /* 0x084fe400078408ff */
[----:B------:R1:W-:Y:S04]  /*9f50*/  STL [R1+0xa8c], R12 ;  /* 0x000a8c0c01007387 */ /* 0x0003e80000100800 */
[----:B------:R2:W-:Y:S01]  /*9f60*/  STL [R1+0xec0], R14 ;  /* 0x000ec00e01007387 */ /* 0x0005e20000100800 */
[----:B0-----:R-:W-:Y:S02]  /*9f70*/  LEA.HI.X.SX32 R13, R18, R0, 0x1, P3 ;  /* 0x00000000120d7211 */ /* 0x001fe400018f0eff */
[----:B-1----:R-:W-:-:S03]  /*9f80*/  LEA R12, P3, R32, R11, 0x1 ;  /* 0x0000000b200c7211 */ /* 0x002fc600078608ff */
[----:B------:R0:W-:Y:S01]  /*9f90*/  STL [R1+0xa94], R13 ;  /* 0x000a940d01007387 */ /* 0x0001e20000100800 */
[-C--:B------:R-:W-:Y:S02]  /*9fa0*/  LEA.HI.X.SX32 R11, R20, R0.reuse, 0x1, P4 ;  /* 0x00000000140b7211 */ /* 0x080fe400020f0eff */
[----:B--2---:R-:W-:Y:S01]  /*9fb0*/  LEA.HI.X.SX32 R14, R28, R0, 0x1, P1 ;  /* 0x000000001c0e7211 */ /* 0x004fe200008f0eff */
[----:B------:R1:W-:Y:S01]  /*9fc0*/  STL [R1+0xeac], R12 ;  /* 0x000eac0c01007387 */ /* 0x0003e20000100800 */
[----:B------:R-:W-:-:S03]  /*9fd0*/  CS2R R28, SRZ ;  /* 0x00000000001c7805 */ /* 0x000fc6000001ff00 */
[----:B------:R2:W-:Y:S01]  /*9fe0*/  STL [R1+0xa9c], R11 ;  /* 0x000a9c0b01007387 */ /* 0x0005e20000100800 */
[-C--:B0-----:R-:W-:Y:S02]  /*9ff0*/  LEA.HI.X.SX32 R13, R22, R0.reuse, 0x1, P5 ;  /* 0x00000000160d7211 */ /* 0x081fe400028f0eff */
[----:B-1----:R-:W-:-:S03]  /*a000*/  LEA.HI.X.SX32 R12, R24, R0, 0x1, P6 ;  /* 0x00000000180c7211 */ /* 0x002fc600030f0eff */
[----:B------:R-:W-:Y:S01]  /*a010*/  STL [R1+0xe98], R13 ;  /* 0x000e980d01007387 */ /* 0x000fe20000100800 */
[----:B------:R-:W-:Y:S02]  /*a020*/  CS2R R24, SRZ ;  /* 0x0000000000187805 */ /* 0x000fe4000001ff00 */
[----:B--2---:R-:W-:Y:S01]  /*a030*/  LEA.HI.X.SX32 R11, R26, R0, 0x1, P0 ;  /* 0x000000001a0b7211 */ /* 0x004fe200000f0eff */
[----:B------:R0:W-:Y:S01]  /*a040*/  STL [R1+0xe9c], R12 ;  /* 0x000e9c0c01007387 */ /* 0x0001e20000100800 */
[----:B------:R-:W-:-:S03]  /*a050*/  CS2R R26, SRZ ;  /* 0x00000000001a7805 */ /* 0x000fc6000001ff00 */
[----:B------:R1:W-:Y:S04]  /*a060*/  STL [R1+0xea0], R11 ;  /* 0x000ea00b01007387 */ /* 0x0003e80000100800 */
[----:B------:R2:W-:Y:S01]  /*a070*/  STL [R1+0xea4], R14 ;  /* 0x000ea40e01007387 */ /* 0x0005e20000100800 */
[----:B0-----:R-:W-:Y:S01]  /*a080*/  IMAD.WIDE R12, R37, 0x2, R6 ;  /* 0x00000002250c7825 */ /* 0x001fe200078e0206 */
[-C--:B-1----:R-:W-:Y:S02]  /*a090*/  LEA.HI.X.SX32 R11, R30, R0.reuse, 0x1, P2 ;  /* 0x000000001e0b7211 */ /* 0x082fe400010f0eff */
[----:B------:R-:W-:Y:S02]  /*a0a0*/  CS2R R30, SRZ ;  /* 0x00000000001e7805 */ /* 0x000fe4000001ff00 */
[----:B------:R-:W-:-:S02]  /*a0b0*/  LEA.HI.X.SX32 R0, R32, R0, 0x1, P3 ;  /* 0x0000000020007211 */ /* 0x000fc400018f0eff */
[----:B------:R-:W-:Y:S01]  /*a0c0*/  CS2R R32, SRZ ;  /* 0x0000000000207805 */ /* 0x000fe2000001ff00 */
[----:B--2---:R-:W-:Y:S01]  /*a0d0*/  IMAD.WIDE R14, R37, 0x2, R8 ;  /* 0x00000002250e7825 */ /* 0x004fe200078e0208 */
[----:B------:R-:W-:Y:S01]  /*a0e0*/  STL [R1+0xea8], R11 ;  /* 0x000ea80b01007387 */ /* 0x000fe20000100800 */
[----:B------:R-:W-:-:S03]  /*a0f0*/  CS2R R36, SRZ ;  /* 0x0000000000247805 */ /* 0x000fc6000001ff00 */
[----:B------:R-:W-:Y:S04]  /*a100*/  STL [R1+0xaac], R12 ;  /* 0x000aac0c01007387 */ /* 0x000fe80000100800 */
[----:B------:R0:W-:Y:S04]  /*a110*/  STL [R1+0xaa4], R0 ;  /* 0x000aa40001007387 */ /* 0x0001e80000100800 */
[----:B------:R1:W-:Y:S04]  /*a120*/  STL [R1+0xaa8], R13 ;  /* 0x000aa80d01007387 */ /* 0x0003e80000100800 */
[----:B------:R-:W-:Y:S01]  /*a130*/  STL [R1+0xab4], R14 ;  /* 0x000ab40e01007387 */ /* 0x000fe20000100800 */
[----:B0-----:R-:W-:-:S03]  /*a140*/  IMAD R0, R102, 0x3c, RZ ;  /* 0x0000003c66007824 */ /* 0x001fc600078e02ff */
[----:B------:R0:W-:Y:S01]  /*a150*/  STL [R1+0xab0], R15 ;  /* 0x000ab00f01007387 */ /* 0x0001e20000100800 */
[----:B-1----:R-:W-:-:S05]  /*a160*/  IMAD.WIDE R12, R39, 0x2, R6 ;  /* 0x00000002270c7825 */ /* 0x002fca00078e0206 */
[----:B------:R-:W-:Y:S01]  /*a170*/  STL [R1+0xabc], R12 ;  /* 0x000abc0c01007387 */ /* 0x000fe20000100800 */
[----:B0-----:R-:W-:-:S03]  /*a180*/  IMAD.WIDE R14, R39, 0x2, R8 ;  /* 0x00000002270e7825 */ /* 0x001fc600078e0208 */
[----:B------:R0:W-:Y:S01]  /*a190*/  STL [R1+0xab8], R13 ;  /* 0x000ab80d01007387 */ /* 0x0001e20000100800 */
[----:B------:R-:W-:-:S03]  /*a1a0*/  CS2R R38, SRZ ;  /* 0x0000000000267805 */ /* 0x000fc6000001ff00 */
[----:B------:R-:W-:Y:S04]  /*a1b0*/  STL [R1+0xac4], R14 ;  /* 0x000ac40e01007387 */ /* 0x000fe80000100800 */
[----:B------:R1:W-:Y:S01]  /*a1c0*/  STL [R1+0xac0], R15 ;  /* 0x000ac00f01007387 */ /* 0x0003e20000100800 */
[----:B0-----:R-:W-:-:S04]  /*a1d0*/  IMAD.WIDE R12, R16, 0x2, R6 ;  /* 0x00000002100c7825 */ /* 0x001fc800078e0206 */
[--C-:B------:R-:W-:Y:S01]  /*a1e0*/  IMAD.WIDE R16, R16, 0x2, R8.reuse ;  /* 0x0000000210107825 */ /* 0x100fe200078e0208 */
[----:B------:R-:W-:Y:S03]  /*a1f0*/  STL [R1+0xacc], R12 ;  /* 0x000acc0c01007387 */ /* 0x000fe60000100800 */
[C---:B-1----:R-:W-:Y:S01]  /*a200*/  IMAD.WIDE R14, R0.reuse, 0x2, R8 ;  /* 0x00000002000e7825 */ /* 0x042fe200078e0208 */
[----:B------:R0:W-:Y:S04]  /*a210*/  STL [R1+0xac8], R13 ;  /* 0x000ac80d01007387 */ /* 0x0001e80000100800 */
[----:B------:R1:W-:Y:S04]  /*a220*/  STL [R1+0xad4], R16 ;  /* 0x000ad41001007387 */ /* 0x0003e80000100800 */
[----:B------:R-:W-:Y:S01]  /*a230*/  STL [R1+0xad0], R17 ;  /* 0x000ad01101007387 */ /* 0x000fe20000100800 */
[----:B0-----:R-:W-:-:S04]  /*a240*/  IMAD.WIDE R12, R0, 0x2, R6 ;  /* 0x00000002000c7825 */ /* 0x001fc800078e0206 */
[C---:B------:R-:W-:Y:S01]  /*a250*/  IMAD R0, R102.reuse, 0x3a, RZ ;  /* 0x0000003a66007824 */ /* 0x040fe200078e02ff */
[----:B------:R-:W-:Y:S01]  /*a260*/  STL [R1+0xadc], R12 ;  /* 0x000adc0c01007387 */ /* 0x000fe20000100800 */
[----:B-1----:R-:W-:-:S03]  /*a270*/  IMAD R16, R102, 0x3b, RZ ;  /* 0x0000003b66107824 */ /* 0x002fc600078e02ff */
[----:B------:R0:W-:Y:S04]  /*a280*/  STL [R1+0xad8], R13 ;  /* 0x000ad80d01007387 */ /* 0x0001e80000100800 */
        /* <DEDUP_REMOVED lines=178> */
[C---:B------:R-:W-:Y:S01]  /*adb0*/  IMAD.SHL.U32 R0, R102.reuse, 0x20, RZ ;  /* 0x0000002066007824 */ /* 0x040fe200078e00ff */
        /* <DEDUP_REMOVED lines=220> */
[----:B------:R-:W-:Y:S04]  /*bb80*/  STL [R1+0xe74], R16 ;  /* 0x000e741001007387 */ /* 0x000fe80000100800 */
[----:B------:R1:W-:Y:S01]  /*bb90*/  STL [R1+0xe70], R17 ;  /* 0x000e701101007387 */ /* 0x0003e20000100800 */
[----:B0-----:R-:W-:-:S05]  /*bba0*/  IMAD.WIDE R12, R0, 0x2, R6 ;  /* 0x00000002000c7825 */ /* 0x001fca00078e0206 */
[----:B------:R-:W-:Y:S01]  /*bbb0*/  STL [R1+0xe7c], R12 ;  /* 0x000e7c0c01007387 */ /* 0x000fe20000100800 */
[----:B-1----:R-:W-:-:S03]  /*bbc0*/  IMAD.WIDE R16, R102, 0x2, R6 ;  /* 0x0000000266107825 */ /* 0x002fc600078e0206 */
[----:B------:R0:W-:Y:S04]  /*bbd0*/  STL [R1+0xe78], R13 ;  /* 0x000e780d01007387 */ /* 0x0001e80000100800 */
[----:B------:R1:W-:Y:S04]  /*bbe0*/  STL [R1+0xe84], R14 ;  /* 0x000e840e01007387 */ /* 0x0003e80000100800 */
[----:B------:R-:W-:Y:S01]  /*bbf0*/  STL [R1+0xe80], R15 ;  /* 0x000e800f01007387 */ /* 0x000fe20000100800 */
[----:B0-----:R-:W-:-:S03]  /*bc00*/  IMAD.WIDE R12, R102, 0x2, R8 ;  /* 0x00000002660c7825 */ /* 0x001fc600078e0208 */
[----:B------:R-:W-:Y:S04]  /*bc10*/  STL [R1+0xe8c], R16 ;  /* 0x000e8c1001007387 */ /* 0x000fe80000100800 */
[----:B------:R-:W-:Y:S01]  /*bc20*/  STL [R1+0xe88], R17 ;  /* 0x000e881101007387 */ /* 0x000fe20000100800 */
[C---:B-1----:R-:W-:Y:S02]  /*bc30*/  LOP3.LUT R14, R3.reuse, 0x20, RZ, 0x3c, !PT ;  /* 0x00000020030e7812 */ /* 0x042fe400078e3cff */
[----:B------:R-:W-:Y:S01]  /*bc40*/  LOP3.LUT R14, R3, 0x50, RZ, 0x3c, !PT ;  /* 0x00000050030e7812 */ /* 0x000fe200078e3cff */
[----:B------:R0:W-:Y:S01]  /*bc50*/  STL [R1+0xe94], R12 ;  /* 0x000e940c01007387 */ /* 0x0001e20000100800 */
[----:B------:R-:W-:-:S03]  /*bc60*/  LOP3.LUT R14, R2, 0x20, RZ, 0x3c, !PT ;  /* 0x00000020020e7812 */ /* 0x000fc600078e3cff */
[----:B------:R1:W-:Y:S04]  /*bc70*/  STL [R1+0xe90], R13 ;  /* 0x000e900d01007387 */ /* 0x0003e80000100800 */
[----:B------:R-:W-:Y:S04]  /*bc80*/  STL [R1+0x400], RZ ;  /* 0x000400ff01007387 */ /* 0x000fe80000100800 */
[----:B------:R-:W-:Y:S01]  /*bc90*/  STL [R1+0x404], RZ ;  /* 0x000404ff01007387 */ /* 0x000fe20000100800 */
[----:B0-----:R-:W-:Y:S01]  /*bca0*/  IMAD.SHL.U32 R12, R102, 0x40, RZ ;  /* 0x00000040660c7824 */ /* 0x001fe200078e00ff */
[----:B-1----:R-:W-:-:S02]  /*bcb0*/  SHF.R.S32.HI R13, RZ, 0x6, R103 ;  /* 0x00000006ff0d7819 */ /* 0x002fc40000011467 */
[----:B------:R-:W-:Y:S01]  /*bcc0*/  CS2R R102, SRZ ;  /* 0x0000000000667805 */ /* 0x000fe2000001ff00 */
[----:B------:R-:W-:Y:S01]  /*bcd0*/  STL [R1+0x408], RZ ;  /* 0x000408ff01007387 */ /* 0x000fe20000100800 */
[----:B------:R-:W-:-:S03]  /*bce0*/  SHF.R.S32.HI R11, RZ, 0x1f, R12 ;  /* 0x0000001fff0b7819 */ /* 0x000fc6000001140c */
[----:B------:R-:W-:Y:S01]  /*bcf0*/  STL [R1+0x40c], RZ ;  /* 0x00040cff01007387 */ /* 0x000fe20000100800 */
[C---:B------:R-:W-:Y:S01]  /*bd00*/  SHF.L.U64.HI R0, R12.reuse, 0x1, R11 ;  /* 0x000000010c007819 */ /* 0x040fe2000001020b */
[----:B------:R-:W-:Y:S02]  /*bd10*/  IMAD.SHL.U32 R12, R12, 0x2, RZ ;  /* 0x000000020c0c7824 */ /* 0x000fe400078e00ff */
[----:B------:R-:W-:Y:S01]  /*bd20*/  STL [R1+0x410], RZ ;  /* 0x000410ff01007387 */ /* 0x000fe20000100800 */
[C---:B------:R-:W-:Y:S02]  /*bd30*/  LOP3.LUT R11, R3.reuse, 0x10, RZ, 0x3c, !PT ;  /* 0x00000010030b7812 */ /* 0x040fe400078e3cff */
[C---:B------:R-:W-:Y:S01]  /*bd40*/  LOP3.LUT R11, R3.reuse, 0x40, RZ, 0x3c, !PT ;  /* 0x00000040030b7812 */ /* 0x040fe200078e3cff */
[----:B------:R-:W-:Y:S01]  /*bd50*/  STL [R1+0x414], RZ ;  /* 0x000414ff01007387 */ /* 0x000fe20000100800 */
[C---:B------:R-:W-:Y:S02]  /*bd60*/  LOP3.LUT R11, R3.reuse, 0x70, RZ, 0x3c, !PT ;  /* 0x00000070030b7812 */ /* 0x040fe400078e3cff */
[----:B------:R-:W-:Y:S01]  /*bd70*/  LOP3.LUT R11, R2, 0x60, RZ, 0x3c, !PT ;  /* 0x00000060020b7812 */ /* 0x000fe200078e3cff */
[----:B------:R-:W-:Y:S04]  /*bd80*/  STL [R1+0x418], RZ ;  /* 0x000418ff01007387 */ /* 0x000fe80000100800 */
        /* <DEDUP_REMOVED lines=249> */
[----:B------:R-:W-:Y:S04]  /*cd20*/  STL [R1], RZ ;  /* 0x000000ff01007387 */ /* 0x000fe80000100800 */
        /* <DEDUP_REMOVED lines=127> */
[----:B------:R0:W-:Y:S02]  /*d520*/  STL [R1+0xef0], R13 ;  /* 0x000ef00d01007387 */ /* 0x0001e40000100800 */
[----:B0-----:R-:W-:-:S02]  /*d530*/  LOP3.LUT R13, R3, 0x30, RZ, 0x3c, !PT ;  /* 0x00000030030d7812 */ /* 0x001fc400078e3cff */
[----:B------:R-:W-:Y:S02]  /*d540*/  LOP3.LUT R13, R3, 0x60, RZ, 0x3c, !PT ;  /* 0x00000060030d7812 */ /* 0x000fe400078e3cff */
[----:B------:R-:W-:-:S05]  /*d550*/  LOP3.LUT R13, R2, 0x40, RZ, 0x3c, !PT ;  /* 0x00000040020d7812 */ /* 0x000fca00078e3cff */
[----:B------:R0:W-:Y:S04]  /*d560*/  STL [R1+0xee8], R13 ;  /* 0x000ee80d01007387 */ /* 0x0001e80000100800 */
[----:B------:R0:W-:Y:S02]  /*d570*/  STL [R1+0xee4], R11 ;  /* 0x000ee40b01007387 */ /* 0x0001e40000100800 */
.L_x_1:
[----:B------:R-:W2:Y:S01]  /*d580*/  LDL R15, [R1+0xe90] ;  /* 0x000e9000010f7983 */ /* 0x000ea20000100800 */
[----:B0-----:R-:W0:Y:S03]  /*d590*/  LDC R11, c[0x0][0x230] ;  /* 0x00008c00ff0b7b82 */ /* 0x001e260000000800 */
[----:B------:R-:W2:Y:S04]  /*d5a0*/  LDL R14, [R1+0xe94] ;  /* 0x000e9400010e7983 */ /* 0x000ea80000100800 */
[----:B------:R-:W-:Y:S04]  /*d5b0*/  STL.64 [R1+0x1198], R150 ;  /* 0x0011989601007387 */ /* 0x000fe80000100a00 */
[----:B------:R-:W-:Y:S04]  /*d5c0*/  STL.64 [R1+0x1190], R148 ;  /* 0x0011909401007387 */ /* 0x000fe80000100a00 */
[----:B------:R-:W-:Y:S04]  /*d5d0*/  STL.64 [R1+0x1188], R146 ;  /* 0x0011889201007387 */ /* 0x000fe80000100a00 */
[----:B------:R1:W-:Y:S04]  /*d5e0*/  STL.64 [R1+0x1180], R144 ;  /* 0x0011809001007387 */ /* 0x0003e80000100a00 */
[----:B-1----:R-:W3:Y:S04]  /*d5f0*/  LDL R144, [R1+0xe68] ;  /* 0x000e680001907983 */ /* 0x002ee80000100800 */
[----:B------:R-:W4:Y:S04]  /*d600*/  LDL R145, [R1+0xe6c] ;  /* 0x000e6c0001917983 */ /* 0x000f280000100800 */
        /* <DEDUP_REMOVED lines=11> */
[----:B------:R-:W4:Y:S01]  /*d6c0*/  LDL R137, [R1+0xe8c] ;  /* 0x000e8c0001897983 */ /* 0x000f220000100800 */
[----:B0-----:R-:W-:Y:S01]  /*d6d0*/  IMAD R11, R251, -0x40, R11 ;  /* 0xffffffc0fb0b7824 */ /* 0x001fe200078e020b */
[----:B------:R-:W-:-:S02]  /*d6e0*/  PRMT R175, RZ, 0x7610, R175 ;  /* 0x00007610ffaf7816 */ /* 0x000fc400000000af */
[----:B------:R-:W-:Y:S01]  /*d6f0*/  STL.64 [R1+0x1158], R134 ;  /* 0x0011588601007387 */ /* 0x000fe20000100a00 */
[----:B------:R-:W-:Y:S02]  /*d700*/  PRMT R171, RZ, 0x7610, R171 ;  /* 0x00007610ffab7816 */ /* 0x000fe400000000ab */
[C---:B------:R-:W-:Y:S01]  /*d710*/  ISETP.GT.AND P1, PT, R11.reuse, 0x1, PT ;  /* 0x000000010b00780c */ /* 0x040fe20003f24270 */
[----:B------:R-:W-:Y:S01]  /*d720*/  STL.64 [R1+0x1150], R132 ;  /* 0x0011508401007387 */ /* 0x000fe20000100a00 */
[----:B------:R-:W-:Y:S02]  /*d730*/  ISETP.GT.AND P0, PT, R11, RZ, PT ;  /* 0x000000ff0b00720c */ /* 0x000fe40003f04270 */
[----:B------:R-:W-:Y:S01]  /*d740*/  PRMT R172, RZ, 0x7610, R172 ;  /* 0x00007610ffac7816 */ /* 0x000fe200000000ac */
[----:B------:R-:W-:Y:S01]  /*d750*/  STL.64 [R1+0x1148], R130 ;  /* 0x0011488201007387 */ /* 0x000fe20000100a00 */
[----:B------:R-:W-:Y:S02]  /*d760*/  PRMT R176, RZ, 0x7610, R176 ;  /* 0x00007610ffb07816 */ /* 0x000fe400000000b0 */
[----:B------:R-:W-:Y:S01]  /*d770*/  PRMT R167, RZ, 0x7610, R167 ;  /* 0x00007610ffa77816 */ /* 0x000fe200000000a7 */
[----:B------:R-:W-:Y:S01]  /*d780*/  STL.64 [R1+0x1140], R128 ;  /* 0x0011408001007387 */ /* 0x000fe20000100a00 */
[----:B------:R-:W-:-:S02]  /*d790*/  PRMT R168, RZ, 0x7610, R168 ;  /* 0x00007610ffa87816 */ /* 0x000fc400000000a8 */
[----:B------:R-:W-:Y:S01]  /*d7a0*/  PRMT R173, RZ, 0x7610, R173 ;  /* 0x00007610ffad7816 */ /* 0x000fe200000000ad */
[----:B------:R-:W-:Y:S01]  /*d7b0*/  STL.64 [R1+0x1138], R126 ;  /* 0x0011387e01007387 */ /* 0x000fe20000100a00 */
[----:B------:R-:W-:Y:S02]  /*d7c0*/  PRMT R174, RZ, 0x7610, R174 ;  /* 0x00007610ffae7816 */ /* 0x000fe400000000ae */
        /* <DEDUP_REMOVED lines=21> */
[----:B-----5:R-:W-:Y:S01]  /*d920*/  PRMT R237, RZ, 0x7610, R237 ;  /* 0x00007610ffed7816 */ /* 0x020fe200000000ed */
        /* <DEDUP_REMOVED lines=102> */
[----:B------:R0:W-:Y:S01]  /*df90*/  STL.64 [R1+0xfe8], R42 ;  /* 0x000fe82a01007387 */ /* 0x0001e20000100a00 */
[----:B------:R-:W-:Y:S02]  /*dfa0*/  PRMT R194, RZ, 0x7610, R194 ;  /* 0x00007610ffc27816 */ /* 0x000fe400000000c2 */
[----:B------:R-:W-:Y:S01]  /*dfb0*/  PRMT R193, RZ, 0x7610, R193 ;  /* 0x00007610ffc17816 */ /* 0x000fe200000000c1 */
[----:B------:R1:W-:Y:S01]  /*dfc0*/  STL.64 [R1+0xfe0], R40 ;  /* 0x000fe02801007387 */ /* 0x0003e20000100a00 */
        /* <DEDUP_REMOVED lines=24> */
[----:B------:R-:W-:Y:S02]  /*e150*/  MOV R151, UR49 ;  /* 0x0000003100977c02 */ /* 0x000fe40008000f00 */
[----:B------:R-:W-:Y:S01]  /*e160*/  MOV R150, UR48 ;  /* 0x0000003000967c02 */ /* 0x000fe20008000f00 */
[----:B------:R2:W-:Y:S01]  /*e170*/  STL [R1+0xf18], R10 ;  /* 0x000f180a01007387 */ /* 0x0005e20000100800 */
[----:B------:R-:W-:Y:S02]  /*e180*/  MOV R149, UR53 ;  /* 0x0000003500957c02 */ /* 0x000fe40008000f00 */
[----:B------:R-:W-:Y:S01]  /*e190*/  MOV R148, UR52 ;  /* 0x0000003400947c02 */ /* 0x000fe20008000f00 */
[----:B------:R-:W-:Y:S01]  /*e1a0*/  STL [R1+0xf14], R5 ;  /* 0x000f140501007387 */ /* 0x000fe20000100800 */
[----:B------:R-:W-:-:S02]  /*e1b0*/  MOV R147, UR57 ;  /* 0x0000003900937c02 */ /* 0x000fc40008000f00 */
[----:B------:R-:W-:Y:S01]  /*e1c0*/  MOV R146, UR56 ;  /* 0x0000003800927c02 */ /* 0x000fe20008000f00 */
[----:B------:R3:W-:Y:S04]  /*e1d0*/  STL [R1+0xf10], R4 ;  /* 0x000f100401007387 */ /* 0x0007e80000100800 */
[----:B0-----:R-:W4:Y:S04]  /*e1e0*/  LDL R43, [R1+0xe60] ;  /* 0x000e6000012b7983 */ /* 0x001f280000100800 */
[----:B-1----:R-:W4:Y:S04]  /*e1f0*/  LDL R40, [R1+0xe64] ;  /* 0x000e640001287983 */ /* 0x002f280000100800 */
[----:B--2---:R-:W2:Y:S04]  /*e200*/  LDL R24, [R1+0xe58] ;  /* 0x000e580001187983 */ /* 0x004ea80000100800 */
[----:B------:R-:W2:Y:S04]  /*e210*/  LDL R10, [R1+0xe5c] ;  /* 0x000e5c00010a7983 */ /* 0x000ea80000100800 */
[----:B------:R-:W2:Y:S04]  /*e220*/  LDL R37, [R1+0xe50] ;  /* 0x000e500001257983 */ /* 0x000ea80000100800 */
[----:B------:R-:W2:Y:S04]  /*e230*/  LDL R35, [R1+0xe54] ;  /* 0x000e540001237983 */ /* 0x000ea80000100800 */
[----:B------:R-:W2:Y:S04]  /*e240*/  LDL R32, [R1+0xe48] ;  /* 0x000e480001207983 */ /* 0x000ea80000100800 */
[----:B------:R-:W2:Y:S04]  /*e250*/  LDL R29, [R1+0xe4c] ;  /* 0x000e4c00011d7983 */ /* 0x000ea80000100800 */
[----:B------:R-:W2:Y:S04]  /*e260*/  LDL R48, [R1+0xe40] ;  /* 0x000e400001307983 */ /* 0x000ea80000100800 */
[----:B------:R-:W2:Y:S04]  /*e270*/  LDL R47, [R1+0xe44] ;  /* 0x000e4400012f7983 */ /* 0x000ea80000100800 */
[----:B------:R-:W2:Y:S01]  /*e280*/  LDL R26, [R1+0xe38] ;  /* 0x000e3800011a7983 */ /* 0x000ea20000100800 */
[----:B------:R-:W-:-:S03]  /*e290*/  ISETP.GT.AND P2, PT, R11, 0x2, PT ;  /* 0x000000020b00780c */ /* 0x000fc60003f44270 */
[----:B------:R3:W2:Y:S01]  /*e2a0*/  @P1 LDG.E.U16 R175, desc[UR6][R14.64] ;  /* 0x000000060eaf1981 */ /* 0x0006a2000c1e1500 */
[----:B------:R-:W-:-:S03]  /*e2b0*/  PRMT R27, RZ, 0x7610, R27 ;  /* 0x00007610ff1b7816 */ /* 0x000fc6000000001b */
[----:B------:R-:W2:Y:S04]  /*e2c0*/  @P0 LDG.E.U16 R171, desc[UR6][R8.64] ;  /* 0x0000000608ab0981 */ /* 0x000ea8000c1e1500 */
[----:B------:R-:W2:Y:S01]  /*e2d0*/  @P0 LDG.E.U16 R172, desc[UR6][R6.64] ;  /* 0x0000000606ac0981 */ /* 0x000ea2000c1e1500 */
[----:B---3--:R-:W-:Y:S01]  /*e2e0*/  @P1 IMAD.MOV.U32 R15, RZ, RZ, R136 ;  /* 0x000000ffff0f1224 */ /* 0x008fe200078e0088 */
[----:B------:R-:W-:Y:S02]  /*e2f0*/  PRMT R88, RZ, 0x7610, R88 ;  /* 0x00007610ff587816 */ /* 0x000fe40000000058 */
[----:B------:R-:W3:Y:S01]  /*e300*/  LDL R4, [R1+0xe3c] ;  /* 0x000e3c0001047983 */ /* 0x000ee20000100800 */
[----:B----4-:R-:W-:Y:S01]  /*e310*/  @P1 IMAD.MOV.U32 R14, RZ, RZ, R137 ;  /* 0x000000ffff0e1224 */ /* 0x010fe200078e0089 */
[----:B------:R-:W-:-:S02]  /*e320*/  ISETP.GT.AND P0, PT, R11, 0x3, PT ;  /* 0x000000030b00780c */ /* 0x000fc40003f04270 */
[----:B------:R-:W4:Y:S04]  /*e330*/  LDL R45, [R1+0xe30] ;  /* 0x000e3000012d7983 */ /* 0x000f280000100800 */
[----:B------:R0:W4:Y:S01]  /*e340*/  @P1 LDG.E.U16 R176, desc[UR6][R14.64] ;  /* 0x000000060eb01981 */ /* 0x000122000c1e1500 */
[----:B------:R-:W-:Y:S02]  /*e350*/  PRMT R85, RZ, 0x7610, R85 ;  /* 0x00007610ff557816 */ /* 0x000fe40000000055 */
[----:B------:R-:W-:Y:S01]  /*e360*/  PRMT R46, RZ, 0x7610, R46 ;  /* 0x00007610ff2e7816 */ /* 0x000fe2000000002e */
[----:B------:R-:W4:Y:S01]  /*e370*/  LDL R44, [R1+0xe34] ;  /* 0x000e3400012c7983 */ /* 0x000f220000100800 */
[----:B0-----:R-:W-:Y:S02]  /*e380*/  @P2 IMAD.MOV.U32 R14, RZ, RZ, R139 ;  /* 0x000000ffff0e2224 */ /* 0x001fe400078e008b */
[----:B------:R-:W-:-:S05]  /*e390*/  @P2 IMAD.MOV.U32 R15, RZ, RZ, R138 ;  /* 0x000000ffff0f2224 */ /* 0x000fca00078e008a */
[----:B------:R0:W4:Y:S01]  /*e3a0*/  @P2 LDG.E.U16 R27, desc[UR6][R14.64] ;  /* 0x000000060e1b2981 */ /* 0x000122000c1e1500 */
[----:B------:R-:W-:Y:S01]  /*e3b0*/  ISETP.GT.AND P1, PT, R11, 0x4, PT ;  /* 0x000000040b00780c */ /* 0x000fe20003f24270 */
[----:B0-----:R-:W-:Y:S02]  /*e3c0*/  @P2 IMAD.MOV.U32 R14, RZ, RZ, R141 ;  /* 0x000000ffff0e2224 */ /* 0x001fe400078e008d */
[----:B------:R-:W-:-:S05]  /*e3d0*/  @P2 IMAD.MOV.U32 R15, RZ, RZ, R140 ;  /* 0x000000ffff0f2224 */ /* 0x000fca00078e008c */
[----:B------:R0:W4:Y:S02]  /*e3e0*/  @P2 LDG.E.U16 R88, desc[UR6][R14.64] ;  /* 0x000000060e582981 */ /* 0x000124000c1e1500 */
[----:B0-----:R-:W-:Y:S02]  /*e3f0*/  @P0 IMAD.MOV.U32 R14, RZ, RZ, R143 ;  /* 0x000000ffff0e0224 */ /* 0x001fe400078e008f */
[----:B------:R-:W-:-:S05]  /*e400*/  @P0 IMAD.MOV.U32 R15, RZ, RZ, R142 ;  /* 0x000000ffff0f0224 */ /* 0x000fca00078e008e */
[----:B------:R0:W4:Y:S01]  /*e410*/  @P0 LDG.E.U16 R85, desc[UR6][R14.64] ;  /* 0x000000060e550981 */ /* 0x000122000c1e1500 */
[----:B------:R-:W-:Y:S02]  /*e420*/  ISETP.GT.AND P2, PT, R11, 0x5, PT ;  /* 0x000000050b00780c */ /* 0x000fe40003f44270 */
[----:B------:R-:W-:Y:S01]  /*e430*/  PRMT R81, RZ, 0x7610, R81 ;  /* 0x00007610ff517816 */ /* 0x000fe20000000051 */
[----:B0-----:R-:W-:Y:S02]  /*e440*/  @P0 IMAD.MOV.U32 R14, RZ, RZ, R145 ;  /* 0x000000ffff0e0224 */ /* 0x001fe400078e0091 */
[----:B------:R-:W-:-:S05]  /*e450*/  @P0 IMAD.MOV.U32 R15, RZ, RZ, R144 ;  /* 0x000000ffff0f0224 */ /* 0x000fca00078e0090 */
[----:B------:R0:W4:Y:S01]  /*e460*/  @P0 LDG.E.U16 R46, desc[UR6][R14.64] ;  /* 0x000000060e2e0981 */ /* 0x000122000c1e1500 */
[----:B------:R-:W-:Y:S02]  /*e470*/  PRMT R80, RZ, 0x7610, R80 ;  /* 0x00007610ff507816 */ /* 0x000fe40000000050 */
[----:B------:R-:W-:Y:S02]  /*e480*/  ISETP.GT.AND P0, PT, R11, 0x6, PT ;  /* 0x000000060b00780c */ /* 0x000fe40003f04270 */
[----:B------:R-:W-:Y:S02]  /*e490*/  PRMT R70, RZ, 0x7610, R70 ;  /* 0x00007610ff467816 */ /* 0x000fe40000000046 */
[----:B------:R-:W-:Y:S02]  /*e4a0*/  PRMT R69, RZ, 0x7610, R69 ;  /* 0x00007610ff457816 */ /* 0x000fe40000000045 */
[----:B------:R-:W-:Y:S01]  /*e4b0*/  PRMT R59, RZ, 0x7610, R59 ;  /* 0x00007610ff3b7816 */ /* 0x000fe2000000003b */
[----:B0-----:R-:W-:-:S02]  /*e4c0*/  @P1 IMAD.MOV.U32 R15, RZ, RZ, R43 ;  /* 0x000000ffff0f1224 */ /* 0x001fc400078e002b */
[----:B------:R-:W4:Y:S01]  /*e4d0*/  LDL R43, [R1+0xe20] ;  /* 0x000e2000012b7983 */ /* 0x000f220000100800 */
[----:B------:R-:W-:-:S03]  /*e4e0*/  @P1 IMAD.MOV.U32 R14, RZ, RZ, R40 ;  /* 0x000000ffff0e1224 */ /* 0x000fc600078e0028 */
[----:B------:R-:W4:Y:S04]  /*e4f0*/  LDL R40, [R1+0xe24] ;  /* 0x000e240001287983 */ /* 0x000f280000100800 */
[----:B------:R2:W4:Y:S02]  /*e500*/  @P1 LDG.E.U16 R81, desc[UR6][R14.64] ;  /* 0x000000060e511981 */ /* 0x000524000c1e1500 */
[----:B--2---:R-:W-:Y:S02]  /*e510*/  @P1 IMAD.MOV.U32 R14, RZ, RZ, R10 ;  /* 0x000000ffff0e1224 */ /* 0x004fe400078e000a */
[----:B------:R-:W-:Y:S01]  /*e520*/  @P1 IMAD.MOV.U32 R15, RZ, RZ, R24 ;  /* 0x000000ffff0f1224 */ /* 0x000fe200078e0018 */
[----:B------:R-:W2:Y:S04]  /*e530*/  LDL R10, [R1+0xe2c] ;  /* 0x000e2c00010a7983 */ /* 0x000ea80000100800 */
[----:B------:R-:W2:Y:S04]  /*e540*/  LDL R24, [R1+0xe28] ;  /* 0x000e280001187983 */ /* 0x000ea80000100800 */
[----:B------:R0:W2:Y:S02]  /*e550*/  @P1 LDG.E.U16 R80, desc[UR6][R14.64] ;  /* 0x000000060e501981 */ /* 0x0000a4000c1e1500 */
[----:B0-----:R-:W-:-:S02]  /*e560*/  @P2 IMAD.MOV.U32 R14, RZ, RZ, R35 ;  /* 0x000000ffff0e2224 */ /* 0x001fc400078e0023 */
[----:B------:R-:W-:Y:S01]  /*e570*/  @P2 IMAD.MOV.U32 R15, RZ, RZ, R37 ;  /* 0x000000ffff0f2224 */ /* 0x000fe200078e0025 */
[----:B------:R-:W2:Y:S04]  /*e580*/  LDL R35, [R1+0xe14] ;  /* 0x000e140001237983 */ /* 0x000ea80000100800 */
[----:B------:R0:W2:Y:S04]  /*e590*/  @P2 LDG.E.U16 R70, desc[UR6][R14.64] ;  /* 0x000000060e462981 */ /* 0x0000a8000c1e1500 */
[----:B------:R-:W2:Y:S01]  /*e5a0*/  LDL R37, [R1+0xe10] ;  /* 0x000e100001257983 */ /* 0x000ea20000100800 */
[----:B0-----:R-:W-:-:S02]  /*e5b0*/  @P2 IMAD.MOV.U32 R14, RZ, RZ, R29 ;  /* 0x000000ffff0e2224 */ /* 0x001fc400078e001d */
[----:B------:R-:W-:Y:S01]  /*e5c0*/  @P2 IMAD.MOV.U32 R15, RZ, RZ, R32 ;  /* 0x000000ffff0f2224 */ /* 0x000fe200078e0020 */
[----:B------:R-:W2:Y:S04]  /*e5d0*/  LDL R29, [R1+0xe1c] ;  /* 0x000e1c00011d7983 */ /* 0x000ea80000100800 */
[----:B------:R-:W2:Y:S04]  /*e5e0*/  LDL R32, [R1+0xe18] ;  /* 0x000e180001207983 */ /* 0x000ea80000100800 */
[----:B------:R0:W2:Y:S02]  /*e5f0*/  @P2 LDG.E.U16 R69, desc[UR6][R14.64] ;  /* 0x000000060e452981 */ /* 0x0000a4000c1e1500 */
[----:B0-----:R-:W-:-:S02]  /*e600*/  @P0 IMAD.MOV.U32 R14, RZ, RZ, R47 ;  /* 0x000000ffff0e0224 */ /* 0x001fc400078e002f */
[----:B------:R-:W-:Y:S01]  /*e610*/  @P0 IMAD.MOV.U32 R15, RZ, RZ, R48 ;  /* 0x000000ffff0f0224 */ /* 0x000fe200078e0030 */
[C---:B------:R-:W-:Y:S01]  /*e620*/  ISETP.GT.AND P1, PT, R11.reuse, 0x7, PT ;  /* 0x000000070b00780c */ /* 0x040fe20003f24270 */
[----:B------:R-:W2:Y:S04]  /*e630*/  LDL R48, [R1+0xe00] ;  /* 0x000e000001307983 */ /* 0x000ea80000100800 */
[----:B------:R0:W2:Y:S01]  /*e640*/  @P0 LDG.E.U16 R59, desc[UR6][R14.64] ;  /* 0x000000060e3b0981 */ /* 0x0000a2000c1e1500 */
[----:B------:R-:W-:Y:S02]  /*e650*/  PRMT R58, RZ, 0x7610, R58 ;  /* 0x00007610ff3a7816 */ /* 0x000fe4000000003a */
[----:B------:R-:W-:Y:S01]  /*e660*/  ISETP.GT.AND P2, PT, R11, 0x8, PT ;  /* 0x000000080b00780c */ /* 0x000fe20003f44270 */
[----:B------:R-:W2:Y:S01]  /*e670*/  LDL R47, [R1+0xe04] ;  /* 0x000e0400012f7983 */ /* 0x000ea20000100800 */
[----:B0-----:R-:W-:-:S03]  /*e680*/  @P0 IMAD.MOV.U32 R15, RZ, RZ, R26 ;  /* 0x000000ffff0f0224 */ /* 0x001fc600078e001a */
[----:B------:R-:W2:Y:S01]  /*e690*/  LDL R26, [R1+0xe08] ;  /* 0x000e0800011a7983 */ /* 0x000ea20000100800 */
[----:B---3--:R-:W-:-:S03]  /*e6a0*/  @P0 IMAD.MOV.U32 R14, RZ, RZ, R4 ;  /* 0x000000ffff0e0224 */ /* 0x008fc600078e0004 */
[----:B------:R-:W3:Y:S01]  /*e6b0*/  LDL R4, [R1+0xe0c] ;  /* 0x000e0c0001047983 */ /* 0x000ee20000100800 */
[----:B------:R-:W-:-:S03]  /*e6c0*/  PRMT R49, RZ, 0x7610, R49 ;  /* 0x00007610ff317816 */ /* 0x000fc60000000031 */
[----:B------:R4:W3:Y:S01]  /*e6d0*/  @P0 LDG.E.U16 R58, desc[UR6][R14.64] ;  /* 0x000000060e3a0981 */ /* 0x0008e2000c1e1500 */
[----:B------:R-:W-:Y:S01]  /*e6e0*/  PRMT R41, RZ, 0x7610, R41 ;  /* 0x00007610ff297816 */ /* 0x000fe20000000029 */
[----:B----4-:R-:W-:Y:S02]  /*e6f0*/  @P1 IMAD.MOV.U32 R14, RZ, RZ, R44 ;  /* 0x000000ffff0e1224 */ /* 0x010fe400078e002c */
[----:B------:R-:W-:Y:S01]  /*e700*/  @P1 IMAD.MOV.U32 R15, RZ, RZ, R45 ;  /* 0x000000ffff0f1224 */ /* 0x000fe200078e002d */
[----:B------:R-:W-:Y:S01]  /*e710*/  ISETP.GT.AND P0, PT, R11, 0x9, PT ;  /* 0x000000090b00780c */ /* 0x000fe20003f04270 */
[----:B------:R-:W4:Y:S04]  /*e720*/  LDL R45, [R1+0xdf0] ;  /* 0x000df000012d7983 */ /* 0x000f280000100800 */
[----:B------:R2:W4:Y:S04]  /*e730*/  @P1 LDG.E.U16 R49, desc[UR6][R14.64] ;  /* 0x000000060e311981 */ /* 0x000528000c1e1500 */
[----:B------:R-:W4:Y:S01]  /*e740*/  LDL R44, [R1+0xdf4] ;  /* 0x000df400012c7983 */ /* 0x000f220000100800 */
[----:B--2---:R-:W-:-:S03]  /*e750*/  @P1 IMAD.MOV.U32 R14, RZ, RZ, R10 ;  /* 0x000000ffff0e1224 */ /* 0x004fc600078e000a */
[----:B------:R-:W2:Y:S01]  /*e760*/  LDL R10, [R1+0xdfc] ;  /* 0x000dfc00010a7983 */ /* 0x000ea20000100800 */
[----:B------:R-:W-:-:S03]  /*e770*/  @P1 IMAD.MOV.U32 R15, RZ, RZ, R24 ;  /* 0x000000ffff0f1224 */ /* 0x000fc600078e0018 */
[----:B------:R-:W4:Y:S04]  /*e780*/  LDL R24, [R1+0xdf8] ;  /* 0x000df80001187983 */ /* 0x000f280000100800 */
[----:B------:R0:W4:Y:S02]  /*e790*/  @P1 LDG.E.U16 R41, desc[UR6][R14.64] ;  /* 0x000000060e291981 */ /* 0x000124000c1e1500 */
[----:B0-----:R-:W-:Y:S02]  /*e7a0*/  @P2 IMAD.MOV.U32 R14, RZ, RZ, R40 ;  /* 0x000000ffff0e2224 */ /* 0x001fe400078e0028 */
[----:B------:R-:W-:Y:S01]  /*e7b0*/  @P2 IMAD.MOV.U32 R15, RZ, RZ, R43 ;  /* 0x000000ffff0f2224 */ /* 0x000fe200078e002b */
[----:B------:R-:W4:Y:S04]  /*e7c0*/  LDL R40, [R1+0xde4] ;  /* 0x000de40001287983 */ /* 0x000f280000100800 */
[----:B------:R0:W4:Y:S04]  /*e7d0*/  @P2 LDG.E.U16 R167, desc[UR6][R14.64] ;  /* 0x000000060ea72981 */ /* 0x000128000c1e1500 */
[----:B------:R-:W4:Y:S01]  /*e7e0*/  LDL R43, [R1+0xde0] ;  /* 0x000de000012b7983 */ /* 0x000f220000100800 */
[----:B0-----:R-:W-:-:S03]  /*e7f0*/  @P2 IMAD.MOV.U32 R14, RZ, RZ, R29 ;  /* 0x000000ffff0e2224 */ /* 0x001fc600078e001d */
[----:B------:R-:W4:Y:S01]  /*e800*/  LDL R29, [R1+0xdec] ;  /* 0x000dec00011d7983 */ /* 0x000f220000100800 */
[----:B------:R-:W-:-:S03]  /*e810*/  @P2 IMAD.MOV.U32 R15, RZ, RZ, R32 ;  /* 0x000000ffff0f2224 */ /* 0x000fc600078e0020 */
[----:B------:R-:W4:Y:S04]  /*e820*/  LDL R32, [R1+0xde8] ;  /* 0x000de80001207983 */ /* 0x000f280000100800 */
[----:B------:R0:W4:Y:S02]  /*e830*/  @P2 LDG.E.U16 R168, desc[UR6][R14.64] ;  /* 0x000000060ea82981 */ /* 0x000124000c1e1500 */
[----:B0-----:R-:W-:Y:S02]  /*e840*/  @P0 IMAD.MOV.U32 R14, RZ, RZ, R35 ;  /* 0x000000ffff0e0224 */ /* 0x001fe400078e0023 */
[----:B------:R-:W-:Y:S01]  /*e850*/  @P0 IMAD.MOV.U32 R15, RZ, RZ, R37 ;  /* 0x000000ffff0f0224 */ /* 0x000fe200078e0025 */
[C---:B------:R-:W-:Y:S01]  /*e860*/  ISETP.GT.AND P1, PT, R11.reuse, 0xa, PT ;  /* 0x0000000a0b00780c */ /* 0x040fe20003f24270 */
[----:B------:R-:W4:Y:S04]  /*e870*/  LDL R37, [R1+0xdd0] ;  /* 0x000dd00001257983 */ /* 0x000f280000100800 */
[----:B------:R0:W4:Y:S01]  /*e880*/  @P0 LDG.E.U16 R173, desc[UR6][R14.64] ;  /* 0x000000060ead0981 */ /* 0x000122000c1e1500 */
[----:B------:R-:W-:-:S02]  /*e890*/  ISETP.GT.AND P2, PT, R11, 0xb, PT ;  /* 0x0000000b0b00780c */ /* 0x000fc40003f44270 */
[----:B------:R-:W-:Y:S01]  /*e8a0*/  PRMT R38, RZ, 0x7610, R38 ;  /* 0x00007610ff267816 */ /* 0x000fe20000000026 */
[----:B------:R-:W4:Y:S01]  /*e8b0*/  LDL R35, [R1+0xdd4] ;  /* 0x000dd40001237983 */ /* 0x000f220000100800 */
[----:B0-----:R-:W-:-:S03]  /*e8c0*/  @P0 IMAD.MOV.U32 R15, RZ, RZ, R26 ;  /* 0x000000ffff0f0224 */ /* 0x001fc600078e001a */
[----:B------:R-:W4:Y:S01]  /*e8d0*/  LDL R26, [R1+0xdd8] ;  /* 0x000dd800011a7983 */ /* 0x000f220000100800 */
[----:B---3--:R-:W-:-:S03]  /*e8e0*/  @P0 IMAD.MOV.U32 R14, RZ, RZ, R4 ;  /* 0x000000ffff0e0224 */ /* 0x008fc600078e0004 */
[----:B------:R-:W3:Y:S04]  /*e8f0*/  LDL R4, [R1+0xddc] ;  /* 0x000ddc0001047983 */ /* 0x000ee80000100800 */
[----:B------:R0:W3:Y:S01]  /*e900*/  @P0 LDG.E.U16 R174, desc[UR6][R14.64] ;  /* 0x000000060eae0981 */ /* 0x0000e2000c1e1500 */
[----:B------:R-:W-:Y:S01]  /*e910*/  PRMT R42, RZ, 0x7610, R42 ;  /* 0x00007610ff2a7816 */ /* 0x000fe2000000002a */
[----:B0-----:R-:W-:Y:S02]  /*e920*/  @P1 IMAD.MOV.U32 R14, RZ, RZ, R47 ;  /* 0x000000ffff0e1224 */ /* 0x001fe400078e002f */
[----:B------:R-:W-:Y:S01]  /*e930*/  @P1 IMAD.MOV.U32 R15, RZ, RZ, R48 ;  /* 0x000000ffff0f1224 */ /* 0x000fe200078e0030 */
[----:B------:R-:W-:Y:S01]  /*e940*/  ISETP.GT.AND P0, PT, R11, 0xc, PT ;  /* 0x0000000c0b00780c */ /* 0x000fe20003f04270 */
[----:B------:R-:W3:Y:S04]  /*e950*/  LDL R48, [R1+0xdc0] ;  /* 0x000dc00001307983 */ /* 0x000ee80000100800 */
[----:B------:R2:W3:Y:S01]  /*e960*/  @P1 LDG.E.U16 R38, desc[UR6][R14.64] ;  /* 0x000000060e261981 */ /* 0x0004e2000c1e1500 */
[----:B------:R-:W-:-:S03]  /*e970*/  PRMT R71, RZ, 0x7610, R71 ;  /* 0x00007610ff477816 */ /* 0x000fc60000000047 */
[----:B------:R-:W3:Y:S01]  /*e980*/  LDL R47, [R1+0xdc4] ;  /* 0x000dc400012f7983 */ /* 0x000ee20000100800 */
[----:B------:R-:W-:Y:S02]  /*e990*/  PRMT R5, RZ, 0x7610, R5 ;  /* 0x00007610ff057816 */ /* 0x000fe40000000005 */
[----:B------:R-:W-:Y:S01]  /*e9a0*/  PRMT R79, RZ, 0x7610, R79 ;  /* 0x00007610ff4f7816 */ /* 0x000fe2000000004f */
[----:B--2---:R-:W-:Y:S02]  /*e9b0*/  @P1 IMAD.MOV.U32 R14, RZ, RZ, R10 ;  /* 0x000000ffff0e1224 */ /* 0x004fe400078e000a */
[----:B------:R-:W2:Y:S01]  /*e9c0*/  LDL R10, [R1+0xdcc] ;  /* 0x000dcc00010a7983 */ /* 0x000ea20000100800 */
[----:B----4-:R-:W-:-:S03]  /*e9d0*/  @P1 IMAD.MOV.U32 R15, RZ, RZ, R24 ;  /* 0x000000ffff0f1224 */ /* 0x010fc600078e0018 */
        /* <DEDUP_REMOVED lines=14> */
[----:B------:R-:W-:Y:S01]  /*eac0*/  ISETP.GT.AND P1, PT, R11, 0xd, PT ;  /* 0x0000000d0b00780c */ /* 0x000fe20003f24270 */
[----:B------:R-:W4:Y:S04]  /*ead0*/  LDL R43, [R1+0xda0] ;  /* 0x000da000012b7983 */ /* 0x000f280000100800 */
[----:B------:R0:W4:Y:S01]  /*eae0*/  @P0 LDG.E.U16 R79, desc[UR6][R14.64] ;  /* 0x000000060e4f0981 */ /* 0x000122000c1e1500 */
[----:B------:R-:W-:-:S03]  /*eaf0*/  PRMT R78, RZ, 0x7610, R78 ;  /* 0x00007610ff4e7816 */ /* 0x000fc6000000004e */
[----:B------:R-:W4:Y:S01]  /*eb00*/  LDL R40, [R1+0xda4] ;  /* 0x000da40001287983 */ /* 0x000f220000100800 */
[----:B0-----:R-:W-:-:S03]  /*eb10*/  @P0 IMAD.MOV.U32 R15, RZ, RZ, R26 ;  /* 0x000000ffff0f0224 */ /* 0x001fc600078e001a */
[----:B------:R-:W4:Y:S01]  /*eb20*/  LDL R26, [R1+0xda8] ;  /* 0x000da800011a7983 */ /* 0x000f220000100800 */
[----:B---3--:R-:W-:-:S03]  /*eb30*/  @P0 IMAD.MOV.U32 R14, RZ, RZ, R4 ;  /* 0x000000ffff0e0224 */ /* 0x008fc600078e0004 */
[----:B------:R-:W3:Y:S01]  /*eb40*/  LDL R4, [R1+0xdac] ;  /* 0x000dac0001047983 */ /* 0x000ee20000100800 */
[C---:B------:R-:W-:Y:S02]  /*eb50*/  ISETP.GT.AND P2, PT, R11.reuse, 0xe, PT ;  /* 0x0000000e0b00780c */ /* 0x040fe40003f44270 */
[----:B------:R-:W-:Y:S01]  /*eb60*/  PRMT R68, RZ, 0x7610, R68 ;  /* 0x00007610ff447816 */ /* 0x000fe20000000044 */
[----:B------:R0:W3:Y:S01]  /*eb70*/  @P0 LDG.E.U16 R78, desc[UR6][R14.64] ;  /* 0x000000060e4e0981 */ /* 0x0000e2000c1e1500 */
[----:B------:R-:W-:Y:S01]  /*eb80*/  PRMT R67, RZ, 0x7610, R67 ;  /* 0x00007610ff437816 */ /* 0x000fe20000000043 */
[----:B0-----:R-:W-:Y:S02]  /*eb90*/  @P1 IMAD.MOV.U32 R14, RZ, RZ, R35 ;  /* 0x000000ffff0e1224 */ /* 0x001fe400078e0023 */
[----:B------:R-:W-:Y:S01]  /*eba0*/  @P1 IMAD.MOV.U32 R15, RZ, RZ, R37 ;  /* 0x000000ffff0f1224 */ /* 0x000fe200078e0025 */
[----:B------:R-:W3:Y:S04]  /*ebb0*/  LDL R35, [R1+0xd9c] ;  /* 0x000d9c0001237983 */ /* 0x000ee80000100800 */
[----:B------:R-:W3:Y:S04]  /*ebc0*/  LDL R37, [R1+0xd98] ;  /* 0x000d980001257983 */ /* 0x000ee80000100800 */
[----:B------:R2:W3:Y:S01]  /*ebd0*/  @P1 LDG.E.U16 R68, desc[UR6][R14.64] ;  /* 0x000000060e441981 */ /* 0x0004e2000c1e1500 */
[----:B------:R-:W-:-:S02]  /*ebe0*/  ISETP.GT.AND P0, PT, R11, 0xf, PT ;  /* 0x0000000f0b00780c */ /* 0x000fc40003f04270 */
[----:B------:R-:W-:Y:S02]  /*ebf0*/  PRMT R57, RZ, 0x7610, R57 ;  /* 0x00007610ff397816 */ /* 0x000fe40000000039 */
        /* <DEDUP_REMOVED lines=22> */
[----:B------:R-:W-:-:S02]  /*ed60*/  PRMT R36, RZ, 0x7610, R36 ;  /* 0x00007610ff247816 */ /* 0x000fc40000000024 */
[----:B------:R-:W-:Y:S01]  /*ed70*/  ISETP.GT.AND P2, PT, R11, 0x11, PT ;  /* 0x000000110b00780c */ /* 0x000fe20003f44270 */
[----:B------:R-:W4:Y:S01]  /*ed80*/  LDL R44, [R1+0xd74] ;  /* 0x000d7400012c7983 */ /* 0x000f220000100800 */
[----:B0-----:R-:W-:-:S03]  /*ed90*/  @P0 IMAD.MOV.U32 R15, RZ, RZ, R26 ;  /* 0x000000ffff0f0224 */ /* 0x001fc600078e001a */
[----:B------:R-:W4:Y:S01]  /*eda0*/  LDL R26, [R1+0xd78] ;  /* 0x000d7800011a7983 */ /* 0x000f220000100800 */
[----:B---3--:R-:W-:-:S03]  /*edb0*/  @P0 IMAD.MOV.U32 R14, RZ, RZ, R4 ;  /* 0x000000ffff0e0224 */ /* 0x008fc600078e0004 */
[----:B------:R-:W3:Y:S04]  /*edc0*/  LDL R4, [R1+0xd7c] ;  /* 0x000d7c0001047983 */ /* 0x000ee80000100800 */
[----:B------:R0:W3:Y:S02]  /*edd0*/  @P0 LDG.E.U16 R36, desc[UR6][R14.64] ;  /* 0x000000060e240981 */ /* 0x0000e4000c1e1500 */
[----:B0-----:R-:W-:Y:S02]  /*ede0*/  @P1 IMAD.MOV.U32 R14, RZ, RZ, R40 ;  /* 0x000000ffff0e1224 */ /* 0x001fe400078e0028 */
[----:B------:R-:W-:Y:S01]  /*edf0*/  @P1 IMAD.MOV.U32 R15, RZ, RZ, R43 ;  /* 0x000000ffff0f1224 */ /* 0x000fe200078e002b */
[----:B------:R-:W3:Y:S04]  /*ee00*/  LDL R40, [R1+0xd6c] ;  /* 0x000d6c0001287983 */ /* 0x000ee80000100800 */
[----:B------:R0:W3:Y:S04]  /*ee10*/  @P1 LDG.E.U16 R163, desc[UR6][R14.64] ;  /* 0x000000060ea31981 */ /* 0x0000e8000c1e1500 */
[----:B------:R-:W3:Y:S01]  /*ee20*/  LDL R43, [R1+0xd68] ;  /* 0x000d6800012b7983 */ /* 0x000ee20000100800 */
[----:B0-----:R-:W-:-:S02]  /*ee30*/  @P1 IMAD.MOV.U32 R14, RZ, RZ, R35 ;  /* 0x000000ffff0e1224 */ /* 0x001fc400078e0023 */
[----:B------:R-:W-:Y:S01]  /*ee40*/  @P1 IMAD.MOV.U32 R15, RZ, RZ, R37 ;  /* 0x000000ffff0f1224 */ /* 0x000fe200078e0025 */
[----:B------:R-:W-:Y:S01]  /*ee50*/  ISETP.GT.AND P0, PT, R11, 0x12, PT ;  /* 0x000000120b00780c */ /* 0x000fe20003f04270 */
[----:B------:R-:W3:Y:S04]  /*ee60*/  LDL R37, [R1+0xd58] ;  /* 0x000d580001257983 */ /* 0x000ee80000100800 */
[----:B------:R2:W3:Y:S04]  /*ee70*/  @P1 LDG.E.U16 R164, desc[UR6][R14.64] ;  /* 0x000000060ea41981 */ /* 0x0004e8000c1e1500 */
[----:B------:R-:W3:Y:S01]  /*ee80*/  LDL R35, [R1+0xd5c] ;  /* 0x000d5c0001237983 */ /* 0x000ee20000100800 */
[----:B------:R-:W-:Y:S01]  /*ee90*/  PRMT R86, RZ, 0x7610, R86 ;  /* 0x00007610ff567816 */ /* 0x000fe20000000056 */
[----:B--2---:R-:W-:-:S02]  /*eea0*/  @P2 IMAD.MOV.U32 R14, RZ, RZ, R10 ;  /* 0x000000ffff0e2224 */ /* 0x004fc400078e000a */
[----:B------:R-:W2:Y:S01]  /*eeb0*/  LDL R10, [R1+0xd64] ;  /* 0x000d6400010a7983 */ /* 0x000ea20000100800 */
[----:B----4-:R-:W-:-:S03]  /*eec0*/  @P2 IMAD.MOV.U32 R15, RZ, RZ, R24 ;  /* 0x000000ffff0f2224 */ /* 0x010fc600078e0018 */
[----:B------:R-:W4:Y:S04]  /*eed0*/  LDL R24, [R1+0xd60] ;  /* 0x000d600001187983 */ /* 0x000f280000100800 */
[----:B------:R0:W4:Y:S02]  /*eee0*/  @P2 LDG.E.U16 R169, desc[UR6][R14.64] ;  /* 0x000000060ea92981 */ /* 0x000124000c1e1500 */
[----:B0-----:R-:W-:Y:S02]  /*eef0*/  @P2 IMAD.MOV.U32 R14, RZ, RZ, R29 ;  /* 0x000000ffff0e2224 */ /* 0x001fe400078e001d */
        /* <DEDUP_REMOVED lines=15> */
[----:B------:R-:W3:Y:S01]  /*eff0*/  LDL R4, [R1+0xd4c] ;  /* 0x000d4c0001047983 */ /* 0x000ee20000100800 */
[----:B------:R-:W-:-:S03]  /*f000*/  PRMT R84, RZ, 0x7610, R84 ;  /* 0x00007610ff547816 */ /* 0x000fc60000000054 */
[----:B------:R0:W3:Y:S01]  /*f010*/  @P0 LDG.E.U16 R90, desc[UR6][R14.64] ;  /* 0x000000060e5a0981 */ /* 0x0000e2000c1e1500 */
[----:B------:R-:W-:Y:S01]  /*f020*/  PRMT R83, RZ, 0x7610, R83 ;  /* 0x00007610ff537816 */ /* 0x000fe20000000053 */
        /* <DEDUP_REMOVED lines=30> */
[----:B------:R-:W4:Y:S01]  /*f210*/  LDL R26, [R1+0xd1c] ;  /* 0x000d1c00011a7983 */ /* 0x000f220000100800 */
[C---:B------:R-:W-:Y:S01]  /*f220*/  ISETP.GT.AND P1, PT, R11.reuse, 0x16, PT ;  /* 0x000000160b00780c */ /* 0x040fe20003f24270 */
[----:B---3--:R-:W-:Y:S01]  /*f230*/  @P0 IMAD.MOV.U32 R14, RZ, RZ, R4 ;  /* 0x000000ffff0e0224 */ /* 0x008fe200078e0004 */
[----:B------:R-:W-:Y:S01]  /*f240*/  PRMT R65, RZ, 0x7610, R65 ;  /* 0x00007610ff417816 */ /* 0x000fe20000000041 */
[----:B------:R-:W3:Y:S01]  /*f250*/  LDL R4, [R1+0xd14] ;  /* 0x000d140001047983 */ /* 0x000ee20000100800 */
[----:B------:R-:W-:-:S02]  /*f260*/  ISETP.GT.AND P2, PT, R11, 0x17, PT ;  /* 0x000000170b00780c */ /* 0x000fc40003f44270 */
[----:B------:R-:W-:Y:S02]  /*f270*/  PRMT R55, RZ, 0x7610, R55 ;  /* 0x00007610ff377816 */ /* 0x000fe40000000037 */
[----:B------:R0:W3:Y:S01]  /*f280*/  @P0 LDG.E.U16 R65, desc[UR6][R14.64] ;  /* 0x000000060e410981 */ /* 0x0000e2000c1e1500 */
[----:B------:R-:W-:-:S04]  /*f290*/  PRMT R54, RZ, 0x7610, R54 ;  /* 0x00007610ff367816 */ /* 0x000fc80000000036 */
[----:B0-----:R-:W-:Y:S02]  /*f2a0*/  @P1 IMAD.MOV.U32 R14, RZ, RZ, R47 ;  /* 0x000000ffff0e1224 */ /* 0x001fe400078e002f */
[----:B------:R-:W-:Y:S01]  /*f2b0*/  @P1 IMAD.MOV.U32 R15, RZ, RZ, R48 ;  /* 0x000000ffff0f1224 */ /* 0x000fe200078e0030 */
[----:B------:R-:W-:Y:S01]  /*f2c0*/  PRMT R34, RZ, 0x7610, R34 ;  /* 0x00007610ff227816 */ /* 0x000fe20000000022 */
[----:B------:R-:W3:Y:S04]  /*f2d0*/  LDL R48, [R1+0xcc0] ;  /* 0x000cc00001307983 */ /* 0x000ee80000100800 */
[----:B------:R0:W3:Y:S01]  /*f2e0*/  @P1 LDG.E.U16 R55, desc[UR6][R14.64] ;  /* 0x000000060e371981 */ /* 0x0000e2000c1e1500 */
[----:B------:R-:W-:Y:S02]  /*f2f0*/  ISETP.GT.AND P0, PT, R11, 0x18, PT ;  /* 0x000000180b00780c */ /* 0x000fe40003f04270 */
[----:B------:R-:W-:Y:S01]  /*f300*/  PRMT R33, RZ, 0x7610, R33 ;  /* 0x00007610ff217816 */ /* 0x000fe20000000021 */
[----:B------:R-:W3:Y:S01]  /*f310*/  LDL R47, [R1+0xcc4] ;  /* 0x000cc400012f7983 */ /* 0x000ee20000100800 */
[----:B0-----:R-:W-:-:S02]  /*f320*/  @P1 IMAD.MOV.U32 R14, RZ, RZ, R44 ;  /* 0x000000ffff0e1224 */ /* 0x001fc400078e002c */
[----:B------:R-:W-:Y:S01]  /*f330*/  @P1 IMAD.MOV.U32 R15, RZ, RZ, R45 ;  /* 0x000000ffff0f1224 */ /* 0x000fe200078e002d */
[----:B------:R-:W3:Y:S04]  /*f340*/  LDL R44, [R1+0xd0c] ;  /* 0x000d0c00012c7983 */ /* 0x000ee80000100800 */
[----:B------:R-:W3:Y:S04]  /*f350*/  LDL R45, [R1+0xd08] ;  /* 0x000d0800012d7983 */ /* 0x000ee80000100800 */
[----:B------:R2:W3:Y:S01]  /*f360*/  @P1 LDG.E.U16 R54, desc[UR6][R14.64] ;  /* 0x000000060e361981 */ /* 0x0004e2000c1e1500 */
[----:B------:R-:W-:Y:S01]  /*f370*/  ISETP.GT.AND P1, PT, R11, 0x19, PT ;  /* 0x000000190b00780c */ /* 0x000fe20003f24270 */
[----:B--2---:R-:W-:-:S02]  /*f380*/  @P2 IMAD.MOV.U32 R14, RZ, RZ, R10 ;  /* 0x000000ffff0e2224 */ /* 0x004fc400078e000a */
[----:B------:R-:W2:Y:S01]  /*f390*/  LDL R10, [R1+0xd04] ;  /* 0x000d0400010a7983 */ /* 0x000ea20000100800 */
[----:B----4-:R-:W-:-:S03]  /*f3a0*/  @P2 IMAD.MOV.U32 R15, RZ, RZ, R24 ;  /* 0x000000ffff0f2224 */ /* 0x010fc600078e0018 */
[----:B------:R-:W4:Y:S04]  /*f3b0*/  LDL R24, [R1+0xd00] ;  /* 0x000d000001187983 */ /* 0x000f280000100800 */
[----:B------:R0:W4:Y:S02]  /*f3c0*/  @P2 LDG.E.U16 R34, desc[UR6][R14.64] ;  /* 0x000000060e222981 */ /* 0x000124000c1e1500 */
[----:B0-----:R-:W-:Y:S02]  /*f3d0*/  @P2 IMAD.MOV.U32 R14, RZ, RZ, R40 ;  /* 0x000000ffff0e2224 */ /* 0x001fe400078e0028 */
[----:B------:R-:W-:Y:S01]  /*f3e0*/  @P2 IMAD.MOV.U32 R15, RZ, RZ, R43 ;  /* 0x000000ffff0f2224 */ /* 0x000fe200078e002b */
[----:B------:R-:W4:Y:S04]  /*f3f0*/  LDL R40, [R1+0xcfc] ;  /* 0x000cfc0001287983 */ /* 0x000f280000100800 */
[----:B------:R-:W4:Y:S04]  /*f400*/  LDL R43, [R1+0xcf8] ;  /* 0x000cf800012b7983 */ /* 0x000f280000100800 */
[----:B------:R0:W4:Y:S02]  /*f410*/  @P2 LDG.E.U16 R33, desc[UR6][R14.64] ;  /* 0x000000060e212981 */ /* 0x000124000c1e1500 */
[----:B0-----:R-:W-:-:S02]  /*f420*/  @P0 IMAD.MOV.U32 R14, RZ, RZ, R35 ;  /* 0x000000ffff0e0224 */ /* 0x001fc400078e0023 */
[----:B------:R-:W-:Y:S01]  /*f430*/  @P0 IMAD.MOV.U32 R15, RZ, RZ, R37 ;  /* 0x000000ffff0f0224 */ /* 0x000fe200078e0025 */
[----:B------:R-:W4:Y:S04]  /*f440*/  LDL R35, [R1+0xcf4] ;  /* 0x000cf40001237983 */ /* 0x000f280000100800 */
[----:B------:R-:W4:Y:S04]  /*f450*/  LDL R37, [R1+0xcf0] ;  /* 0x000cf00001257983 */ /* 0x000f280000100800 */
[----:B------:R0:W4:Y:S02]  /*f460*/  @P0 LDG.E.U16 R159, desc[UR6][R14.64] ;  /* 0x000000060e9f0981 */ /* 0x000124000c1e1500 */
[----:B0-----:R-:W-:-:S02]  /*f470*/  @P0 IMAD.MOV.U32 R15, RZ, RZ, R32 ;  /* 0x000000ffff0f0224 */ /* 0x001fc400078e0020 */
[----:B------:R-:W4:Y:S01]  /*f480*/  LDL R32, [R1+0xce8] ;  /* 0x000ce80001207983 */ /* 0x000f220000100800 */
[----:B------:R-:W-:-:S03]  /*f490*/  @P0 IMAD.MOV.U32 R14, RZ, RZ, R26 ;  /* 0x000000ffff0e0224 */ /* 0x000fc600078e001a */
[----:B------:R-:W4:Y:S04]  /*f4a0*/  LDL R26, [R1+0xcec] ;  /* 0x000cec00011a7983 */ /* 0x000f280000100800 */
[----:B------:R0:W4:Y:S02]  /*f4b0*/  @P0 LDG.E.U16 R160, desc[UR6][R14.64] ;  /* 0x000000060ea00981 */ /* 0x000124000c1e1500 */
[----:B0-----:R-:W-:Y:S02]  /*f4c0*/  @P1 IMAD.MOV.U32 R15, RZ, RZ, R29 ;  /* 0x000000ffff0f1224 */ /* 0x001fe400078e001d */
[----:B------:R-:W4:Y:S01]  /*f4d0*/  LDL R29, [R1+0xce0] ;  /* 0x000ce000011d7983 */ /* 0x000f220000100800 */
[----:B------:R-:W-:Y:S01]  /*f4e0*/  ISETP.GT.AND P2, PT, R11, 0x1a, PT ;  /* 0x0000001a0b00780c */ /* 0x000fe20003f44270 */
[----:B---3--:R-:W-:-:S02]  /*f4f0*/  @P1 IMAD.MOV.U32 R14, RZ, RZ, R4 ;  /* 0x000000ffff0e1224 */ /* 0x008fc400078e0004 */
[----:B------:R-:W3:Y:S04]  /*f500*/  LDL R4, [R1+0xce4] ;  /* 0x000ce40001047983 */ /* 0x000ee80000100800 */
[----:B------:R0:W3:Y:S01]  /*f510*/  @P1 LDG.E.U16 R165, desc[UR6][R14.64] ;  /* 0x000000060ea51981 */ /* 0x0000e2000c1e1500 */
[----:B------:R-:W-:Y:S01]  /*f520*/  ISETP.GT.AND P0, PT, R11, 0x1b, PT ;  /* 0x0000001b0b00780c */ /* 0x000fe20003f04270 */
[----:B0-----:R-:W-:Y:S02]  /*f530*/  @P1 IMAD.MOV.U32 R14, RZ, RZ, R44 ;  /* 0x000000ffff0e1224 */ /* 0x001fe400078e002c */
[----:B------:R-:W3:Y:S01]  /*f540*/  LDL R44, [R1+0xcdc] ;  /* 0x000cdc00012c7983 */ /* 0x000ee20000100800 */
[----:B------:R-:W-:-:S03]  /*f550*/  @P1 IMAD.MOV.U32 R15, RZ, RZ, R45 ;  /* 0x000000ffff0f1224 */ /* 0x000fc600078e002d */
[----:B------:R-:W3:Y:S04]  /*f560*/  LDL R45, [R1+0xcd8] ;  /* 0x000cd800012d7983 */ /* 0x000ee80000100800 */
[----:B------:R2:W3:Y:S01]  /*f570*/  @P1 LDG.E.U16 R166, desc[UR6][R14.64] ;  /* 0x000000060ea61981 */ /* 0x0004e2000c1e1500 */
[----:B------:R-:W-:Y:S02]  /*f580*/  PRMT R72, RZ, 0x7610, R72 ;  /* 0x00007610ff487816 */ /* 0x000fe40000000048 */
[----:B------:R-:W-:Y:S02]  /*f590*/  ISETP.GT.AND P1, PT, R11, 0x1c, PT ;  /* 0x0000001c0b00780c */ /* 0x000fe40003f24270 */
        /* <DEDUP_REMOVED lines=23> */
[----:B------:R-:W-:Y:S01]  /*f710*/  ISETP.GT.AND P2, PT, R11, 0x1d, PT ;  /* 0x0000001d0b00780c */ /* 0x000fe20003f44270 */
[----:B---3--:R-:W-:Y:S01]  /*f720*/  @P1 IMAD.MOV.U32 R14, RZ, RZ, R4 ;  /* 0x000000ffff0e1224 */ /* 0x008fe200078e0004 */
[----:B------:R-:W-:Y:S01]  /*f730*/  PRMT R75, RZ, 0x7610, R75 ;  /* 0x00007610ff4b7816 */ /* 0x000fe2000000004b */
[----:B------:R-:W3:Y:S01]  /*f740*/  LDL R4, [R1+0xcac] ;  /* 0x000cac0001047983 */ /* 0x000ee20000100800 */
[----:B------:R-:W-:-:S04]  /*f750*/  PRMT R74, RZ, 0x7610, R74 ;  /* 0x00007610ff4a7816 */ /* 0x000fc8000000004a */
[----:B------:R0:W3:Y:S01]  /*f760*/  @P1 LDG.E.U16 R75, desc[UR6][R14.64] ;  /* 0x000000060e4b1981 */ /* 0x0000e2000c1e1500 */
[----:B------:R-:W-:Y:S02]  /*f770*/  ISETP.GT.AND P0, PT, R11, 0x1e, PT ;  /* 0x0000001e0b00780c */ /* 0x000fe40003f04270 */
[----:B------:R-:W-:Y:S01]  /*f780*/  PRMT R64, RZ, 0x7610, R64 ;  /* 0x00007610ff407816 */ /* 0x000fe20000000040 */
[----:B0-----:R-:W-:Y:S02]  /*f790*/  @P1 IMAD.MOV.U32 R14, RZ, RZ, R44 ;  /* 0x000000ffff0e1224 */ /* 0x001fe400078e002c */
[----:B------:R-:W3:Y:S01]  /*f7a0*/  LDL R44, [R1+0xca4] ;  /* 0x000ca400012c7983 */ /* 0x000ee20000100800 */
[----:B------:R-:W-:-:S03]  /*f7b0*/  @P1 IMAD.MOV.U32 R15, RZ, RZ, R45 ;  /* 0x000000ffff0f1224 */ /* 0x000fc600078e002d */
[----:B------:R-:W3:Y:S04]  /*f7c0*/  LDL R45, [R1+0xca0] ;  /* 0x000ca000012d7983 */ /* 0x000ee80000100800 */
[----:B------:R2:W3:Y:S01]  /*f7d0*/  @P1 LDG.E.U16 R74, desc[UR6][R14.64] ;  /* 0x000000060e4a1981 */ /* 0x0004e2000c1e1500 */
[----:B------:R-:W-:Y:S02]  /*f7e0*/  PRMT R63, RZ, 0x7610, R63 ;  /* 0x00007610ff3f7816 */ /* 0x000fe4000000003f */
[----:B------:R-:W-:Y:S02]  /*f7f0*/  PRMT R53, RZ, 0x7610, R53 ;  /* 0x00007610ff357816 */ /* 0x000fe40000000035 */
[----:B------:R-:W-:Y:S02]  /*f800*/  ISETP.GT.AND P1, PT, R11, 0x1f, PT ;  /* 0x0000001f0b00780c */ /* 0x000fe40003f24270 */
[----:B------:R-:W-:-:S02]  /*f810*/  PRMT R52, RZ, 0x7610, R52 ;  /* 0x00007610ff347816 */ /* 0x000fc40000000034 */
[----:B------:R-:W-:Y:S01]  /*f820*/  PRMT R31, RZ, 0x7610, R31 ;  /* 0x00007610ff1f7816 */ /* 0x000fe2000000001f */
[----:B--2---:R-:W-:Y:S02]  /*f830*/  @P2 IMAD.MOV.U32 R14, RZ, RZ, R10 ;  /* 0x000000ffff0e2224 */ /* 0x004fe400078e000a */
        /* <DEDUP_REMOVED lines=11> */
[----:B------:R-:W-:Y:S01]  /*f8f0*/  PRMT R30, RZ, 0x7610, R30 ;  /* 0x00007610ff1e7816 */ /* 0x000fe2000000001e */
[----:B------:R-:W4:Y:S04]  /*f900*/  LDL R48, [R1+0xaf0] ;  /* 0x000af00001307983 */ /* 0x000f280000100800 */
[----:B------:R0:W4:Y:S01]  /*f910*/  @P0 LDG.E.U16 R53, desc[UR6][R14.64] ;  /* 0x000000060e350981 */ /* 0x000122000c1e1500 */
[----:B------:R-:W-:-:S02]  /*f920*/  PRMT R91, RZ, 0x7610, R91 ;  /* 0x00007610ff5b7816 */ /* 0x000fc4000000005b */
[----:B------:R-:W-:Y:S01]  /*f930*/  PRMT R73, RZ, 0x7610, R73 ;  /* 0x00007610ff497816 */ /* 0x000fe20000000049 */
[----:B------:R-:W4:Y:S01]  /*f940*/  LDL R47, [R1+0xaf4] ;  /* 0x000af400012f7983 */ /* 0x000f220000100800 */
        /* <DEDUP_REMOVED lines=12> */
[C---:B------:R-:W-:Y:S01]  /*fa10*/  ISETP.GT.AND P0, PT, R11.reuse, 0x20, PT ;  /* 0x000000200b00780c */ /* 0x040fe20003f04270 */
[----:B---3--:R-:W-:Y:S02]  /*fa20*/  @P1 IMAD.MOV.U32 R14, RZ, RZ, R4 ;  /* 0x000000ffff0e1224 */ /* 0x008fe400078e0004 */
[----:B------:R-:W3:Y:S04]  /*fa30*/  LDL R4, [R1+0xc7c] ;  /* 0x000c7c0001047983 */ /* 0x000ee80000100800 */
[----:B------:R0:W3:Y:S01]  /*fa40*/  @P1 LDG.E.U16 R30, desc[UR6][R14.64] ;  /* 0x000000060e1e1981 */ /* 0x0000e2000c1e1500 */
[----:B------:R-:W-:-:S05]  /*fa50*/  ISETP.GT.AND P1, PT, R11, 0x21, PT ;  /* 0x000000210b00780c */ /* 0x000fca0003f24270 */
[----:B0-----:R-:W-:Y:S02]  /*fa60*/  @P0 IMAD.MOV.U32 R14, RZ, RZ, R44 ;  /* 0x000000ffff0e0224 */ /* 0x001fe400078e002c */
[----:B------:R-:W-:Y:S01]  /*fa70*/  @P0 IMAD.MOV.U32 R15, RZ, RZ, R45 ;  /* 0x000000ffff0f0224 */ /* 0x000fe200078e002d */
[----:B------:R-:W3:Y:S04]  /*fa80*/  LDL R44, [R1+0xc74] ;  /* 0x000c7400012c7983 */ /* 0x000ee80000100800 */
[----:B------:R-:W3:Y:S04]  /*fa90*/  LDL R45, [R1+0xc70] ;  /* 0x000c7000012d7983 */ /* 0x000ee80000100800 */
[----:B------:R2:W3:Y:S02]  /*faa0*/  @P0 LDG.E.U16 R154, desc[UR6][R14.64] ;  /* 0x000000060e9a0981 */ /* 0x0004e4000c1e1500 */
[----:B--2---:R-:W-:-:S02]  /*fab0*/  @P0 IMAD.MOV.U32 R14, RZ, RZ, R10 ;  /* 0x000000ffff0e0224 */ /* 0x004fc400078e000a */
[----:B------:R-:W2:Y:S01]  /*fac0*/  LDL R10, [R1+0xc6c] ;  /* 0x000c6c00010a7983 */ /* 0x000ea20000100800 */
[----:B----4-:R-:W-:-:S03]  /*fad0*/  @P0 IMAD.MOV.U32 R15, RZ, RZ, R24 ;  /* 0x000000ffff0f0224 */ /* 0x010fc600078e0018 */
[----:B------:R-:W4:Y:S04]  /*fae0*/  LDL R24, [R1+0xc68] ;  /* 0x000c680001187983 */ /* 0x000f280000100800 */
[----:B------:R0:W4:Y:S01]  /*faf0*/  @P0 LDG.E.U16 R153, desc[UR6][R14.64] ;  /* 0x000000060e990981 */ /* 0x000122000c1e1500 */
[----:B------:R-:W-:Y:S01]  /*fb00*/  ISETP.GT.AND P0, PT, R11, 0x22, PT ;  /* 0x000000220b00780c */ /* 0x000fe20003f04270 */
        /* <DEDUP_REMOVED lines=21> */
[----:B------:R-:W-:-:S05]  /*fc60*/  ISETP.GT.AND P0, PT, R11, 0x24, PT ;  /* 0x000000240b00780c */ /* 0x000fca0003f04270 */
[----:B0-----:R-:W-:Y:S02]  /*fc70*/  @P1 IMAD.MOV.U32 R14, RZ, RZ, R44 ;  /* 0x000000ffff0e1224 */ /* 0x001fe400078e002c */
[----:B------:R-:W3:Y:S01]  /*fc80*/  LDL R44, [R1+0xc44] ;  /* 0x000c4400012c7983 */ /* 0x000ee20000100800 */
[----:B------:R-:W-:-:S03]  /*fc90*/  @P1 IMAD.MOV.U32 R15, RZ, RZ, R45 ;  /* 0x000000ffff0f1224 */ /* 0x000fc600078e002d */
[----:B------:R-:W3:Y:S04]  /*fca0*/  LDL R45, [R1+0xc40] ;  /* 0x000c4000012d7983 */ /* 0x000ee80000100800 */
[----:B------:R2:W3:Y:S01]  /*fcb0*/  @P1 LDG.E.U16 R252, desc[UR6][R14.64] ;  /* 0x000000060efc1981 */ /* 0x0004e2000c1e1500 */
[----:B------:R-:W-:Y:S02]  /*fcc0*/  PRMT R60, RZ, 0x7610, R60 ;  /* 0x00007610ff3c7816 */ /* 0x000fe4000000003c */
[----:B------:R-:W-:Y:S01]  /*fcd0*/  PRMT R62, RZ, 0x7610, R62 ;  /* 0x00007610ff3e7816 */ /* 0x000fe2000000003e */
[----:B--2---:R-:W-:Y:S02]  /*fce0*/  @P1 IMAD.MOV.U32 R14, RZ, RZ, R10 ;  /* 0x000000ffff0e1224 */ /* 0x004fe400078e000a */
        /* <DEDUP_REMOVED lines=28> */
[----:B------:R-:W-:-:S04]  /*feb0*/  ISETP.GT.AND P1, PT, R11, 0x27, PT ;  /* 0x000000270b00780c */ /* 0x000fc80003f24270 */
[----:B0-----:R-:W-:Y:S02]  /*fec0*/  @P0 IMAD.MOV.U32 R14, RZ, RZ, R44 ;  /* 0x000000ffff0e0224 */ /* 0x001fe400078e002c */
[----:B------:R-:W3:Y:S01]  /*fed0*/  LDL R44, [R1+0xc14] ;  /* 0x000c1400012c7983 */ /* 0x000ee20000100800 */
[----:B------:R-:W-:-:S03]  /*fee0*/  @P0 IMAD.MOV.U32 R15, RZ, RZ, R45 ;  /* 0x000000ffff0f0224 */ /* 0x000fc600078e002d */
[----:B------:R-:W3:Y:S04]  /*fef0*/  LDL R45, [R1+0xc10] ;  /* 0x000c1000012d7983 */ /* 0x000ee80000100800 */
[----:B------:R2:W3:Y:S01]  /*ff00*/  @P0 LDG.E.U16 R51, desc[UR6][R14.64] ;  /* 0x000000060e330981 */ /* 0x0004e2000c1e1500 */
[----:B------:R-:W-:Y:S02]  /*ff10*/  PRMT R50, RZ, 0x7610, R50 ;  /* 0x00007610ff327816 */ /* 0x000fe40000000032 */
[----:B------:R-:W-:Y:S02]  /*ff20*/  PRMT R28, RZ, 0x7610, R28 ;  /* 0x00007610ff1c7816 */ /* 0x000fe4000000001c */
[----:B------:R-:W-:Y:S01]  /*ff30*/  PRMT R25, RZ, 0x7610, R25 ;  /* 0x00007610ff197816 */ /* 0x000fe20000000019 */
        /* <DEDUP_REMOVED lines=32> */
[----:B------:R2:W3:Y:S02]  /*10140*/  @P1 LDG.E.U16 R157, desc[UR6][R14.64] ;  /* 0x000000060e9d1981 */ /* 0x0004e4000c1e1500 */
        /* <DEDUP_REMOVED lines=184> */
[----:B------:R-:W4:Y:S04]  /*10cd0*/  LDL.LU R32, [R1+0xad8] ;  /* 0x000ad80001207983 */ /* 0x000f280000300800 */
[----:B------:R0:W4:Y:S01]  /*10ce0*/  @P0 LDG.E.U16 R155, desc[UR6][R14.64] ;  /* 0x000000060e9b0981 */ /* 0x000122000c1e1500 */
[----:B------:R-:W-:-:S03]  /*10cf0*/  ISETP.GT.AND P1, PT, R11, 0x3b, PT ;  /* 0x0000003b0b00780c */ /* 0x000fc60003f24270 */
[----:B------:R-:W4:Y:S04]  /*10d00*/  LDL R82, [R1+0xab0] ;  /* 0x000ab00001527983 */ /* 0x000f280000100800 */
[----:B------:R-:W4:Y:S01]  /*10d10*/  LDL R89, [R1+0xa74] ;  /* 0x000a740001597983 */ /* 0x000f220000100800 */
[----:B0-----:R-:W-:-:S03]  /*10d20*/  @P0 IMAD.MOV.U32 R15, RZ, RZ, R29 ;  /* 0x000000ffff0f0224 */ /* 0x001fc600078e001d */
[----:B------:R-:W4:Y:S01]  /*10d30*/  LDL R29, [R1+0xac0] ;  /* 0x000ac000011d7983 */ /* 0x000f220000100800 */
[----:B---3--:R-:W-:-:S03]  /*10d40*/  @P0 IMAD.MOV.U32 R14, RZ, RZ, R4 ;  /* 0x000000ffff0e0224 */ /* 0x008fc600078e0004 */
[----:B------:R-:W3:Y:S04]  /*10d50*/  LDL R4, [R1+0xac4] ;  /* 0x000ac40001047983 */ /* 0x000ee80000100800 */
[----:B------:R0:W3:Y:S01]  /*10d60*/  @P0 LDG.E.U16 R156, desc[UR6][R14.64] ;  /* 0x000000060e9c0981 */ /* 0x0000e2000c1e1500 */
[----:B------:R-:W-:-:S03]  /*10d70*/  ISETP.GT.AND P0, PT, R11, 0x3c, PT ;  /* 0x0000003c0b00780c */ /* 0x000fc60003f04270 */
[----:B------:R-:W3:Y:S01]  /*10d80*/  LDL R87, [R1+0xa78] ;  /* 0x000a780001577983 */ /* 0x000ee20000100800 */
[----:B0-----:R-:W-:Y:S02]  /*10d90*/  @P1 IMAD.MOV.U32 R14, RZ, RZ, R47 ;  /* 0x000000ffff0e1224 */ /* 0x001fe400078e002f */
[----:B------:R-:W-:Y:S01]  /*10da0*/  @P1 IMAD.MOV.U32 R15, RZ, RZ, R48 ;  /* 0x000000ffff0f1224 */ /* 0x000fe200078e0030 */
[----:B------:R-:W3:Y:S04]  /*10db0*/  LDL R47, [R1+0xaa8] ;  /* 0x000aa800012f7983 */ /* 0x000ee80000100800 */
[----:B------:R2:W3:Y:S04]  /*10dc0*/  @P1 LDG.E.U16 R223, desc[UR6][R14.64] ;  /* 0x000000060edf1981 */ /* 0x0004e8000c1e1500 */
[----:B------:R-:W3:Y:S01]  /*10dd0*/  LDL R48, [R1+0xab4] ;  /* 0x000ab40001307983 */ /* 0x000ee20000100800 */
[----:B--2---:R-:W-:-:S03]  /*10de0*/  @P1 IMAD.MOV.U32 R14, RZ, RZ, R10 ;  /* 0x000000ffff0e1224 */ /* 0x004fc600078e000a */
        /* <DEDUP_REMOVED lines=12> */
[----:B------:R-:W-:-:S05]  /*10eb0*/  @P0 IMAD.MOV.U32 R15, RZ, RZ, R32 ;  /* 0x000000ffff0f0224 */ /* 0x000fca00078e0020 */
[----:B------:R0:W4:Y:S01]  /*10ec0*/  @P0 LDG.E.U16 R221, desc[UR6][R14.64] ;  /* 0x000000060edd0981 */ /* 0x000122000c1e1500 */
[----:B------:R-:W-:Y:S01]  /*10ed0*/  ISETP.GT.AND P0, PT, R11, 0x3e, PT ;  /* 0x0000003e0b00780c */ /* 0x000fe20003f04270 */
[----:B0-----:R-:W-:Y:S02]  /*10ee0*/  @P1 IMAD.MOV.U32 R14, RZ, RZ, R37 ;  /* 0x000000ffff0e1224 */ /* 0x001fe400078e0025 */
[----:B------:R-:W-:Y:S01]  /*10ef0*/  @P1 IMAD.MOV.U32 R15, RZ, RZ, R40 ;  /* 0x000000ffff0f1224 */ /* 0x000fe200078e0028 */
[----:B------:R-:W4:Y:S04]  /*10f00*/  LDL R37, [R1+0xea0] ;  /* 0x000ea00001257983 */ /* 0x000f280000100800 */
[----:B------:R0:W4:Y:S04]  /*10f10*/  @P1 LDG.E.U16 R220, desc[UR6][R14.64] ;  /* 0x000000060edc1981 */ /* 0x000128000c1e1500 */
[----:B------:R-:W4:Y:S01]  /*10f20*/  LDL R40, [R1+0xa98] ;  /* 0x000a980001287983 */ /* 0x000f220000100800 */
[----:B0-----:R-:W-:-:S02]  /*10f30*/  @P1 IMAD.MOV.U32 R14, RZ, RZ, R26 ;  /* 0x000000ffff0e1224 */ /* 0x001fc400078e001a */
[----:B------:R-:W-:Y:S01]  /*10f40*/  @P1 IMAD.MOV.U32 R15, RZ, RZ, R35 ;  /* 0x000000ffff0f1224 */ /* 0x000fe200078e0023 */
[----:B------:R-:W4:Y:S04]  /*10f50*/  LDL R26, [R1+0xec8] ;  /* 0x000ec800011a7983 */ /* 0x000f280000100800 */
[----:B------:R0:W4:Y:S04]  /*10f60*/  @P1 LDG.E.U16 R219, desc[UR6][R14.64] ;  /* 0x000000060edb1981 */ /* 0x000128000c1e1500 */
[----:B------:R-:W4:Y:S01]  /*10f70*/  LDL R35, [R1+0xa54] ;  /* 0x000a540001237983 */ /* 0x000f220000100800 */
[----:B0-----:R-:W-:-:S03]  /*10f80*/  @P0 IMAD.MOV.U32 R15, RZ, RZ, R29 ;  /* 0x000000ffff0f0224 */ /* 0x001fc600078e001d */
[----:B------:R-:W4:Y:S01]  /*10f90*/  LDL R29, [R1+0xeb8] ;  /* 0x000eb800011d7983 */ /* 0x000f220000100800 */
[----:B---3--:R-:W-:Y:S02]  /*10fa0*/  @P0 IMAD.MOV.U32 R14, RZ, RZ, R4 ;  /* 0x000000ffff0e0224 */ /* 0x008fe400078e0004 */
[----:B------:R-:W0:Y:S01]  /*10fb0*/  S2R R4, SR_TID.X ;  /* 0x0000000000047919 */ /* 0x000e220000002100 */
[----:B------:R-:W-:Y:S02]  /*10fc0*/  ISETP.GT.AND P1, PT, R11, 0x3f, PT ;  /* 0x0000003f0b00780c */ /* 0x000fe40003f24270 */
[----:B------:R2:W3:Y:S01]  /*10fd0*/  @P0 LDG.E.U16 R218, desc[UR6][R14.64] ;  /* 0x000000060eda0981 */ /* 0x0004e2000c1e1500 */
[----:B0-----:R-:W-:Y:S01]  /*10fe0*/  LOP3.LUT R4, R4, 0x3f, RZ, 0xc0, !PT ;  /* 0x0000003f04047812 */ /* 0x001fe200078ec0ff */
[----:B--2---:R-:W-:Y:S02]  /*10ff0*/  @P0 IMAD.MOV.U32 R14, RZ, RZ, R10 ;  /* 0x000000ffff0e0224 */ /* 0x004fe400078e000a */
[----:B----4-:R-:W-:-:S02]  /*11000*/  @P0 IMAD.MOV.U32 R15, RZ, RZ, R24 ;  /* 0x000000ffff0f0224 */ /* 0x010fc400078e0018 */
[----:B------:R-:W2:Y:S04]  /*11010*/  LDL R24, [R1+0xa58] ;  /* 0x000a580001187983 */ /* 0x000ea80000100800 */
[----:B------:R0:W4:Y:S04]  /*11020*/  @P0 LDG.E.U16 R217, desc[UR6][R14.64] ;  /* 0x000000060ed90981 */ /* 0x000128000c1e1500 */
[----:B------:R-:W3:Y:S01]  /*11030*/  LDL.LU R10, [R1+0x6f4] ;  /* 0x0006f400010a7983 */ /* 0x000ee20000300800 */
[----:B0-----:R-:W-:Y:S02]  /*11040*/  @P1 IMAD.MOV.U32 R14, RZ, RZ, R48 ;  /* 0x000000ffff0e1224 */ /* 0x001fe400078e0030 */
[----:B------:R-:W-:Y:S01]  /*11050*/  @P1 IMAD.MOV.U32 R15, RZ, RZ, R82 ;  /* 0x000000ffff0f1224 */ /* 0x000fe200078e0052 */
[----:B------:R-:W-:Y:S01]  /*11060*/  ISETP.GE.AND P0, PT, R4, R11, PT ;  /* 0x0000000b0400720c */ /* 0x000fe20003f06270 */
[----:B------:R-:W4:Y:S04]  /*11070*/  LDL R82, [R1+0xa34] ;  /* 0x000a340001527983 */ /* 0x000f280000100800 */
[----:B------:R0:W3:Y:S04]  /*11080*/  @P1 LDG.E.U16 R216, desc[UR6][R14.64] ;  /* 0x000000060ed81981 */ /* 0x0000e8000c1e1500 */
[----:B------:R-:W3:Y:S01]  /*11090*/  LDL R48, [R1+0xa38] ;  /* 0x000a380001307983 */ /* 0x000ee20000100800 */
[----:B0-----:R-:W-:-:S02]  /*110a0*/  @P1 IMAD.MOV.U32 R14, RZ, RZ, R45 ;  /* 0x000000ffff0e1224 */ /* 0x001fc400078e002d */
[----:B------:R-:W-:Y:S01]  /*110b0*/  @P1 IMAD.MOV.U32 R15, RZ, RZ, R47 ;  /* 0x000000ffff0f1224 */ /* 0x000fe200078e002f */
[----:B------:R-:W3:Y:S04]  /*110c0*/  LDL R45, [R1+0xa18] ;  /* 0x000a1800012d7983 */ /* 0x000ee80000100800 */
[----:B------:R0:W3:Y:S01]  /*110d0*/  @P1 LDG.E.U16 R215, desc[UR6][R14.64] ;  /* 0x000000060ed71981 */ /* 0x0000e2000c1e1500 */
[----:B------:R-:W-:Y:S01]  /*110e0*/  BAR.SYNC.DEFER_BLOCKING 0x0 ;  /* 0x0000000000007b1d */ /* 0x000fe20000010000 */
[----:B0-----:R-:W-:-:S05]  /*110f0*/  @!P0 IMAD.MOV.U32 R15, RZ, RZ, R44 ;  /* 0x000000ffff0f8224 */ /* 0x001fca00078e002c */
[----:B------:R-:W3:Y:S04]  /*11100*/  LDL R47, [R1+0xa14] ;  /* 0x000a1400012f7983 */ /* 0x000ee80000100800 */
[----:B------:R-:W3:Y:S01]  /*11110*/  LDL R44, [R1+0x9f4] ;  /* 0x0009f400012c7983 */ /* 0x000ee20000100800 */
[----:B------:R-:W-:-:S03]  /*11120*/  @!P0 IMAD.MOV.U32 R14, RZ, RZ, R26 ;  /* 0x000000ffff0e8224 */ /* 0x000fc600078e001a */
[----:B------:R-:W3:Y:S04]  /*11130*/  LDL R26, [R1+0x9f8] ;  /* 0x0009f800011a7983 */ /* 0x000ee80000100800 */
[----:B------:R0:W3:Y:S02]  /*11140*/  @!P0 LDG.E.U16 R212, desc[UR6][R14.64] ;  /* 0x000000060ed48981 */ /* 0x0000e4000c1e1500 */
[----:B0-----:R-:W-:Y:S02]  /*11150*/  @!P0 IMAD.MOV.U32 R14, RZ, RZ, R29 ;  /* 0x000000ffff0e8224 */ /* 0x001fe400078e001d */
[----:B------:R-:W-:Y:S01]  /*11160*/  @!P0 IMAD.MOV.U32 R15, RZ, RZ, R37 ;  /* 0x000000ffff0f8224 */ /* 0x000fe200078e0025 */
[----:B------:R-:W3:Y:S04]  /*11170*/  LDL R29, [R1+0x9d8] ;  /* 0x0009d800011d7983 */ /* 0x000ee80000100800 */
[----:B------:R0:W3:Y:S04]  /*11180*/  @!P0 LDG.E.U16 R211, desc[UR6][R14.64] ;  /* 0x000000060ed38981 */ /* 0x0000e8000c1e1500 */
[----:B------:R-:W3:Y:S01]  /*11190*/  LDL R37, [R1+0x9d4] ;  /* 0x0009d40001257983 */ /* 0x000ee20000100800 */
[----:B0-----:R-:W-:-:S02]  /*111a0*/  @!P0 IMAD.MOV.U32 R14, RZ, RZ, R40 ;  /* 0x000000ffff0e8224 */ /* 0x001fc400078e0028 */
[----:B------:R-:W-:Y:S01]  /*111b0*/  @!P0 IMAD.MOV.U32 R15, RZ, RZ, R43 ;  /* 0x000000ffff0f8224 */ /* 0x000fe200078e002b */
[----:B------:R-:W3:Y:S04]  /*111c0*/  LDL R40, [R1+0x9b8] ;  /* 0x0009b80001287983 */ /* 0x000ee80000100800 */
[----:B------:R0:W3:Y:S04]  /*111d0*/  @!P0 LDG.E.U16 R210, desc[UR6][R14.64] ;  /* 0x000000060ed28981 */ /* 0x0000e8000c1e1500 */
[----:B------:R-:W3:Y:S01]  /*111e0*/  LDL R43, [R1+0x9b4] ;  /* 0x0009b400012b7983 */ /* 0x000ee20000100800 */
[----:B0-----:R-:W-:-:S02]  /*111f0*/  @!P0 IMAD.MOV.U32 R14, RZ, RZ, R87 ;  /* 0x000000ffff0e8224 */ /* 0x001fc400078e0057 */
[----:B------:R-:W-:-:S05]  /*11200*/  @!P0 IMAD.MOV.U32 R15, RZ, RZ, R89 ;  /* 0x000000ffff0f8224 */ /* 0x000fca00078e0059 */
[----:B------:R0:W3:Y:S02]  /*11210*/  @!P0 LDG.E.U16 R209, desc[UR6][R14.64] ;  /* 0x000000060ed18981 */ /* 0x0000e4000c1e1500 */
[----:B0-----:R-:W-:Y:S02]  /*11220*/  @!P0 IMAD.MOV.U32 R15, RZ, RZ, R35 ;  /* 0x000000ffff0f8224 */ /* 0x001fe400078e0023 */
[----:B------:R-:W3:Y:S01]  /*11230*/  LDL R35, [R1+0x994] ;  /* 0x0009940001237983 */ /* 0x000ee20000100800 */
[----:B--2---:R-:W-:-:S03]  /*11240*/  @!P0 IMAD.MOV.U32 R14, RZ, RZ, R24 ;  /* 0x000000ffff0e8224 */ /* 0x004fc600078e0018 */
[----:B------:R-:W2:Y:S04]  /*11250*/  LDL R24, [R1+0x998] ;  /* 0x0009980001187983 */ /* 0x000ea80000100800 */
[----:B------:R4:W2:Y:S02]  /*11260*/  @!P0 LDG.E.U16 R208, desc[UR6][R14.64] ;  /* 0x000000060ed08981 */ /* 0x0008a4000c1e1500 */
[----:B----4-:R-:W-:Y:S02]  /*11270*/  @!P0 IMAD.MOV.U32 R15, RZ, RZ, R82 ;  /* 0x000000ffff0f8224 */ /* 0x010fe400078e0052 */
[----:B------:R-:W4:Y:S01]  /*11280*/  LDL R82, [R1+0x974] ;  /* 0x0009740001527983 */ /* 0x000f220000100800 */
[----:B---3--:R-:W-:-:S03]  /*11290*/  @!P0 IMAD.MOV.U32 R14, RZ, RZ, R48 ;  /* 0x000000ffff0e8224 */ /* 0x008fc600078e0030 */
[----:B------:R-:W3:Y:S04]  /*112a0*/  LDL R48, [R1+0x978] ;  /* 0x0009780001307983 */ /* 0x000ee80000100800 */
[----:B------:R0:W3:Y:S02]  /*112b0*/  @!P0 LDG.E.U16 R207, desc[UR6][R14.64] ;  /* 0x000000060ecf8981 */ /* 0x0000e4000c1e1500 */
[----:B0-----:R-:W-:Y:S02]  /*112c0*/  @!P0 IMAD.MOV.U32 R14, RZ, RZ, R45 ;  /* 0x000000ffff0e8224 */ /* 0x001fe400078e002d */
[----:B------:R-:W3:Y:S01]  /*112d0*/  LDL R45, [R1+0x958] ;  /* 0x00095800012d7983 */ /* 0x000ee20000100800 */
[----:B------:R-:W-:-:S03]  /*112e0*/  @!P0 IMAD.MOV.U32 R15, RZ, RZ, R47 ;  /* 0x000000ffff0f8224 */ /* 0x000fc600078e002f */
        /* <DEDUP_REMOVED lines=13> */
[----:B------:R-:W-:Y:S01]  /*113c0*/  @!P0 IMAD.MOV.U32 R15, RZ, RZ, R43 ;  /* 0x000000ffff0f8224 */ /* 0x000fe200078e002b */
[----:B------:R-:W3:Y:S04]  /*113d0*/  LDL R40, [R1+0x8f8] ;  /* 0x0008f80001287983 */ /* 0x000ee80000100800 */
[----:B------:R-:W3:Y:S04]  /*113e0*/  LDL R43, [R1+0x8f4] ;  /* 0x0008f400012b7983 */ /* 0x000ee80000100800 */
[----:B------:R0:W3:Y:S02]  /*113f0*/  @!P0 LDG.E.U16 R203, desc[UR6][R14.64] ;  /* 0x000000060ecb8981 */ /* 0x0000e4000c1e1500 */
[----:B0-----:R-:W-:-:S02]  /*11400*/  @!P0 IMAD.MOV.U32 R15, RZ, RZ, R35 ;  /* 0x000000ffff0f8224 */ /* 0x001fc400078e0023 */
        /* <DEDUP_REMOVED lines=31> */
[----:B--2---:R-:W-:-:S03]  /*11600*/  @!P0 IMAD.MOV.U32 R14, RZ, RZ, R24 ;  /* 0x000000ffff0e8224 */ /* 0x004fc600078e0018 */
[----:B------:R-:W2:Y:S04]  /*11610*/  LDL R24, [R1+0x818] ;  /* 0x0008180001187983 */ /* 0x000ea80000100800 */
[----:B------:R4:W2:Y:S02]  /*11620*/  @!P0 LDG.E.U16 R196, desc[UR6][R14.64] ;  /* 0x000000060ec48981 */ /* 0x0008a4000c1e1500 */
[----:B----4-:R-:W-:Y:S02]  /*11630*/  @!P0 IMAD.MOV.U32 R15, RZ, RZ, R82 ;  /* 0x000000ffff0f8224 */ /* 0x010fe400078e0052 */
[----:B---3--:R-:W-:-:S05]  /*11640*/  @!P0 IMAD.MOV.U32 R14, RZ, RZ, R48 ;  /* 0x000000ffff0e8224 */ /* 0x008fca00078e0030 */
[----:B------:R0:W3:Y:S02]  /*11650*/  @!P0 LDG.E.U16 R195, desc[UR6][R14.64] ;  /* 0x000000060ec38981 */ /* 0x0000e4000c1e1500 */
[----:B0-----:R-:W-:Y:S02]  /*11660*/  @!P0 IMAD.MOV.U32 R14, RZ, RZ, R45 ;  /* 0x000000ffff0e8224 */ /* 0x001fe400078e002d */
[----:B------:R-:W4:Y:S01]  /*11670*/  LDL R45, [R1+0x7f8] ;  /* 0x0007f800012d7983 */ /* 0x000f220000100800 */
        /* <DEDUP_REMOVED lines=20> */
[----:B------:R-:W0:Y:S03]  /*117c0*/  S2R R145, SR_TID.X ;  /* 0x0000000000917919 */ /* 0x000e260000002100 */
[----:B------:R-:W-:Y:S04]  /*117d0*/  STL [R1+0xf1c], R3 ;  /* 0x000f1c0301007387 */ /* 0x000fe80000100800 */
[----:B------:R-:W-:Y:S04]  /*117e0*/  STS.U16 [R3+UR4], R171 ;  /* 0x000000ab03007988 */ /* 0x000fe80008000404 */
[----:B------:R-:W-:Y:S04]  /*117f0*/  STS.U16 [R3+UR4+0x4000], R172 ;  /* 0x004000ac03007988 */ /* 0x000fe80008000404 */
[----:B------:R-:W-:Y:S04]  /*11800*/  STS.U16 [R3+UR4+0x400], R167 ;  /* 0x000400a703007988 */ /* 0x000fe80008000404 */
[----:B------:R-:W-:Y:S01]  /*11810*/  STS.U16 [R3+UR4+0x4400], R168 ;  /* 0x004400a803007988 */ /* 0x000fe20008000404 */
[----:B0-----:R-:W-:-:S05]  /*11820*/  LOP3.LUT R145, R145, 0x3f, RZ, 0xc0, !PT ;  /* 0x0000003f91917812 */ /* 0x001fca00078ec0ff */
[----:B------:R-:W-:Y:S01]  /*11830*/  IMAD.SHL.U32 R48, R145, 0x2, RZ ;  /* 0x0000000291307824 */ /* 0x000fe200078e00ff */
[----:B------:R-:W-:Y:S04]  /*11840*/  STS.U16 [R3+UR4+0x800], R163 ;  /* 0x000800a303007988 */ /* 0x000fe80008000404 */
        /* <DEDUP_REMOVED lines=8> */
[----:B------:R-:W-:Y:S01]  /*118d0*/  STS.U16 [R3+UR4+0x5800], R17 ;  /* 0x0058001103007988 */ /* 0x000fe20008000404 */
[----:B--2---:R-:W-:-:S02]  /*118e0*/  @!P0 IMAD.MOV.U32 R14, RZ, RZ, R24 ;  /* 0x000000ffff0e8224 */ /* 0x004fc400078e0018 */
[----:B------:R-:W0:Y:S03]  /*118f0*/  S2R R24, SR_TID.X ;  /* 0x0000000000187919 */ /* 0x000e260000002100 */
[----:B------:R4:W2:Y:S04]  /*11900*/  @!P0 LDG.E.U16 R190, desc[UR6][R14.64] ;  /* 0x000000060ebe8981 */ /* 0x0008a8000c1e1500 */
[----:B------:R-:W-:Y:S04]  /*11910*/  STS.U16 [R3+UR4+0x1c00], R16 ;  /* 0x001c001003007988 */ /* 0x000fe80008000404 */
[----:B------:R1:W-:Y:S01]  /*11920*/  STS.U16 [R3+UR4+0x5c00], R13 ;  /* 0x005c000d03007988 */ /* 0x0003e20008000404 */
[----:B----4-:R-:W-:-:S02]  /*11930*/  @!P0 IMAD.MOV.U32 R14, RZ, RZ, R45 ;  /* 0x000000ffff0e8224 */ /* 0x010fc400078e002d */
[----:B---3--:R-:W-:Y:S02]  /*11940*/  @!P0 IMAD.MOV.U32 R15, RZ, RZ, R47 ;  /* 0x000000ffff0f8224 */ /* 0x008fe400078e002f */
[----:B------:R-:W3:Y:S04]  /*11950*/  LDL.LU R47, [R1+0x774] ;  /* 0x00077400012f7983 */ /* 0x000ee80000300800 */
[----:B------:R4:W2:Y:S02]  /*11960*/  @!P0 LDG.E.U16 R189, desc[UR6][R14.64] ;  /* 0x000000060ebd8981 */ /* 0x0008a4000c1e1500 */
[----:B----4-:R-:W-:Y:S01]  /*11970*/  @!P0 IMAD.MOV.U32 R15, RZ, RZ, R44 ;  /* 0x000000ffff0f8224 */ /* 0x010fe200078e002c */
[----:B0-----:R-:W-:-:S05]  /*11980*/  LOP3.LUT R24, R24, 0x40, RZ, 0xc0, !PT ;  /* 0x0000004018187812 */ /* 0x001fca00078ec0ff */
[----:B------:R-:W-:Y:S02]  /*11990*/  IMAD R24, R24, 0x80, R48 ;  /* 0x0000008018187824 */ /* 0x000fe400078e0230 */
[----:B------:R-:W-:Y:S02]  /*119a0*/  @!P0 IMAD.MOV.U32 R14, RZ, RZ, R26 ;  /* 0x000000ffff0e8224 */ /* 0x000fe400078e001a */
[----:B------:R-:W4:Y:S04]  /*119b0*/  LDL.LU R26, [R1+0x754] ;  /* 0x00075400011a7983 */ /* 0x000f280000300800 */
[----:B------:R-:W2:Y:S04]  /*119c0*/  LDL.LU R45, [R1+0x758] ;  /* 0x00075800012d7983 */ /* 0x000ea80000300800 */
[----:B------:R0:W2:Y:S02]  /*119d0*/  @!P0 LDG.E.U16 R188, desc[UR6][R14.64] ;  /* 0x000000060ebc8981 */ /* 0x0000a4000c1e1500 */
[----:B0-----:R-:W-:-:S02]  /*119e0*/  @!P0 IMAD.MOV.U32 R14, RZ, RZ, R29 ;  /* 0x000000ffff0e8224 */ /* 0x001fc400078e001d */
[----:B------:R-:W-:Y:S02]  /*119f0*/  @!P0 IMAD.MOV.U32 R15, RZ, RZ, R37 ;  /* 0x000000ffff0f8224 */ /* 0x000fe400078e0025 */
[----:B------:R-:W2:Y:S04]  /*11a00*/  LDL.LU R37, [R1+0x734] ;  /* 0x0007340001257983 */ /* 0x000ea80000300800 */
[----:B------:R-:W2:Y:S04]  /*11a10*/  LDL.LU R29, [R1+0x738] ;  /* 0x00073800011d7983 */ /* 0x000ea80000300800 */
[----:B------:R0:W2:Y:S02]  /*11a20*/  @!P0 LDG.E.U16 R187, desc[UR6][R14.64] ;  /* 0x000000060ebb8981 */ /* 0x0000a4000c1e1500 */
[----:B0-----:R-:W-:-:S02]  /*11a30*/  @!P0 IMAD.MOV.U32 R14, RZ, RZ, R40 ;  /* 0x000000ffff0e8224 */ /* 0x001fc400078e0028 */
[----:B------:R-:W-:Y:S02]  /*11a40*/  @!P0 IMAD.MOV.U32 R15, RZ, RZ, R43 ;  /* 0x000000ffff0f8224 */ /* 0x000fe400078e002b */
[----:B------:R-:W2:Y:S04]  /*11a50*/  LDL.LU R43, [R1+0x714] ;  /* 0x00071400012b7983 */ /* 0x000ea80000300800 */
[----:B------:R-:W2:Y:S04]  /*11a60*/  LDL.LU R40, [R1+0x718] ;  /* 0x0007180001287983 */ /* 0x000ea80000300800 */
[----:B------:R0:W2:Y:S04]  /*11a70*/  @!P0 LDG.E.U16 R186, desc[UR6][R14.64] ;  /* 0x000000060eba8981 */ /* 0x0000a8000c1e1500 */
[----:B------:R-:W2:Y:S04]  /*11a80*/  LDL R100, [R1+0xaa4] ;  /* 0x000aa40001647983 */ /* 0x000ea80000100800 */
[----:B------:R-:W2:Y:S01]  /*11a90*/  LDL R99, [R1+0xeac] ;  /* 0x000eac0001637983 */ /* 0x000ea20000100800 */
[----:B0-----:R-:W-:-:S03]  /*11aa0*/  @!P0 IMAD.MOV.U32 R14, RZ, RZ, R35 ;  /* 0x000000ffff0e8224 */ /* 0x001fc600078e0023 */
[----:B------:R-:W2:Y:S04]  /*11ab0*/  LDL R98, [R1+0xe9c] ;  /* 0x000e9c0001627983 */ /* 0x000ea80000100800 */
        /* <DEDUP_REMOVED lines=10> */
[----:B-1----:R-:W2:Y:S04]  /*11b60*/  LDL R3, [R1+0xa10] ;  /* 0x000a100001037983 */ /* 0x002ea80000100800 */
[----:B------:R-:W2:Y:S04]  /*11b70*/  LDL.LU R44, [R1+0x6f8] ;  /* 0x0006f800012c7983 */ /* 0x000ea80000300800 */
[----:B------:R-:W-:Y:S01]  /*11b80*/  STL [R1+0xf28], R10 ;  /* 0x000f280a01007387 */ /* 0x000fe20000100800 */
[----:B---3--:R-:W-:-:S05]  /*11b90*/  @!P0 IMAD.MOV.U32 R15, RZ, RZ, R47 ;  /* 0x000000ffff0f8224 */ /* 0x008fca00078e002f */
[----:B------:R4:W3:Y:S02]  /*11ba0*/  @!P0 LDG.E.U16 R185, desc[UR6][R14.64] ;  /* 0x000000060eb98981 */ /* 0x0008e4000c1e1500 */
[----:B----4-:R-:W-:Y:S02]  /*11bb0*/  @!P0 IMAD.MOV.U32 R15, RZ, RZ, R26 ;  /* 0x000000ffff0f8224 */ /* 0x010fe400078e001a */
[----:B--2---:R-:W-:-:S05]  /*11bc0*/  @!P0 IMAD.MOV.U32 R14, RZ, RZ, R45 ;  /* 0x000000ffff0e8224 */ /* 0x004fca00078e002d */
[----:B------:R0:W2:Y:S02]  /*11bd0*/  @!P0 LDG.E.U16 R184, desc[UR6][R14.64] ;  /* 0x000000060eb88981 */ /* 0x0000a4000c1e1500 */
[----:B0-----:R-:W-:Y:S02]  /*11be0*/  @!P0 IMAD.MOV.U32 R15, RZ, RZ, R37 ;  /* 0x000000ffff0f8224 */ /* 0x001fe400078e0025 */
[----:B------:R-:W-:-:S05]  /*11bf0*/  @!P0 IMAD.MOV.U32 R14, RZ, RZ, R29 ;  /* 0x000000ffff0e8224 */ /* 0x000fca00078e001d */
[----:B------:R0:W4:Y:S02]  /*11c00*/  @!P0 LDG.E.U16 R183, desc[UR6][R14.64] ;  /* 0x000000060eb78981 */ /* 0x000124000c1e1500 */
        /* <DEDUP_REMOVED lines=10> */
[----:B------:R-:W-:Y:S01]  /*11cb0*/  @!P0 IMAD.MOV.U32 R15, RZ, RZ, R98 ;  /* 0x000000ffff0f8224 */ /* 0x000fe200078e0062 */
[----:B------:R-:W-:Y:S01]  /*11cc0*/  LOP3.LUT R24, R24, 0x10, RZ, 0x3c, !PT ;  /* 0x0000001018187812 */ /* 0x000fe200078e3cff */
[----:B------:R-:W3:Y:S04]  /*11cd0*/  LDL R98, [R1+0x9ec] ;  /* 0x0009ec0001627983 */ /* 0x000ee80000100800 */
[----:B------:R0:W4:Y:S04]  /*11ce0*/  @!P0 LDG.E.U16 R179, desc[UR6][R14.64] ;  /* 0x000000060eb38981 */ /* 0x000128000c1e1500 */
[----:B------:R-:W2:Y:S01]  /*11cf0*/  LDL R97, [R1+0x9cc] ;  /* 0x0009cc0001617983 */ /* 0x000ea20000100800 */
[----:B0-----:R-:W-:-:S02]  /*11d00*/  @!P0 IMAD.MOV.U32 R14, RZ, RZ, R95 ;  /* 0x000000ffff0e8224 */ /* 0x001fc400078e005f */
[----:B------:R-:W-:Y:S01]  /*11d10*/  @!P0 IMAD.MOV.U32 R15, RZ, RZ, R96 ;  /* 0x000000ffff0f8224 */ /* 0x000fe200078e0060 */
[----:B------:R0:W-:Y:S04]  /*11d20*/  STS.U16 [R24+UR4+0x80], R175 ;  /* 0x000080af18007988 */ /* 0x0001e80008000404 */
[----:B------:R1:W4:Y:S01]  /*11d30*/  @!P0 LDG.E.U16 R178, desc[UR6][R14.64] ;  /* 0x000000060eb28981 */ /* 0x000322000c1e1500 */
[----:B------:R-:W0:Y:S03]  /*11d40*/  S2R R145, SR_TID.X ;  /* 0x0000000000917919 */ /* 0x000e260000002100 */
[----:B------:R-:W4:Y:S01]  /*11d50*/  LDL R96, [R1+0x9ac] ;  /* 0x0009ac0001607983 */ /* 0x000f220000100800 */
[----:B-1----:R-:W-:-:S03]  /*11d60*/  @!P0 IMAD.MOV.U32 R14, RZ, RZ, R35 ;  /* 0x000000ffff0e8224 */ /* 0x002fc600078e0023 */
[----:B------:R-:W3:Y:S01]  /*11d70*/  LDL R35, [R1+0x9f0] ;  /* 0x0009f00001237983 */ /* 0x000ee20000100800 */
[----:B------:R-:W-:-:S03]  /*11d80*/  @!P0 IMAD.MOV.U32 R15, RZ, RZ, R94 ;  /* 0x000000ffff0f8224 */ /* 0x000fc600078e005e */
[----:B------:R1:W-:Y:S04]  /*11d90*/  STS.U16 [R24+UR4+0x4080], R176 ;  /* 0x004080b018007988 */ /* 0x0003e80008000404 */
[----:B------:R1:W4:Y:S01]  /*11da0*/  @!P0 LDG.E.U16 R177, desc[UR6][R14.64] ;  /* 0x000000060eb18981 */ /* 0x000322000c1e1500 */
[----:B0-----:R-:W-:-:S03]  /*11db0*/  PRMT R175, RZ, 0x7610, R175 ;  /* 0x00007610ffaf7816 */ /* 0x001fc600000000af */
[----:B------:R-:W4:Y:S04]  /*11dc0*/  LDL R95, [R1+0x98c] ;  /* 0x00098c00015f7983 */ /* 0x000f280000100800 */
[----:B------:R-:W4:Y:S01]  /*11dd0*/  LDL R94, [R1+0x990] ;  /* 0x00099000015e7983 */ /* 0x000f220000100800 */
[----:B-1----:R-:W-:-:S03]  /*11de0*/  @!P0 IMAD.MOV.U32 R14, RZ, RZ, R89 ;  /* 0x000000ffff0e8224 */ /* 0x002fc600078e0059 */
[----:B------:R-:W2:Y:S01]  /*11df0*/  LDL R89, [R1+0x9d0] ;  /* 0x0009d00001597983 */ /* 0x000ea20000100800 */
[----:B------:R-:W-:Y:S01]  /*11e00*/  PRMT R176, RZ, 0x7610, R176 ;  /* 0x00007610ffb07816 */ /* 0x000fe200000000b0 */
[----:B------:R-:W-:Y:S02]  /*11e10*/  @!P0 IMAD.MOV.U32 R15, RZ, RZ, R92 ;  /* 0x000000ffff0f8224 */ /* 0x000fe400078e005c */
[----:B------:R-:W-:Y:S04]  /*11e20*/  STS.U16 [R24+UR4+0x480], R173 ;  /* 0x000480ad18007988 */ /* 0x000fe80008000404 */
[----:B------:R0:W4:Y:S01]  /*11e30*/  @!P0 LDG.E.U16 R176, desc[UR6][R14.64] ;  /* 0x000000060eb08981 */ /* 0x000122000c1e1500 */
[----:B------:R-:W-:-:S03]  /*11e40*/  LOP3.LUT R145, R145, 0x3f, RZ, 0xc0, !PT ;  /* 0x0000003f91917812 */ /* 0x000fc600078ec0ff */
[----:B------:R-:W4:Y:S01]  /*11e50*/  LDL R92, [R1+0x96c] ;  /* 0x00096c00015c7983 */ /* 0x000f220000100800 */
[----:B0-----:R-:W-:-:S03]  /*11e60*/  @!P0 IMAD.MOV.U32 R14, RZ, RZ, R82 ;  /* 0x000000ffff0e8224 */ /* 0x001fc600078e0052 */
[----:B------:R-:W4:Y:S01]  /*11e70*/  LDL R82, [R1+0x9b0] ;  /* 0x0009b00001527983 */ /* 0x000f220000100800 */
[----:B------:R-:W-:-:S03]  /*11e80*/  @!P0 IMAD.MOV.U32 R15, RZ, RZ, R87 ;  /* 0x000000ffff0f8224 */ /* 0x000fc600078e0057 */
[----:B------:R0:W-:Y:S04]  /*11e90*/  STS.U16 [R24+UR4+0x4480], R174 ;  /* 0x004480ae18007988 */ /* 0x0001e80008000404 */
[----:B------:R1:W4:Y:S01]  /*11ea0*/  @!P0 LDG.E.U16 R175, desc[UR6][R14.64] ;  /* 0x000000060eaf8981 */ /* 0x000322000c1e1500 */
[----:B------:R-:W-:-:S03]  /*11eb0*/  IMAD.SHL.U32 R10, R145, 0x2, RZ ;  /* 0x00000002910a7824 */ /* 0x000fc600078e00ff */
[----:B------:R-:W4:Y:S01]  /*11ec0*/  LDL R87, [R1+0x970] ;  /* 0x0009700001577983 */ /* 0x000f220000100800 */
[----:B-1----:R-:W-:Y:S02]  /*11ed0*/  @!P0 IMAD.MOV.U32 R14, RZ, RZ, R3 ;  /* 0x000000ffff0e8224 */ /* 0x002fe400078e0003 */
[----:B------:R-:W1:Y:S01]  /*11ee0*/  S2R R3, SR_TID.X ;  /* 0x0000000000037919 */ /* 0x000e620000002100 */
[----:B------:R-:W-:Y:S04]  /*11ef0*/  STS.U16 [R24+UR4+0x880], R169 ;  /* 0x000880a918007988 */ /* 0x000fe80008000404 */
[----:B------:R-:W-:Y:S04]  /*11f00*/  STS.U16 [R24+UR4+0x4880], R170 ;  /* 0x004880aa18007988 */ /* 0x000fe80008000404 */
[----:B------:R-:W-:Y:S01]  /*11f10*/  STS.U16 [R24+UR4+0xc80], R165 ;  /* 0x000c80a518007988 */ /* 0x000fe20008000404 */
[----:B------:R-:W-:-:S03]  /*11f20*/  @!P0 IMAD.MOV.U32 R15, RZ, RZ, R48 ;  /* 0x000000ffff0f8224 */ /* 0x000fc600078e0030 */
[----:B------:R-:W-:Y:S04]  /*11f30*/  STS.U16 [R24+UR4+0x4c80], R166 ;  /* 0x004c80a618007988 */ /* 0x000fe80008000404 */
[----:B------:R-:W-:Y:S04]  /*11f40*/  STS.U16 [R24+UR4+0x1080], R161 ;  /* 0x001080a118007988 */ /* 0x000fe80008000404 */
[----:B------:R-:W-:Y:S04]  /*11f50*/  STS.U16 [R24+UR4+0x5080], R162 ;  /* 0x005080a218007988 */ /* 0x000fe80008000404 */
[----:B------:R-:W-:Y:S01]  /*11f60*/  STS.U16 [R24+UR4+0x1480], R157 ;  /* 0x0014809d18007988 */ /* 0x000fe20008000404 */
[----:B-1----:R-:W-:-:S03]  /*11f70*/  LOP3.LUT R3, R3, 0x40, RZ, 0xc0, !PT ;  /* 0x0000004003037812 */ /* 0x002fc600078ec0ff */
[----:B------:R-:W-:Y:S01]  /*11f80*/  STS.U16 [R24+UR4+0x5480], R158 ;  /* 0x0054809e18007988 */ /* 0x000fe20008000404 */
[----:B0-----:R-:W-:-:S03]  /*11f90*/  PRMT R174, RZ, 0x7610, R174 ;  /* 0x00007610ffae7816 */ /* 0x001fc600000000ae */
[----:B------:R-:W4:Y:S01]  /*11fa0*/  LDL R48, [R1+0x94c] ;  /* 0x00094c0001307983 */ /* 0x000f220000100800 */
[----:B------:R-:W-:-:S03]  /*11fb0*/  IMAD R3, R3, 0x80, R10 ;  /* 0x0000008003037824 */ /* 0x000fc600078e020a */
[----:B------:R-:W-:Y:S04]  /*11fc0*/  STS.U16 [R24+UR4+0x1880], R23 ;  /* 0x0018801718007988 */ /* 0x000fe80008000404 */
[----:B------:R-:W-:Y:S01]  /*11fd0*/  STS.U16 [R24+UR4+0x5880], R152 ;  /* 0x0058809818007988 */ /* 0x000fe20008000404 */
[----:B------:R-:W-:-:S03]  /*11fe0*/  LOP3.LUT R3, R3, 0x20, RZ, 0x3c, !PT ;  /* 0x0000002003037812 */ /* 0x000fc600078e3cff */
[----:B------:R-:W-:Y:S04]  /*11ff0*/  STS.U16 [R24+UR4+0x1c80], R19 ;  /* 0x001c801318007988 */ /* 0x000fe80008000404 */
[----:B------:R0:W-:Y:S04]  /*12000*/  STS.U16 [R24+UR4+0x5c80], R20 ;  /* 0x005c801418007988 */ /* 0x0001e80008000404 */
[----:B------:R3:W4:Y:S01]  /*12010*/  @!P0 LDG.E.U16 R174, desc[UR6][R14.64] ;  /* 0x000000060eae8981 */ /* 0x000722000c1e1500 */
[----:B------:R-:W-:Y:S02]  /*12020*/  PRMT R173, RZ, 0x7610, R173 ;  /* 0x00007610ffad7816 */ /* 0x000fe400000000ad */
[----:B------:R-:W-:Y:S01]  /*12030*/  PRMT R172, RZ, 0x7610, R172 ;  /* 0x00007610ffac7816 */ /* 0x000fe200000000ac */
[----:B------:R-:W4:Y:S04]  /*12040*/  LDL R10, [R1+0x8d0] ;  /* 0x0008d000010a7983 */ /* 0x000f280000100800 */
[----:B0-----:R-:W4:Y:S04]  /*12050*/  LDL R24, [R1+0x950] ;  /* 0x0009500001187983 */ /* 0x001f280000100800 */
[----:B------:R0:W-:Y:S04]  /*12060*/  STS.U16 [R3+UR4+0x100], R27 ;  /* 0x0001001b03007988 */ /* 0x0001e80008000404 */
[----:B0-----:R-:W4:Y:S04]  /*12070*/  LDL R27, [R1+0x930] ;  /* 0x00093000011b7983 */ /* 0x001f280000100800 */
[----:B------:R0:W-:Y:S04]  /*12080*/  STS.U16 [R3+UR4+0x4100], R88 ;  /* 0x0041005803007988 */ /* 0x0001e80008000404 */
[----:B------:R1:W-:Y:S04]  /*12090*/  STS.U16 [R3+UR4+0x500], R38 ;  /* 0x0005002603007988 */ /* 0x0003e80008000404 */
[----:B0-----:R-:W4:Y:S04]  /*120a0*/  LDL R88, [R1+0x910] ;  /* 0x0009100001587983 */ /* 0x001f280000100800 */
[----:B-1----:R-:W4:Y:S04]  /*120b0*/  LDL R38, [R1+0x8f0] ;  /* 0x0008f00001267983 */ /* 0x002f280000100800 */
[----:B------:R0:W-:Y:S04]  /*120c0*/  STS.U16 [R3+UR4+0x4500], R42 ;  /* 0x0045002a03007988 */ /* 0x0001e80008000404 */
[----:B0-----:R-:W4:Y:S01]  /*120d0*/  LDL R42, [R1+0x8cc] ;  /* 0x0008cc00012a7983 */ /* 0x001f220000100800 */
[----:B---3--:R-:W-:-:S03]  /*120e0*/  @!P0 IMAD.MOV.U32 R14, RZ, RZ, R35 ;  /* 0x000000ffff0e8224 */ /* 0x008fc600078e0023 */
[----:B------:R-:W3:Y:S01]  /*120f0*/  LDL R35, [R1+0x92c] ;  /* 0x00092c0001237983 */ /* 0x000ee20000100800 */
[----:B------:R-:W-:-:S05]  /*12100*/  @!P0 IMAD.MOV.U32 R15, RZ, RZ, R98 ;  /* 0x000000ffff0f8224 */ /* 0x000fca00078e0062 */
[----:B------:R2:W3:Y:S02]  /*12110*/  @!P0 LDG.E.U16 R173, desc[UR6][R14.64] ;  /* 0x000000060ead8981 */ /* 0x0004e4000c1e1500 */
[----:B--2---:R-:W-:Y:S02]  /*12120*/  @!P0 IMAD.MOV.U32 R14, RZ, RZ, R89 ;  /* 0x000000ffff0e8224 */ /* 0x004fe400078e0059 */
[----:B------:R-:W2:Y:S01]  /*12130*/  LDL R89, [R1+0x90c] ;  /* 0x00090c0001597983 */ /* 0x000ea20000100800 */
[----:B------:R-:W-:-:S05]  /*12140*/  @!P0 IMAD.MOV.U32 R15, RZ, RZ, R97 ;  /* 0x000000ffff0f8224 */ /* 0x000fca00078e0061 */
[----:B------:R4:W2:Y:S02]  /*12150*/  @!P0 LDG.E.U16 R172, desc[UR6][R14.64] ;  /* 0x000000060eac8981 */ /* 0x0008a4000c1e1500 */
[----:B----4-:R-:W-:Y:S02]  /*12160*/  @!P0 IMAD.MOV.U32 R14, RZ, RZ, R82 ;  /* 0x000000ffff0e8224 */ /* 0x010fe400078e0052 */
[----:B------:R-:W4:Y:S01]  /*12170*/  LDL R82, [R1+0x8ec] ;  /* 0x0008ec0001527983 */ /* 0x000f220000100800 */
[----:B------:R-:W-:Y:S01]  /*12180*/  PRMT R171, RZ, 0x7610, R171 ;  /* 0x00007610ffab7816 */ /* 0x000fe200000000ab */
[----:B------:R-:W-:Y:S01]  /*12190*/  @!P0 IMAD.MOV.U32 R15, RZ, RZ, R96 ;  /* 0x000000ffff0f8224 */ /* 0x000fe200078e0060 */
[----:B------:R-:W-:-:S04]  /*121a0*/  PRMT R170, RZ, 0x7610, R170 ;  /* 0x00007610ffaa7816 */ /* 0x000fc800000000aa */
[----:B------:R0:W4:Y:S01]  /*121b0*/  @!P0 LDG.E.U16 R171, desc[UR6][R14.64] ;  /* 0x000000060eab8981 */ /* 0x000122000c1e1500 */
[----:B------:R-:W-:-:S03]  /*121c0*/  PRMT R169, RZ, 0x7610, R169 ;  /* 0x00007610ffa97816 */ /* 0x000fc600000000a9 */
[----:B------:R1:W-:Y:S01]  /*121d0*/  STS.U16 [R3+UR4+0x900], R86 ;  /* 0x0009005603007988 */ /* 0x0003e20008000404 */
[----:B0-----:R-:W-:Y:S02]  /*121e0*/  @!P0 IMAD.MOV.U32 R14, RZ, RZ, R94 ;  /* 0x000000ffff0e8224 */ /* 0x001fe400078e005e */
[----:B------:R-:W-:Y:S01]  /*121f0*/  @!P0 IMAD.MOV.U32 R15, RZ, RZ, R95 ;  /* 0x000000ffff0f8224 */ /* 0x000fe200078e005f */
[----:B-1----:R-:W4:Y:S04]  /*12200*/  LDL R86, [R1+0x8b0] ;  /* 0x0008b00001567983 */ /* 0x002f280000100800 */
[----:B------:R0:W4:Y:S02]  /*12210*/  @!P0 LDG.E.U16 R170, desc[UR6][R14.64] ;  /* 0x000000060eaa8981 */ /* 0x000124000c1e1500 */
[----:B0-----:R-:W-:-:S02]  /*12220*/  @!P0 IMAD.MOV.U32 R14, RZ, RZ, R87 ;  /* 0x000000ffff0e8224 */ /* 0x001fc400078e0057 */
[----:B------:R-:W-:Y:S01]  /*12230*/  @!P0 IMAD.MOV.U32 R15, RZ, RZ, R92 ;  /* 0x000000ffff0f8224 */ /* 0x000fe200078e005c */
[----:B------:R-:W4:Y:S04]  /*12240*/  LDL R87, [R1+0x8ac] ;  /* 0x0008ac0001577983 */ /* 0x000f280000100800 */
[----:B------:R0:W4:Y:S01]  /*12250*/  @!P0 LDG.E.U16 R169, desc[UR6][R14.64] ;  /* 0x000000060ea98981 */ /* 0x000122000c1e1500 */
[----:B------:R-:W-:Y:S01]  /*12260*/  PRMT R168, RZ, 0x7610, R168 ;  /* 0x00007610ffa87816 */ /* 0x000fe200000000a8 */
[----:B0-----:R-:W-:Y:S02]  /*12270*/  @!P0 IMAD.MOV.U32 R15, RZ, RZ, R48 ;  /* 0x000000ffff0f8224 */ /* 0x001fe400078e0030 */
[----:B------:R-:W4:Y:S01]  /*12280*/  LDL R48, [R1+0x88c] ;  /* 0x00088c0001307983 */ /* 0x000f220000100800 */
[----:B------:R-:W-:-:S03]  /*12290*/  @!P0 IMAD.MOV.U32 R14, RZ, RZ, R24 ;  /* 0x000000ffff0e8224 */ /* 0x000fc600078e0018 */
[----:B------:R-:W4:Y:S04]  /*122a0*/  LDL R24, [R1+0x890] ;  /* 0x0008900001187983 */ /* 0x000f280000100800 */
[----:B------:R0:W4:Y:S02]  /*122b0*/  @!P0 LDG.E.U16 R168, desc[UR6][R14.64] ;  /* 0x000000060ea88981 */ /* 0x000124000c1e1500 */
[----:B0-----:R-:W-:Y:S02]  /*122c0*/  @!P0 IMAD.MOV.U32 R14, RZ, RZ, R27 ;  /* 0x000000ffff0e8224 */ /* 0x001fe400078e001b */
[----:B------:R-:W4:Y:S01]  /*122d0*/  LDL R27, [R1+0x870] ;  /* 0x00087000011b7983 */ /* 0x000f220000100800 */
[----:B------:R-:W-:Y:S02]  /*122e0*/  PRMT R167, RZ, 0x7610, R167 ;  /* 0x00007610ffa77816 */ /* 0x000fe400000000a7 */
[----:B------:R-:W-:-:S02]  /*122f0*/  PRMT R166, RZ, 0x7610, R166 ;  /* 0x00007610ffa67816 */ /* 0x000fc400000000a6 */
[----:B------:R-:W-:Y:S01]  /*12300*/  PRMT R165, RZ, 0x7610, R165 ;  /* 0x00007610ffa57816 */ /* 0x000fe200000000a5 */
[----:B---3--:R-:W-:Y:S02]  /*12310*/  @!P0 IMAD.MOV.U32 R15, RZ, RZ, R35 ;  /* 0x000000ffff0f8224 */ /* 0x008fe400078e0023 */
[----:B------:R-:W3:Y:S04]  /*12320*/  LDL R35, [R1+0x86c] ;  /* 0x00086c0001237983 */ /* 0x000ee80000100800 */
[----:B------:R0:W3:Y:S02]  /*12330*/  @!P0 LDG.E.U16 R167, desc[UR6][R14.64] ;  /* 0x000000060ea78981 */ /* 0x0000e4000c1e1500 */
[----:B0-----:R-:W-:Y:S02]  /*12340*/  @!P0 IMAD.MOV.U32 R14, RZ, RZ, R88 ;  /* 0x000000ffff0e8224 */ /* 0x001fe400078e0058 */
[----:B------:R-:W3:Y:S01]  /*12350*/  LDL R88, [R1+0x850] ;  /* 0x0008500001587983 */ /* 0x000ee20000100800 */
[----:B--2---:R-:W-:-:S03]  /*12360*/  @!P0 IMAD.MOV.U32 R15, RZ, RZ, R89 ;  /* 0x000000ffff0f8224 */ /* 0x004fc600078e0059 */
[----:B------:R-:W2:Y:S04]  /*12370*/  LDL R89, [R1+0x84c] ;  /* 0x00084c0001597983 */ /* 0x000ea80000100800 */
[----:B------:R0:W2:Y:S02]  /*12380*/  @!P0 LDG.E.U16 R166, desc[UR6][R14.64] ;  /* 0x000000060ea68981 */ /* 0x0000a4000c1e1500 */
[----:B0-----:R-:W-:Y:S02]  /*12390*/  @!P0 IMAD.MOV.U32 R14, RZ, RZ, R38 ;  /* 0x000000ffff0e8224 */ /* 0x001fe400078e0026 */
[----:B------:R-:W2:Y:S01]  /*123a0*/  LDL R38, [R1+0x830] ;  /* 0x0008300001267983 */ /* 0x000ea20000100800 */
[----:B----4-:R-:W-:-:S03]  /*123b0*/  @!P0 IMAD.MOV.U32 R15, RZ, RZ, R82 ;  /* 0x000000ffff0f8224 */ /* 0x010fc600078e0052 */
[----:B------:R-:W4:Y:S04]  /*123c0*/  LDL R82, [R1+0x82c] ;  /* 0x00082c0001527983 */ /* 0x000f280000100800 */
[----:B------:R0:W4:Y:S02]  /*123d0*/  @!P0 LDG.E.U16 R165, desc[UR6][R14.64] ;  /* 0x000000060ea58981 */ /* 0x000124000c1e1500 */
[----:B0-----:R-:W-:Y:S02]  /*123e0*/  @!P0 IMAD.MOV.U32 R15, RZ, RZ, R42 ;  /* 0x000000ffff0f8224 */ /* 0x001fe400078e002a */
[----:B------:R-:W-:Y:S01]  /*123f0*/  @!P0 IMAD.MOV.U32 R14, RZ, RZ, R10 ;  /* 0x000000ffff0e8224 */ /* 0x000fe200078e000a */
[----:B------:R-:W4:Y:S04]  /*12400*/  LDL R42, [R1+0x80c] ;  /* 0x00080c00012a7983 */ /* 0x000f280000100800 */
[----:B------:R-:W4:Y:S01]  /*12410*/  LDL R10, [R1+0x810] ;  /* 0x00081000010a7983 */ /* 0x000f220000100800 */
[----:B------:R-:W-:-:S02]  /*12420*/  PRMT R164, RZ, 0x7610, R164 ;  /* 0x00007610ffa47816 */ /* 0x000fc400000000a4 */
[----:B------:R-:W-:-:S04]  /*12430*/  PRMT R163, RZ, 0x7610, R163 ;  /* 0x00007610ffa37816 */ /* 0x000fc800000000a3 */
[----:B------:R0:W4:Y:S02]  /*12440*/  @!P0 LDG.E.U16 R164, desc[UR6][R14.64] ;  /* 0x000000060ea48981 */ /* 0x000124000c1e1500 */
[----:B0-----:R-:W-:Y:S02]  /*12450*/  @!P0 IMAD.MOV.U32 R14, RZ, RZ, R86 ;  /* 0x000000ffff0e8224 */ /* 0x001fe400078e0056 */
[----:B------:R-:W-:Y:S01]  /*12460*/  @!P0 IMAD.MOV.U32 R15, RZ, RZ, R87 ;  /* 0x000000ffff0f8224 */ /* 0x000fe200078e0057 */
[----:B------:R-:W4:Y:S04]  /*12470*/  LDL R86, [R1+0x7f0] ;  /* 0x0007f00001567983 */ /* 0x000f280000100800 */
[----:B------:R-:W4:Y:S04]  /*12480*/  LDL R87, [R1+0x7ec] ;  /* 0x0007ec0001577983 */ /* 0x000f280000100800 */
[----:B------:R0:W4:Y:S01]  /*12490*/  @!P0 LDG.E.U16 R163, desc[UR6][R14.64] ;  /* 0x000000060ea38981 */ /* 0x000122000c1e1500 */
[----:B------:R-:W-:Y:S01]  /*124a0*/  PRMT R162, RZ, 0x7610, R162 ;  /* 0x00007610ffa27816 */ /* 0x000fe200000000a2 */
[----:B0-----:R-:W-:-:S02]  /*124b0*/  @!P0 IMAD.MOV.U32 R15, RZ, RZ, R48 ;  /* 0x000000ffff0f8224 */ /* 0x001fc400078e0030 */
        /* <DEDUP_REMOVED lines=13> */
[----:B--2---:R-:W-:-:S05]  /*12590*/  @!P0 IMAD.MOV.U32 R15, RZ, RZ, R89 ;  /* 0x000000ffff0f8224 */ /* 0x004fca00078e0059 */
[----:B------:R0:W2:Y:S02]  /*125a0*/  @!P0 LDG.E.U16 R160, desc[UR6][R14.64] ;  /* 0x000000060ea08981 */ /* 0x0000a4000c1e1500 */
[----:B0-----:R-:W-:Y:S02]  /*125b0*/  @!P0 IMAD.MOV.U32 R14, RZ, RZ, R38 ;  /* 0x000000ffff0e8224 */ /* 0x001fe400078e0026 */
[----:B------:R-:W2:Y:S01]  /*125c0*/  LDL R38, [R1+0x790] ;  /* 0x0007900001267983 */ /* 0x000ea20000100800 */
[----:B----4-:R-:W-:-:S05]  /*125d0*/  @!P0 IMAD.MOV.U32 R15, RZ, RZ, R82 ;  /* 0x000000ffff0f8224 */ /* 0x010fca00078e0052 */
[----:B------:R0:W4:Y:S02]  /*125e0*/  @!P0 LDG.E.U16 R159, desc[UR6][R14.64] ;  /* 0x000000060e9f8981 */ /* 0x000124000c1e1500 */
[----:B0-----:R-:W-:Y:S02]  /*125f0*/  @!P0 IMAD.MOV.U32 R15, RZ, RZ, R42 ;  /* 0x000000ffff0f8224 */ /* 0x001fe400078e002a */
[----:B------:R-:W4:Y:S01]  /*12600*/  LDL R42, [R1+0x770] ;  /* 0x00077000012a7983 */ /* 0x000f220000100800 */
[----:B------:R-:W-:-:S03]  /*12610*/  @!P0 IMAD.MOV.U32 R14, RZ, RZ, R10 ;  /* 0x000000ffff0e8224 */ /* 0x000fc600078e000a */
[----:B------:R-:W4:Y:S04]  /*12620*/  LDL.LU R10, [R1+0x78c] ;  /* 0x00078c00010a7983 */ /* 0x000f280000300800 */
        /* <DEDUP_REMOVED lines=8> */
[----:B------:R-:W0:Y:S03]  /*126b0*/  S2R R145, SR_TID.X ;  /* 0x0000000000917919 */ /* 0x000e260000002100 */
[----:B------:R-:W-:Y:S04]  /*126c0*/  STS.U16 [R3+UR4+0x5900], R214 ;  /* 0x005900d603007988 */ /* 0x000fe80008000404 */
[----:B------:R-:W-:Y:S04]  /*126d0*/  STS.U16 [R3+UR4+0x1d00], R155 ;  /* 0x001d009b03007988 */ /* 0x000fe80008000404 */
[----:B------:R1:W-:Y:S02]  /*126e0*/  STS.U16 [R3+UR4+0x5d00], R156 ;  /* 0x005d009c03007988 */ /* 0x0003e40008000404 */
[----:B-1----:R-:W1:Y:S01]  /*126f0*/  S2R R3, SR_TID.X ;  /* 0x0000000000037919 */ /* 0x002e620000002100 */
[----:B------:R-:W-:-:S02]  /*12700*/  PRMT R158, RZ, 0x7610, R158 ;  /* 0x00007610ff9e7816 */ /* 0x000fc4000000009e */
[----:B------:R-:W-:-:S04]  /*12710*/  PRMT R157, RZ, 0x7610, R157 ;  /* 0x00007610ff9d7816 */ /* 0x000fc8000000009d */
[----:B------:R0:W4:Y:S02]  /*12720*/  @!P0 LDG.E.U16 R158, desc[UR6][R14.64] ;  /* 0x000000060e9e8981 */ /* 0x000124000c1e1500 */
[----:B0-----:R-:W-:-:S05]  /*12730*/  LOP3.LUT R145, R145, 0x3f, RZ, 0xc0, !PT ;  /* 0x0000003f91917812 */ /* 0x001fca00078ec0ff */
[----:B------:R-:W-:Y:S02]  /*12740*/  IMAD.SHL.U32 R82, R145, 0x2, RZ ;  /* 0x0000000291527824 */ /* 0x000fe400078e00ff */
[----:B------:R-:W-:Y:S02]  /*12750*/  @!P0 IMAD.MOV.U32 R14, RZ, RZ, R86 ;  /* 0x000000ffff0e8224 */ /* 0x000fe400078e0056 */
[----:B------:R-:W-:-:S05]  /*12760*/  @!P0 IMAD.MOV.U32 R15, RZ, RZ, R87 ;  /* 0x000000ffff0f8224 */ /* 0x000fca00078e0057 */
[----:B------:R0:W4:Y:S01]  /*12770*/  @!P0 LDG.E.U16 R157, desc[UR6][R14.64] ;  /* 0x000000060e9d8981 */ /* 0x000122000c1e1500 */
[----:B-1----:R-:W-:-:S05]  /*12780*/  LOP3.LUT R3, R3, 0x40, RZ, 0xc0, !PT ;  /* 0x0000004003037812 */ /* 0x002fca00078ec0ff */
[----:B------:R-:W-:Y:S02]  /*12790*/  IMAD R3, R3, 0x80, R82 ;  /* 0x0000008003037824 */ /* 0x000fe400078e0252 */
[----:B0-----:R-:W-:Y:S02]  /*127a0*/  @!P0 IMAD.MOV.U32 R15, RZ, RZ, R48 ;  /* 0x000000ffff0f8224 */ /* 0x001fe400078e0030 */
[----:B------:R-:W4:Y:S01]  /*127b0*/  LDL.LU R48, [R1+0x76c] ;  /* 0x00076c0001307983 */ /* 0x000f220000300800 */
[----:B------:R-:W-:Y:S01]  /*127c0*/  LOP3.LUT R3, R3, 0x30, RZ, 0x3c, !PT ;  /* 0x0000003003037812 */ /* 0x000fe200078e3cff */
[----:B------:R-:W-:Y:S01]  /*127d0*/  @!P0 IMAD.MOV.U32 R14, RZ, RZ, R24 ;  /* 0x000000ffff0e8224 */ /* 0x000fe200078e0018 */
[----:B------:R-:W-:Y:S01]  /*127e0*/  PRMT R156, RZ, 0x7610, R156 ;  /* 0x00007610ff9c7816 */ /* 0x000fe2000000009c */
[----:B------:R-:W4:Y:S04]  /*127f0*/  LDL.LU R24, [R1+0x74c] ;  /* 0x00074c0001187983 */ /* 0x000f280000300800 */
[----:B------:R-:W-:Y:S04]  /*12800*/  STS.U16 [R3+UR4+0x180], R85 ;  /* 0x0001805503007988 */ /* 0x000fe80008000404 */
[----:B------:R0:W-:Y:S04]  /*12810*/  STS.U16 [R3+UR4+0x4180], R46 ;  /* 0x0041802e03007988 */ /* 0x0001e80008000404 */
[----:B------:R1:W4:Y:S04]  /*12820*/  @!P0 LDG.E.U16 R156, desc[UR6][R14.64] ;  /* 0x000000060e9c8981 */ /* 0x000328000c1e1500 */
[----:B0-----:R-:W4:Y:S01]  /*12830*/  LDL.LU R46, [R1+0x750] ;  /* 0x00075000012e7983 */ /* 0x001f220000300800 */
[----:B-1----:R-:W-:-:S03]  /*12840*/  @!P0 IMAD.MOV.U32 R14, RZ, RZ, R27 ;  /* 0x000000ffff0e8224 */ /* 0x002fc600078e001b */
[----:B------:R0:W-:Y:S01]  /*12850*/  STS.U16 [R3+UR4+0x580], R71 ;  /* 0x0005804703007988 */ /* 0x0001e20008000404 */
[----:B------:R-:W-:-:S03]  /*12860*/  PRMT R155, RZ, 0x7610, R155 ;  /* 0x00007610ff9b7816 */ /* 0x000fc6000000009b */
[----:B------:R1:W-:Y:S01]  /*12870*/  STS.U16 [R3+UR4+0x4580], R5 ;  /* 0x0045800503007988 */ /* 0x0003e20008000404 */
[----:B------:R-:W-:Y:S01]  /*12880*/  PRMT R154, RZ, 0x7610, R154 ;  /* 0x00007610ff9a7816 */ /* 0x000fe2000000009a */
[----:B---3--:R-:W-:Y:S02]  /*12890*/  @!P0 IMAD.MOV.U32 R15, RZ, RZ, R35 ;  /* 0x000000ffff0f8224 */ /* 0x008fe400078e0023 */
[----:B------:R-:W3:Y:S04]  /*128a0*/  LDL.LU R35, [R1+0x72c] ;  /* 0x00072c0001237983 */ /* 0x000ee80000300800 */
[----:B------:R-:W3:Y:S04]  /*128b0*/  LDL.LU R27, [R1+0x730] ;  /* 0x00073000011b7983 */ /* 0x000ee80000300800 */
[----:B0-----:R-:W3:Y:S04]  /*128c0*/  LDL R71, [R1+0x70c] ;  /* 0x00070c0001477983 */ /* 0x001ee80000100800 */
[----:B------:R2:W3:Y:S02]  /*128d0*/  @!P0 LDG.E.U16 R155, desc[UR6][R14.64] ;  /* 0x000000060e9b8981 */ /* 0x0004e4000c1e1500 */
[----:B--2---:R-:W-:-:S02]  /*128e0*/  @!P0 IMAD.MOV.U32 R14, RZ, RZ, R38 ;  /* 0x000000ffff0e8224 */ /* 0x004fc400078e0026 */
[----:B------:R-:W2:Y:S04]  /*128f0*/  LDL.LU R38, [R1+0x710] ;  /* 0x0007100001267983 */ /* 0x000ea80000300800 */
[----:B-1----:R-:W2:Y:S04]  /*12900*/  LDL.LU R5, [R1+0x6ec] ;  /* 0x0006ec0001057983 */ /* 0x002ea80000300800 */
[----:B------:R-:W2:Y:S04]  /*12910*/  LDL R92, [R1+0xea8] ;  /* 0x000ea800015c7983 */ /* 0x000ea80000100800 */
[----:B------:R-:W2:Y:S01]  /*12920*/  LDL R82, [R1+0xec0] ;  /* 0x000ec00001527983 */ /* 0x000ea20000100800 */
[----:B----4-:R-:W-:-:S05]  /*12930*/  @!P0 IMAD.MOV.U32 R15, RZ, RZ, R10 ;  /* 0x000000ffff0f8224 */ /* 0x010fca00078e000a */
[----:B------:R0:W4:Y:S02]  /*12940*/  @!P0 LDG.E.U16 R154, desc[UR6][R14.64] ;  /* 0x000000060e9a8981 */ /* 0x000124000c1e1500 */
[----:B0-----:R-:W-:Y:S02]  /*12950*/  @!P0 IMAD.MOV.U32 R14, RZ, RZ, R42 ;  /* 0x000000ffff0e8224 */ /* 0x001fe400078e002a */
[----:B------:R-:W4:Y:S04]  /*12960*/  LDL.LU R42, [R1+0x6f0] ;  /* 0x0006f000012a7983 */ /* 0x000f280000300800 */
[----:B------:R-:W4:Y:S04]  /*12970*/  LDL R90, [R1+0xe98] ;  /* 0x000e9800015a7983 */ /* 0x000f280000100800 */
[----:B------:R-:W4:Y:S01]  /*12980*/  LDL R89, [R1+0xeb0] ;  /* 0x000eb00001597983 */ /* 0x000f220000100800 */
[----:B------:R-:W-:-:S03]  /*12990*/  PRMT R153, RZ, 0x7610, R153 ;  /* 0x00007610ff997816 */ /* 0x000fc60000000099 */
[----:B------:R-:W4:Y:S04]  /*129a0*/  LDL R88, [R1+0xa84] ;  /* 0x000a840001587983 */ /* 0x000f280000100800 */
[----:B------:R-:W4:Y:S01]  /*129b0*/  LDL R87, [R1+0xa88] ;  /* 0x000a880001577983 */ /* 0x000f220000100800 */
[----:B------:R-:W-:-:S03]  /*129c0*/  PRMT R152, RZ, 0x7610, R152 ;  /* 0x00007610ff987816 */ /* 0x000fc60000000098 */
[----:B------:R-:W4:Y:S04]  /*129d0*/  LDL R86, [R1+0xa64] ;  /* 0x000a640001567983 */ /* 0x000f280000100800 */
[----:B------:R-:W4:Y:S01]  /*129e0*/  LDL R85, [R1+0xa68] ;  /* 0x000a680001557983 */ /* 0x000f220000100800 */
[----:B------:R-:W-:-:S03]  /*129f0*/  PRMT R23, RZ, 0x7610, R23 ;  /* 0x00007610ff177816 */ /* 0x000fc60000000017 */
[----:B------:R0:W-:Y:S04]  /*12a00*/  STS.U16 [R3+UR4+0x980], R84 ;  /* 0x0009805403007988 */ /* 0x0001e80008000404 */
[----:B------:R1:W-:Y:S04]  /*12a10*/  STS.U16 [R3+UR4+0x4980], R83 ;  /* 0x0049805303007988 */ /* 0x0003e80008000404 */
[----:B0-----:R-:W4:Y:S04]  /*12a20*/  LDL R84, [R1+0xa44] ;  /* 0x000a440001547983 */ /* 0x001f280000100800 */
[----:B-1----:R-:W4:Y:S01]  /*12a30*/  LDL R83, [R1+0xa48] ;  /* 0x000a480001537983 */ /* 0x002f220000100800 */
[----:B------:R-:W-:-:S05]  /*12a40*/  @!P0 IMAD.MOV.U32 R15, RZ, RZ, R48 ;  /* 0x000000ffff0f8224 */ /* 0x000fca00078e0030 */
[----:B------:R0:W4:Y:S02]  /*12a50*/  @!P0 LDG.E.U16 R153, desc[UR6][R14.64] ;  /* 0x000000060e998981 */ /* 0x000124000c1e1500 */
[----:B0-----:R-:W-:Y:S02]  /*12a60*/  @!P0 IMAD.MOV.U32 R15, RZ, RZ, R24 ;  /* 0x000000ffff0f8224 */ /* 0x001fe400078e0018 */
[----:B------:R-:W-:-:S05]  /*12a70*/  @!P0 IMAD.MOV.U32 R14, RZ, RZ, R46 ;  /* 0x000000ffff0e8224 */ /* 0x000fca00078e002e */
[----:B------:R3:W4:Y:S04]  /*12a80*/  @!P0 LDG.E.U16 R152, desc[UR6][R14.64] ;  /* 0x000000060e988981 */ /* 0x000728000c1e1500 */
[----:B------:R0:W-:Y:S04]  /*12a90*/  STS.U16 [R3+UR4+0xd80], R72 ;  /* 0x000d804803007988 */ /* 0x0001e80008000404 */
[----:B0-----:R-:W4:Y:S01]  /*12aa0*/  LDL R72, [R1+0xa24] ;  /* 0x000a240001487983 */ /* 0x001f220000100800 */
[----:B------:R-:W-:Y:S02]  /*12ab0*/  PRMT R22, RZ, 0x7610, R22 ;  /* 0x00007610ff167816 */ /* 0x000fe40000000016 */
[----:B------:R-:W-:Y:S01]  /*12ac0*/  PRMT R21, RZ, 0x7610, R21 ;  /* 0x00007610ff157816 */ /* 0x000fe20000000015 */
[----:B---3--:R-:W-:-:S02]  /*12ad0*/  @!P0 IMAD.MOV.U32 R15, RZ, RZ, R35 ;  /* 0x000000ffff0f8224 */ /* 0x008fc400078e0023 */
[----:B------:R-:W-:-:S05]  /*12ae0*/  @!P0 IMAD.MOV.U32 R14, RZ, RZ, R27 ;  /* 0x000000ffff0e8224 */ /* 0x000fca00078e001b */
[----:B------:R0:W3:Y:S02]  /*12af0*/  @!P0 LDG.E.U16 R23, desc[UR6][R14.64] ;  /* 0x000000060e178981 */ /* 0x0000e4000c1e1500 */
[----:B0-----:R-:W-:Y:S02]  /*12b00*/  @!P0 IMAD.MOV.U32 R15, RZ, RZ, R71 ;  /* 0x000000ffff0f8224 */ /* 0x001fe400078e0047 */
[----:B------:R-:W3:Y:S01]  /*12b10*/  LDL R71, [R1+0xa28] ;  /* 0x000a280001477983 */ /* 0x000ee20000100800 */
[----:B--2---:R-:W-:-:S03]  /*12b20*/  @!P0 IMAD.MOV.U32 R14, RZ, RZ, R38 ;  /* 0x000000ffff0e8224 */ /* 0x004fc600078e0026 */
[----:B------:R0:W-:Y:S04]  /*12b30*/  STL [R1+0xf2c], R5 ;  /* 0x000f2c0501007387 */ /* 0x0001e80000100800 */
[----:B------:R1:W2:Y:S02]  /*12b40*/  @!P0 LDG.E.U16 R22, desc[UR6][R14.64] ;  /* 0x000000060e168981 */ /* 0x0002a4000c1e1500 */
[----:B-1----:R-:W-:Y:S02]  /*12b50*/  @!P0 IMAD.MOV.U32 R15, RZ, RZ, R5 ;  /* 0x000000ffff0f8224 */ /* 0x002fe400078e0005 */
[----:B0-----:R-:W2:Y:S01]  /*12b60*/  LDL R5, [R1+0xa08] ;  /* 0x000a080001057983 */ /* 0x001ea20000100800 */
[----:B----4-:R-:W-:-:S05]  /*12b70*/  @!P0 IMAD.MOV.U32 R14, RZ, RZ, R42 ;  /* 0x000000ffff0e8224 */ /* 0x010fca00078e002a */
[----:B------:R0:W4:Y:S02]  /*12b80*/  @!P0 LDG.E.U16 R21, desc[UR6][R14.64] ;  /* 0x000000060e158981 */ /* 0x000124000c1e1500 */
[----:B0-----:R-:W-:Y:S02]  /*12b90*/  @!P0 IMAD.MOV.U32 R14, RZ, RZ, R82 ;  /* 0x000000ffff0e8224 */ /* 0x001fe400078e0052 */
[----:B------:R-:W4:Y:S01]  /*12ba0*/  LDL R82, [R1+0xa04] ;  /* 0x000a040001527983 */ /* 0x000f220000100800 */
[----:B------:R-:W-:Y:S01]  /*12bb0*/  PRMT R20, RZ, 0x7610, R20 ;  /* 0x00007610ff147816 */ /* 0x000fe20000000014 */
[----:B------:R-:W-:Y:S01]  /*12bc0*/  @!P0 IMAD.MOV.U32 R15, RZ, RZ, R92 ;  /* 0x000000ffff0f8224 */ /* 0x000fe200078e005c */
[----:B------:R-:W-:-:S04]  /*12bd0*/  PRMT R19, RZ, 0x7610, R19 ;  /* 0x00007610ff137816 */ /* 0x000fc80000000013 */
[----:B------:R0:W4:Y:S01]  /*12be0*/  @!P0 LDG.E.U16 R20, desc[UR6][R14.64] ;  /* 0x000000060e148981 */ /* 0x000122000c1e1500 */
[----:B------:R-:W-:Y:S01]  /*12bf0*/  PRMT R18, RZ, 0x7610, R18 ;  /* 0x00007610ff127816 */ /* 0x000fe20000000012 */
[----:B0-----:R-:W-:Y:S02]  /*12c00*/  @!P0 IMAD.MOV.U32 R14, RZ, RZ, R89 ;  /* 0x000000ffff0e8224 */ /* 0x001fe400078e0059 */
[----:B------:R-:W-:-:S05]  /*12c10*/  @!P0 IMAD.MOV.U32 R15, RZ, RZ, R90 ;  /* 0x000000ffff0f8224 */ /* 0x000fca00078e005a */
[----:B------:R0:W4:Y:S01]  /*12c20*/  @!P0 LDG.E.U16 R19, desc[UR6][R14.64] ;  /* 0x000000060e138981 */ /* 0x000122000c1e1500 */
[----:B------:R-:W-:Y:S01]  /*12c30*/  PRMT R17, RZ, 0x7610, R17 ;  /* 0x00007610ff117816 */ /* 0x000fe20000000011 */
[----:B0-----:R-:W-:Y:S02]  /*12c40*/  @!P0 IMAD.MOV.U32 R14, RZ, RZ, R87 ;  /* 0x000000ffff0e8224 */ /* 0x001fe400078e0057 */
[----:B------:R-:W-:-:S05]  /*12c50*/  @!P0 IMAD.MOV.U32 R15, RZ, RZ, R88 ;  /* 0x000000ffff0f8224 */ /* 0x000fca00078e0058 */
[----:B------:R0:W4:Y:S01]  /*12c60*/  @!P0 LDG.E.U16 R18, desc[UR6][R14.64] ;  /* 0x000000060e128981 */ /* 0x000122000c1e1500 */
[----:B------:R-:W-:Y:S01]  /*12c70*/  PRMT R16, RZ, 0x7610, R16 ;  /* 0x00007610ff107816 */ /* 0x000fe20000000010 */
[----:B0-----:R-:W-:Y:S02]  /*12c80*/  @!P0 IMAD.MOV.U32 R14, RZ, RZ, R85 ;  /* 0x000000ffff0e8224 */ /* 0x001fe400078e0055 */
[----:B------:R-:W-:Y:S01]  /*12c90*/  @!P0 IMAD.MOV.U32 R15, RZ, RZ, R86 ;  /* 0x000000ffff0f8224 */ /* 0x000fe200078e0056 */
[----:B------:R-:W0:Y:S04]  /*12ca0*/  S2R R145, SR_TID.X ;  /* 0x0000000000917919 */ /* 0x000e280000002100 */
[----:B------:R1:W4:Y:S02]  /*12cb0*/  @!P0 LDG.E.U16 R17, desc[UR6][R14.64] ;  /* 0x000000060e118981 */ /* 0x000324000c1e1500 */
[----:B-1----:R-:W-:-:S02]  /*12cc0*/  @!P0 IMAD.MOV.U32 R14, RZ, RZ, R83 ;  /* 0x000000ffff0e8224 */ /* 0x002fc400078e0053 */
[----:B------:R-:W-:-:S05]  /*12cd0*/  @!P0 IMAD.MOV.U32 R15, RZ, RZ, R84 ;  /* 0x000000ffff0f8224 */ /* 0x000fca00078e0054 */
[----:B------:R1:W4:Y:S04]  /*12ce0*/  @!P0 LDG.E.U16 R16, desc[UR6][R14.64] ;  /* 0x000000060e108981 */ /* 0x000328000c1e1500 */
        /* <DEDUP_REMOVED lines=8> */
[----:B------:R1:W-:Y:S01]  /*12d70*/  STS.U16 [R3+UR4+0x5d80], R224 ;  /* 0x005d80e003007988 */ /* 0x0003e20008000404 */
[----:B0-----:R-:W-:Y:S01]  /*12d80*/  LOP3.LUT R145, R145, 0x3f, RZ, 0xc0, !PT ;  /* 0x0000003f91917812 */ /* 0x001fe200078ec0ff */
[----:B-1----:R-:W-:Y:S01]  /*12d90*/  @!P0 IMAD.MOV.U32 R15, RZ, RZ, R72 ;  /* 0x000000ffff0f8224 */ /* 0x002fe200078e0048 */
[----:B------:R-:W0:Y:S03]  /*12da0*/  S2R R3, SR_TID.X ;  /* 0x0000000000037919 */ /* 0x000e260000002100 */
[----:B------:R-:W-:Y:S01]  /*12db0*/  IMAD.SHL.U32 R72, R145, 0x2, RZ ;  /* 0x0000000291487824 */ /* 0x000fe200078e00ff */
[----:B------:R-:W-:-:S02]  /*12dc0*/  PRMT R13, RZ, 0x7610, R13 ;  /* 0x00007610ff0d7816 */ /* 0x000fc4000000000d */
[----:B0-----:R-:W-:Y:S01]  /*12dd0*/  LOP3.LUT R3, R3, 0x40, RZ, 0xc0, !PT ;  /* 0x0000004003037812 */ /* 0x001fe200078ec0ff */
[----:B---3--:R-:W-:Y:S02]  /*12de0*/  @!P0 IMAD.MOV.U32 R14, RZ, RZ, R71 ;  /* 0x000000ffff0e8224 */ /* 0x008fe400078e0047 */
[----:B------:R-:W0:Y:S03]  /*12df0*/  S2R R71, SR_TID.X ;  /* 0x0000000000477919 */ /* 0x000e260000002100 */
[----:B------:R2:W3:Y:S01]  /*12e00*/  @!P0 LDG.E.U16 R13, desc[UR6][R14.64] ;  /* 0x000000060e0d8981 */ /* 0x0004e2000c1e1500 */
[----:B0-----:R-:W-:-:S05]  /*12e10*/  LOP3.LUT R71, R71, 0x40, RZ, 0xc0, !PT ;  /* 0x0000004047477812 */ /* 0x001fca00078ec0ff */
[----:B------:R-:W-:-:S05]  /*12e20*/  IMAD R71, R71, 0x80, R72 ;  /* 0x0000008047477824 */ /* 0x000fca00078e0248 */
[----:B------:R-:W-:-:S05]  /*12e30*/  LOP3.LUT R71, R71, 0x40, RZ, 0x3c, !PT ;  /* 0x0000004047477812 */ /* 0x000fca00078e3cff */
        /* <DEDUP_REMOVED lines=9> */
[----:B------:R0:W-:Y:S02]  /*12ed0*/  STS.U16 [R71+UR4+0x5200], R60 ;  /* 0x0052003c47007988 */ /* 0x0001e40008000404 */
[----:B0-----:R-:W-:-:S04]  /*12ee0*/  IMAD.SHL.U32 R60, R145, 0x2, RZ ;  /* 0x00000002913c7824 */ /* 0x001fc800078e00ff */
[----:B------:R-:W-:Y:S01]  /*12ef0*/  IMAD R3, R3, 0x80, R60 ;  /* 0x0000008003037824 */ /* 0x000fe200078e023c */
[----:B------:R-:W-:Y:S04]  /*12f00*/  STS.U16 [R71+UR4+0x1600], R249 ;  /* 0x001600f947007988 */ /* 0x000fe80008000404 */
[----:B------:R-:W-:Y:S01]  /*12f10*/  STS.U16 [R71+UR4+0x5600], R247 ;  /* 0x005600f747007988 */ /* 0x000fe20008000404 */
[----:B------:R-:W-:-:S03]  /*12f20*/  LOP3.LUT R3, R3, 0x50, RZ, 0x3c, !PT ;  /* 0x0000005003037812 */ /* 0x000fc600078e3cff */
[----:B------:R-:W-:Y:S01]  /*12f30*/  STS.U16 [R71+UR4+0x1a00], R236 ;  /* 0x001a00ec47007988 */ /* 0x000fe20008000404 */
[----:B--2---:R-:W-:-:S03]  /*12f40*/  @!P0 IMAD.MOV.U32 R14, RZ, RZ, R5 ;  /* 0x000000ffff0e8224 */ /* 0x004fc600078e0005 */
[----:B------:R-:W-:Y:S04]  /*12f50*/  STS.U16 [R71+UR4+0x5a00], R235 ;  /* 0x005a00eb47007988 */ /* 0x000fe80008000404 */
[----:B------:R-:W-:Y:S04]  /*12f60*/  STS.U16 [R71+UR4+0x1e00], R222 ;  /* 0x001e00de47007988 */ /* 0x000fe80008000404 */
[----:B------:R-:W-:Y:S04]  /*12f70*/  STS.U16 [R71+UR4+0x5e00], R221 ;  /* 0x005e00dd47007988 */ /* 0x000fe80008000404 */
[----:B------:R-:W-:Y:S01]  /*12f80*/  STS.U16 [R3+UR4+0x280], R70 ;  /* 0x0002804603007988 */ /* 0x000fe20008000404 */
[----:B------:R-:W0:Y:S03]  /*12f90*/  S2R R5, SR_TID.X ;  /* 0x0000000000057919 */ /* 0x000e260000002100 */
        /* <DEDUP_REMOVED lines=15> */
[----:B-1----:R-:W1:Y:S01]  /*13090*/  S2R R3, SR_TID.X ;  /* 0x0000000000037919 */ /* 0x002e620000002100 */
[----:B------:R-:W-:Y:S01]  /*130a0*/  PRMT R11, RZ, 0x7610, R11 ;  /* 0x00007610ff0b7816 */ /* 0x000fe2000000000b */
[----:B----4-:R-:W-:Y:S01]  /*130b0*/  @!P0 IMAD.MOV.U32 R15, RZ, RZ, R82 ;  /* 0x000000ffff0f8224 */ /* 0x010fe200078e0052 */
[----:B0-----:R-:W-:-:S04]  /*130c0*/  LOP3.LUT R5, R5, 0x40, RZ, 0xc0, !PT ;  /* 0x0000004005057812 */ /* 0x001fc800078ec0ff */
[----:B------:R0:W2:Y:S02]  /*130d0*/  @!P0 LDG.E.U16 R11, desc[UR6][R14.64] ;  /* 0x000000060e0b8981 */ /* 0x0000a4000c1e1500 */
[C---:B0-----:R-:W-:Y:S02]  /*130e0*/  IMAD.SHL.U32 R14, R4.reuse, 0x2, RZ ;  /* 0x00000002040e7824 */ /* 0x041fe400078e00ff */
[----:B------:R-:W4:Y:S02]  /*130f0*/  LDL R15, [R1+0xea4] ;  /* 0x000ea400010f7983 */ /* 0x000f240000100800 */
[----:B------:R-:W-:Y:S02]  /*13100*/  IMAD R5, R5, 0x80, R14 ;  /* 0x0000008005057824 */ /* 0x000fe400078e020e */
[----:B------:R-:W-:Y:S01]  /*13110*/  IMAD.SHL.U32 R4, R4, 0x2, RZ ;  /* 0x0000000204047824 */ /* 0x000fe200078e00ff */
[----:B------:R-:W4:Y:S02]  /*13120*/  LDL R14, [R1+0xebc] ;  /* 0x000ebc00010e7983 */ /* 0x000f240000100800 */
[----:B------:R-:W-:-:S05]  /*13130*/  LOP3.LUT R5, R5, 0x60, RZ, 0x3c, !PT ;  /* 0x0000006005057812 */ /* 0x000fca00078e3cff */
[----:B------:R-:W-:Y:S01]  /*13140*/  STS.U16 [R5+UR4+0x300], R59 ;  /* 0x0003003b05007988 */ /* 0x000fe20008000404 */
[----:B-1----:R-:W-:-:S03]  /*13150*/  LOP3.LUT R3, R3, 0x40, RZ, 0xc0, !PT ;  /* 0x0000004003037812 */ /* 0x002fc600078ec0ff */
[----:B------:R-:W-:Y:S04]  /*13160*/  STS.U16 [R5+UR4+0x4300], R58 ;  /* 0x0043003a05007988 */ /* 0x000fe80008000404 */
[----:B------:R-:W-:Y:S01]  /*13170*/  STS.U16 [R5+UR4+0x700], R57 ;  /* 0x0007003905007988 */ /* 0x000fe20008000404 */
[----:B------:R-:W-:-:S03]  /*13180*/  IMAD R3, R3, 0x80, R4 ;  /* 0x0000008003037824 */ /* 0x000fc600078e0204 */
[----:B------:R-:W-:Y:S04]  /*13190*/  STS.U16 [R5+UR4+0x4700], R56 ;  /* 0x0047003805007988 */ /* 0x000fe80008000404 */
[----:B------:R-:W-:Y:S04]  /*131a0*/  STS.U16 [R5+UR4+0xb00], R55 ;  /* 0x000b003705007988 */ /* 0x000fe80008000404 */
[----:B------:R-:W-:Y:S04]  /*131b0*/  STS.U16 [R5+UR4+0x4b00], R54 ;  /* 0x004b003605007988 */ /* 0x000fe80008000404 */
[----:B------:R-:W-:Y:S04]  /*131c0*/  STS.U16 [R5+UR4+0xf00], R53 ;  /* 0x000f003505007988 */ /* 0x000fe80008000404 */
[----:B------:R-:W-:Y:S01]  /*131d0*/  STS.U16 [R5+UR4+0x4f00], R52 ;  /* 0x004f003405007988 */ /* 0x000fe20008000404 */
[----:B------:R-:W-:-:S03]  /*131e0*/  LOP3.LUT R3, R3, 0x70, RZ, 0x3c, !PT ;  /* 0x0000007003037812 */ /* 0x000fc600078e3cff */
        /* <DEDUP_REMOVED lines=8> */
[----:B------:R0:W-:Y:S04]  /*13270*/  STS.U16 [R3+UR4+0x380], R49 ;  /* 0x0003803103007988 */ /* 0x0001e80008000404 */
[----:B------:R-:W-:Y:S04]  /*13280*/  STS.U16 [R3+UR4+0x4380], R41 ;  /* 0x0043802903007988 */ /* 0x000fe80008000404 */
[----:B------:R1:W-:Y:S04]  /*13290*/  STS.U16 [R3+UR4+0x780], R39 ;  /* 0x0007802703007988 */ /* 0x0003e80008000404 */
[----:B------:R-:W-:Y:S04]  /*132a0*/  STS.U16 [R3+UR4+0x4780], R36 ;  /* 0x0047802403007988 */ /* 0x000fe80008000404 */
[----:B------:R-:W-:Y:S04]  /*132b0*/  STS.U16 [R3+UR4+0xb80], R34 ;  /* 0x000b802203007988 */ /* 0x000fe80008000404 */
[----:B0-----:R-:W3:Y:S04]  /*132c0*/  LDL R49, [R1+0xa9c] ;  /* 0x000a9c0001317983 */ /* 0x001ee80000100800 */
[----:B-1----:R-:W2:Y:S04]  /*132d0*/  LDL R39, [R1+0xaa0] ;  /* 0x000aa00001277983 */ /* 0x002ea80000100800 */
[----:B------:R0:W-:Y:S04]  /*132e0*/  STS.U16 [R3+UR4+0x4b80], R33 ;  /* 0x004b802103007988 */ /* 0x0001e80008000404 */
[----:B------:R-:W-:Y:S04]  /*132f0*/  STS.U16 [R3+UR4+0xf80], R31 ;  /* 0x000f801f03007988 */ /* 0x000fe80008000404 */
[----:B------:R-:W-:Y:S04]  /*13300*/  STS.U16 [R3+UR4+0x4f80], R30 ;  /* 0x004f801e03007988 */ /* 0x000fe80008000404 */
[----:B------:R-:W-:Y:S04]  /*13310*/  STS.U16 [R3+UR4+0x1380], R28 ;  /* 0x0013801c03007988 */ /* 0x000fe80008000404 */
[----:B------:R-:W3:Y:S04]  /*13320*/  LDL R50, [R1+0xee8] ;  /* 0x000ee80001327983 */ /* 0x000ee80000100800 */
[----:B------:R1:W-:Y:S04]  /*13330*/  STS.U16 [R3+UR4+0x5380], R25 ;  /* 0x0053801903007988 */ /* 0x0003e80008000404 */
[----:B------:R-:W-:Y:S04]  /*13340*/  STL [R1+0xf20], R2 ;  /* 0x000f200201007387 */ /* 0x000fe80000100800 */
[----:B0-----:R-:W3:Y:S04]  /*13350*/  LDL R33, [R1+0xa7c] ;  /* 0x000a7c0001217983 */ /* 0x001ee80000100800 */
[----:B-1----:R-:W3:Y:S04]  /*13360*/  LDL R25, [R1+0xa80] ;  /* 0x000a800001197983 */ /* 0x002ee80000100800 */
[----:B------:R-:W3:Y:S04]  /*13370*/  LDL R36, [R1+0xa5c] ;  /* 0x000a5c0001247983 */ /* 0x000ee80000100800 */
[----:B------:R-:W3:Y:S04]  /*13380*/  LDL R34, [R1+0xa60] ;  /* 0x000a600001227983 */ /* 0x000ee80000100800 */
[----:B------:R-:W3:Y:S04]  /*13390*/  LDL R28, [R1+0xa3c] ;  /* 0x000a3c00011c7983 */ /* 0x000ee80000100800 */
[----:B------:R-:W3:Y:S04]  /*133a0*/  LDL R5, [R1+0xa40] ;  /* 0x000a400001057983 */ /* 0x000ee80000100800 */
[----:B------:R-:W3:Y:S04]  /*133b0*/  LDL R53, [R1+0xa1c] ;  /* 0x000a1c0001357983 */ /* 0x000ee80000100800 */
[----:B------:R-:W3:Y:S04]  /*133c0*/  LDL R52, [R1+0xa20] ;  /* 0x000a200001347983 */ /* 0x000ee80000100800 */
[----:B------:R-:W3:Y:S04]  /*133d0*/  LDL R31, [R1+0xa00] ;  /* 0x000a0000011f7983 */ /* 0x000ee80000100800 */
[----:B------:R-:W-:Y:S04]  /*133e0*/  STS.U16 [R3+UR4+0x1780], R240 ;  /* 0x001780f003007988 */ /* 0x000fe80008000404 */
[----:B------:R-:W-:Y:S04]  /*133f0*/  STS.U16 [R3+UR4+0x5780], R239 ;  /* 0x005780ef03007988 */ /* 0x000fe80008000404 */
[----:B------:R-:W-:Y:S04]  /*13400*/  STS.U16 [R3+UR4+0x1b80], R228 ;  /* 0x001b80e403007988 */ /* 0x000fe80008000404 */
[----:B------:R-:W-:Y:S04]  /*13410*/  STS.U16 [R3+UR4+0x5b80], R227 ;  /* 0x005b80e303007988 */ /* 0x000fe80008000404 */
[----:B------:R-:W-:Y:S04]  /*13420*/  STS.U16 [R3+UR4+0x1f80], R216 ;  /* 0x001f80d803007988 */ /* 0x000fe80008000404 */
[----:B------:R0:W-:Y:S04]  /*13430*/  STS.U16 [R3+UR4+0x5f80], R215 ;  /* 0x005f80d703007988 */ /* 0x0001e80008000404 */
[----:B------:R-:W-:Y:S04]  /*13440*/  STS.U16 [R2+UR4+0x8000], R212 ;  /* 0x008000d402007988 */ /* 0x000fe80008000404 */
[----:B------:R-:W3:Y:S01]  /*13450*/  LDL R51, [R1+0x9fc] ;  /* 0x0009fc0001337983 */ /* 0x000ee20000100800 */
[----:B0-----:R-:W-:-:S03]  /*13460*/  LOP3.LUT R3, R2, 0x20, RZ, 0x3c, !PT ;  /* 0x0000002002037812 */ /* 0x001fc600078e3cff */
        /* <DEDUP_REMOVED lines=60> */
[----:B0-----:R-:W-:-:S03]  /*13830*/  PRMT R198, RZ, 0x7610, R198 ;  /* 0x00007610ffc67816 */ /* 0x001fc600000000c6 */
[----:B------:R-:W-:Y:S04]  /*13840*/  STS.U16 [R3+UR4+0xf500], R23 ;  /* 0x00f5001703007988 */ /* 0x000fe80008000404 */
[----:B------:R-:W-:Y:S04]  /*13850*/  STS.U16 [R3+UR4+0xf900], R22 ;  /* 0x00f9001603007988 */ /* 0x000fe80008000404 */
[----:B------:R0:W-:Y:S04]  /*13860*/  STS.U16 [R3+UR4+0xfd00], R21 ;  /* 0x00fd001503007988 */ /* 0x0001e80008000404 */
[----:B-1----:R-:W3:Y:S01]  /*13870*/  LDL.LU R2, [R1+0x704] ;  /* 0x0007040001027983 */ /* 0x002ee20000300800 */
[----:B------:R-:W-:-:S03]  /*13880*/  PRMT R197, RZ, 0x7610, R197 ;  /* 0x00007610ffc57816 */ /* 0x000fc600000000c5 */
[----:B----4-:R2:W4:Y:S04]  /*13890*/  @!P0 LDG.E.U16 R198, desc[UR6][R14.64] ;  /* 0x000000060ec68981 */ /* 0x010528000c1e1500 */
[----:B0-----:R-:W4:Y:S04]  /*138a0*/  LDL.LU R3, [R1+0x6fc] ;  /* 0x0006fc0001037983 */ /* 0x001f280000300800 */
[----:B------:R-:W4:Y:S04]  /*138b0*/  LDL.LU R4, [R1+0x6e4] ;  /* 0x0006e40001047983 */ /* 0x000f280000300800 */
[----:B------:R-:W4:Y:S04]  /*138c0*/  LDL R41, [R1+0x9e4] ;  /* 0x0009e40001297983 */ /* 0x000f280000100800 */
[----:B------:R-:W4:Y:S01]  /*138d0*/  LDL R30, [R1+0x9e8] ;  /* 0x0009e800011e7983 */ /* 0x000f220000100800 */
[----:B--2---:R-:W-:-:S02]  /*138e0*/  @!P0 IMAD.MOV.U32 R14, RZ, RZ, R39 ;  /* 0x000000ffff0e8224 */ /* 0x004fc400078e0027 */
[----:B---3--:R-:W-:Y:S01]  /*138f0*/  @!P0 IMAD.MOV.U32 R15, RZ, RZ, R49 ;  /* 0x000000ffff0f8224 */ /* 0x008fe200078e0031 */
[----:B------:R-:W2:Y:S04]  /*13900*/  LDL R39, [R1+0x9e0] ;  /* 0x0009e00001277983 */ /* 0x000ea80000100800 */
[----:B------:R-:W3:Y:S04]  /*13910*/  LDL R49, [R1+0x9dc] ;  /* 0x0009dc0001317983 */ /* 0x000ee80000100800 */
[----:B------:R0:W3:Y:S01]  /*13920*/  @!P0 LDG.E.U16 R197, desc[UR6][R14.64] ;  /* 0x000000060ec58981 */ /* 0x0000e2000c1e1500 */
[----:B------:R-:W-:-:S02]  /*13930*/  PRMT R196, RZ, 0x7610, R196 ;  /* 0x00007610ffc47816 */ /* 0x000fc400000000c4 */
[----:B------:R-:W-:Y:S01]  /*13940*/  PRMT R195, RZ, 0x7610, R195 ;  /* 0x00007610ffc37816 */ /* 0x000fe200000000c3 */
[----:B------:R-:W3:Y:S01]  /*13950*/  LDL R55, [R1+0x844] ;  /* 0x0008440001377983 */ /* 0x000ee20000100800 */
[----:B------:R-:W-:Y:S02]  /*13960*/  PRMT R194, RZ, 0x7610, R194 ;  /* 0x00007610ffc27816 */ /* 0x000fe400000000c2 */
[----:B------:R-:W-:Y:S01]  /*13970*/  PRMT R193, RZ, 0x7610, R193 ;  /* 0x00007610ffc17816 */ /* 0x000fe200000000c1 */
[----:B------:R-:W3:Y:S01]  /*13980*/  LDL R54, [R1+0x83c] ;  /* 0x00083c0001367983 */ /* 0x000ee20000100800 */
[----:B0-----:R-:W-:Y:S02]  /*13990*/  @!P0 IMAD.MOV.U32 R14, RZ, RZ, R25 ;  /* 0x000000ffff0e8224 */ /* 0x001fe400078e0019 */
[----:B------:R-:W-:Y:S01]  /*139a0*/  @!P0 IMAD.MOV.U32 R15, RZ, RZ, R33 ;  /* 0x000000ffff0f8224 */ /* 0x000fe200078e0021 */
[----:B------:R-:W3:Y:S04]  /*139b0*/  LDL R25, [R1+0x9c8] ;  /* 0x0009c80001197983 */ /* 0x000ee80000100800 */
[----:B------:R-:W3:Y:S04]  /*139c0*/  LDL R33, [R1+0x9c4] ;  /* 0x0009c40001217983 */ /* 0x000ee80000100800 */
[----:B------:R0:W3:Y:S02]  /*139d0*/  @!P0 LDG.E.U16 R196, desc[UR6][R14.64] ;  /* 0x000000060ec48981 */ /* 0x0000e4000c1e1500 */
[----:B0-----:R-:W-:-:S02]  /*139e0*/  @!P0 IMAD.MOV.U32 R14, RZ, RZ, R34 ;  /* 0x000000ffff0e8224 */ /* 0x001fc400078e0022 */
        /* <DEDUP_REMOVED lines=15> */
[----:B------:R-:W3:Y:S01]  /*13ae0*/  LDL R31, [R1+0x988] ;  /* 0x00098800011f7983 */ /* 0x000ee20000100800 */
[----:B------:R-:W-:Y:S01]  /*13af0*/  PRMT R192, RZ, 0x7610, R192 ;  /* 0x00007610ffc07816 */ /* 0x000fe200000000c0 */
[----:B------:R-:W-:Y:S02]  /*13b00*/  @!P0 IMAD.MOV.U32 R15, RZ, RZ, R51 ;  /* 0x000000ffff0f8224 */ /* 0x000fe400078e0033 */
[----:B------:R-:W3:Y:S01]  /*13b10*/  LDL R51, [R1+0x984] ;  /* 0x0009840001337983 */ /* 0x000ee20000100800 */
[----:B------:R-:W-:-:S03]  /*13b20*/  PRMT R191, RZ, 0x7610, R191 ;  /* 0x00007610ffbf7816 */ /* 0x000fc600000000bf */
[----:B------:R4:W3:Y:S01]  /*13b30*/  @!P0 LDG.E.U16 R192, desc[UR6][R14.64] ;  /* 0x000000060ec08981 */ /* 0x0008e2000c1e1500 */
[----:B------:R-:W-:Y:S02]  /*13b40*/  PRMT R190, RZ, 0x7610, R190 ;  /* 0x00007610ffbe7816 */ /* 0x000fe400000000be */
[----:B------:R-:W-:Y:S02]  /*13b50*/  PRMT R189, RZ, 0x7610, R189 ;  /* 0x00007610ffbd7816 */ /* 0x000fe400000000bd */
[----:B------:R-:W-:Y:S02]  /*13b60*/  PRMT R188, RZ, 0x7610, R188 ;  /* 0x00007610ffbc7816 */ /* 0x000fe400000000bc */
[----:B------:R-:W-:Y:S02]  /*13b70*/  PRMT R187, RZ, 0x7610, R187 ;  /* 0x00007610ffbb7816 */ /* 0x000fe400000000bb */
[----:B------:R-:W-:Y:S01]  /*13b80*/  PRMT R186, RZ, 0x7610, R186 ;  /* 0x00007610ffba7816 */ /* 0x000fe200000000ba */
[----:B----4-:R-:W-:-:S02]  /*13b90*/  @!P0 IMAD.MOV.U32 R15, RZ, RZ, R41 ;  /* 0x000000ffff0f8224 */ /* 0x010fc400078e0029 */
[----:B------:R-:W4:Y:S01]  /*13ba0*/  LDL R41, [R1+0x97c] ;  /* 0x00097c0001297983 */ /* 0x000f220000100800 */
[----:B------:R-:W-:-:S03]  /*13bb0*/  @!P0 IMAD.MOV.U32 R14, RZ, RZ, R30 ;  /* 0x000000ffff0e8224 */ /* 0x000fc600078e001e */
[----:B------:R-:W4:Y:S04]  /*13bc0*/  LDL R30, [R1+0x980] ;  /* 0x00098000011e7983 */ /* 0x000f280000100800 */
[----:B------:R2:W4:Y:S02]  /*13bd0*/  @!P0 LDG.E.U16 R191, desc[UR6][R14.64] ;  /* 0x000000060ebf8981 */ /* 0x000524000c1e1500 */
[----:B--2---:R-:W-:Y:S02]  /*13be0*/  @!P0 IMAD.MOV.U32 R14, RZ, RZ, R39 ;  /* 0x000000ffff0e8224 */ /* 0x004fe400078e0027 */
[----:B---3--:R-:W-:Y:S01]  /*13bf0*/  @!P0 IMAD.MOV.U32 R15, RZ, RZ, R49 ;  /* 0x000000ffff0f8224 */ /* 0x008fe200078e0031 */
[----:B------:R-:W2:Y:S04]  /*13c00*/  LDL R39, [R1+0x968] ;  /* 0x0009680001277983 */ /* 0x000ea80000100800 */
        /* <DEDUP_REMOVED lines=40> */
[----:B------:R-:W2:Y:S01]  /*13e90*/  LDL R39, [R1+0x900] ;  /* 0x0009000001277983 */ /* 0x000ea20000100800 */
        /* <DEDUP_REMOVED lines=25> */
[----:B------:R-:W-:Y:S01]  /*14030*/  PRMT R178, RZ, 0x7610, R178 ;  /* 0x00007610ffb27816 */ /* 0x000fe200000000b2 */
[----:B------:R-:W-:Y:S01]  /*14040*/  @!P0 IMAD.MOV.U32 R15, RZ, RZ, R51 ;  /* 0x000000ffff0f8224 */ /* 0x000fe200078e0033 */
[----:B------:R-:W-:Y:S01]  /*14050*/  PRMT R177, RZ, 0x7610, R177 ;  /* 0x00007610ffb17816 */ /* 0x000fe200000000b1 */
[----:B------:R-:W3:Y:S04]  /*14060*/  LDL R51, [R1+0x8a4] ;  /* 0x0008a40001337983 */ /* 0x000ee80000100800 */
[----:B------:R4:W3:Y:S01]  /*14070*/  @!P0 LDG.E.U16 R178, desc[UR6][R14.64] ;  /* 0x000000060eb28981 */ /* 0x0008e2000c1e1500 */
[----:B------:R-:W-:-:S02]  /*14080*/  PRMT R176, RZ, 0x7610, R176 ;  /* 0x00007610ffb07816 */ /* 0x000fc400000000b0 */
[----:B------:R-:W-:Y:S02]  /*14090*/  PRMT R175, RZ, 0x7610, R175 ;  /* 0x00007610ffaf7816 */ /* 0x000fe400000000af */
[----:B------:R-:W-:Y:S02]  /*140a0*/  PRMT R174, RZ, 0x7610, R174 ;  /* 0x00007610ffae7816 */ /* 0x000fe400000000ae */
[----:B------:R-:W-:Y:S02]  /*140b0*/  PRMT R173, RZ, 0x7610, R173 ;  /* 0x00007610ffad7816 */ /* 0x000fe400000000ad */
[----:B------:R-:W-:Y:S01]  /*140c0*/  PRMT R172, RZ, 0x7610, R172 ;  /* 0x00007610ffac7816 */ /* 0x000fe200000000ac */
[----:B----4-:R-:W-:Y:S02]  /*140d0*/  @!P0 IMAD.MOV.U32 R15, RZ, RZ, R41 ;  /* 0x000000ffff0f8224 */ /* 0x010fe400078e0029 */
        /* <DEDUP_REMOVED lines=10> */
[----:B------:R-:W2:Y:S01]  /*14180*/  LDL R25, [R1+0x888] ;  /* 0x0008880001197983 */ /* 0x000ea20000100800 */
        /* <DEDUP_REMOVED lines=13> */
[----:B0-----:R-:W-:Y:S01]  /*14260*/  @!P0 IMAD.MOV.U32 R14, RZ, RZ, R52 ;  /* 0x000000ffff0e8224 */ /* 0x001fe200078e0034 */
[----:B------:R-:W-:Y:S01]  /*14270*/  PRMT R171, RZ, 0x7610, R171 ;  /* 0x00007610ffab7816 */ /* 0x000fe200000000ab */
[----:B------:R-:W3:Y:S01]  /*14280*/  LDL R52, [R1+0x824] ;  /* 0x0008240001347983 */ /* 0x000ee20000100800 */
[----:B------:R-:W-:-:S03]  /*14290*/  @!P0 IMAD.MOV.U32 R15, RZ, RZ, R53 ;  /* 0x000000ffff0f8224 */ /* 0x000fc600078e0035 */
[----:B------:R-:W3:Y:S04]  /*142a0*/  LDL R53, [R1+0x840] ;  /* 0x0008400001357983 */ /* 0x000ee80000100800 */
[----:B------:R0:W3:Y:S02]  /*142b0*/  @!P0 LDG.E.U16 R172, desc[UR6][R14.64] ;  /* 0x000000060eac8981 */ /* 0x0000e4000c1e1500 */
[----:B0-----:R-:W-:Y:S02]  /*142c0*/  @!P0 IMAD.MOV.U32 R14, RZ, RZ, R31 ;  /* 0x000000ffff0e8224 */ /* 0x001fe400078e001f */
[----:B------:R-:W3:Y:S01]  /*142d0*/  LDL R31, [R1+0x848] ;  /* 0x00084800011f7983 */ /* 0x000ee20000100800 */
[----:B------:R-:W-:-:S03]  /*142e0*/  @!P0 IMAD.MOV.U32 R15, RZ, RZ, R51 ;  /* 0x000000ffff0f8224 */ /* 0x000fc600078e0033 */
[----:B------:R-:W3:Y:S01]  /*142f0*/  LDL R51, [R1+0x828] ;  /* 0x0008280001337983 */ /* 0x000ee20000100800 */
[----:B------:R-:W-:-:S03]  /*14300*/  PRMT R170, RZ, 0x7610, R170 ;  /* 0x00007610ffaa7816 */ /* 0x000fc600000000aa */
[----:B------:R4:W3:Y:S01]  /*14310*/  @!P0 LDG.E.U16 R171, desc[UR6][R14.64] ;  /* 0x000000060eab8981 */ /* 0x0008e2000c1e1500 */
        /* <DEDUP_REMOVED lines=15> */
[----:B------:R-:W-:Y:S01]  /*14410*/  @!P0 IMAD.MOV.U32 R15, RZ, RZ, R49 ;  /* 0x000000ffff0f8224 */ /* 0x000fe200078e0031 */
[----:B------:R-:W3:Y:S04]  /*14420*/  LDL R39, [R1+0x7a4] ;  /* 0x0007a40001277983 */ /* 0x000ee80000100800 */
[----:B------:R0:W3:Y:S04]  /*14430*/  @!P0 LDG.E.U16 R168, desc[UR6][R14.64] ;  /* 0x000000060ea88981 */ /* 0x0000e8000c1e1500 */
[----:B------:R-:W3:Y:S01]  /*14440*/  LDL R49, [R1+0x7c4] ;  /* 0x0007c40001317983 */ /* 0x000ee20000100800 */
[----:B0-----:R-:W-:-:S03]  /*14450*/  @!P0 IMAD.MOV.U32 R15, RZ, RZ, R36 ;  /* 0x000000ffff0f8224 */ /* 0x001fc600078e0024 */
        /* <DEDUP_REMOVED lines=11> */
[----:B------:R-:W-:Y:S01]  /*14510*/  PRMT R165, RZ, 0x7610, R165 ;  /* 0x00007610ffa57816 */ /* 0x000fe200000000a5 */
[----:B------:R-:W-:Y:S01]  /*14520*/  @!P0 IMAD.MOV.U32 R15, RZ, RZ, R55 ;  /* 0x000000ffff0f8224 */ /* 0x000fe200078e0037 */
[----:B------:R-:W-:-:S04]  /*14530*/  PRMT R164, RZ, 0x7610, R164 ;  /* 0x00007610ffa47816 */ /* 0x000fc800000000a4 */
[----:B------:R0:W3:Y:S01]  /*14540*/  @!P0 LDG.E.U16 R165, desc[UR6][R14.64] ;  /* 0x000000060ea58981 */ /* 0x0000e2000c1e1500 */
[----:B------:R-:W-:Y:S01]  /*14550*/  PRMT R163, RZ, 0x7610, R163 ;  /* 0x00007610ffa37816 */ /* 0x000fe200000000a3 */
[----:B0-----:R-:W-:Y:S02]  /*14560*/  @!P0 IMAD.MOV.U32 R14, RZ, RZ, R53 ;  /* 0x000000ffff0e8224 */ /* 0x001fe400078e0035 */
[----:B------:R-:W-:-:S05]  /*14570*/  @!P0 IMAD.MOV.U32 R15, RZ, RZ, R54 ;  /* 0x000000ffff0f8224 */ /* 0x000fca00078e0036 */
[----:B------:R0:W3:Y:S02]  /*14580*/  @!P0 LDG.E.U16 R164, desc[UR6][R14.64] ;  /* 0x000000060ea48981 */ /* 0x0000e4000c1e1500 */
[----:B0-----:R-:W-:Y:S02]  /*14590*/  @!P0 IMAD.MOV.U32 R14, RZ, RZ, R51 ;  /* 0x000000ffff0e8224 */ /* 0x001fe400078e0033 */
[----:B------:R-:W-:-:S05]  /*145a0*/  @!P0 IMAD.MOV.U32 R15, RZ, RZ, R52 ;  /* 0x000000ffff0f8224 */ /* 0x000fca00078e0034 */
[----:B------:R4:W3:Y:S01]  /*145b0*/  @!P0 LDG.E.U16 R163, desc[UR6][R14.64] ;  /* 0x000000060ea38981 */ /* 0x0008e2000c1e1500 */
[----:B------:R-:W-:Y:S02]  /*145c0*/  PRMT R162, RZ, 0x7610, R162 ;  /* 0x00007610ffa27816 */ /* 0x000fe400000000a2 */
[----:B------:R-:W-:Y:S02]  /*145d0*/  PRMT R161, RZ, 0x7610, R161 ;  /* 0x00007610ffa17816 */ /* 0x000fe400000000a1 */
[----:B------:R-:W-:Y:S02]  /*145e0*/  PRMT R160, RZ, 0x7610, R160 ;  /* 0x00007610ffa07816 */ /* 0x000fe400000000a0 */
[----:B------:R-:W-:Y:S02]  /*145f0*/  PRMT R159, RZ, 0x7610, R159 ;  /* 0x00007610ff9f7816 */ /* 0x000fe4000000009f */
[----:B------:R-:W-:Y:S01]  /*14600*/  PRMT R158, RZ, 0x7610, R158 ;  /* 0x00007610ff9e7816 */ /* 0x000fe2000000009e */
[----:B----4-:R-:W-:-:S02]  /*14610*/  @!P0 IMAD.MOV.U32 R14, RZ, RZ, R30 ;  /* 0x000000ffff0e8224 */ /* 0x010fc400078e001e */
[----:B------:R-:W4:Y:S01]  /*14620*/  LDL.LU R30, [R1+0x764] ;  /* 0x00076400011e7983 */ /* 0x000f220000300800 */
[----:B------:R-:W-:-:S03]  /*14630*/  @!P0 IMAD.MOV.U32 R15, RZ, RZ, R41 ;  /* 0x000000ffff0f8224 */ /* 0x000fc600078e0029 */
[----:B------:R-:W4:Y:S04]  /*14640*/  LDL.LU R245, [R1+0x748] ;  /* 0x0007480001f57983 */ /* 0x000f280000300800 */
[----:B------:R-:W4:Y:S04]  /*14650*/  LDL.LU R41, [R1+0x744] ;  /* 0x0007440001297983 */ /* 0x000f280000300800 */
[----:B------:R2:W4:Y:S02]  /*14660*/  @!P0 LDG.E.U16 R162, desc[UR6][R14.64] ;  /* 0x000000060ea28981 */ /* 0x000524000c1e1500 */
[----:B--2---:R-:W-:-:S02]  /*14670*/  @!P0 IMAD.MOV.U32 R14, RZ, RZ, R25 ;  /* 0x000000ffff0e8224 */ /* 0x004fc400078e0019 */
[----:B---3--:R-:W-:Y:S02]  /*14680*/  @!P0 IMAD.MOV.U32 R15, RZ, RZ, R33 ;  /* 0x000000ffff0f8224 */ /* 0x008fe400078e0021 */
[----:B------:R-:W2:Y:S04]  /*14690*/  LDL.LU R33, [R1+0x724] ;  /* 0x0007240001217983 */ /* 0x000ea80000300800 */
[----:B------:R-:W3:Y:S04]  /*146a0*/  LDL.LU R25, [R1+0x728] ;  /* 0x0007280001197983 */ /* 0x000ee80000300800 */
[----:B------:R0:W3:Y:S04]  /*146b0*/  @!P0 LDG.E.U16 R161, desc[UR6][R14.64] ;  /* 0x000000060ea18981 */ /* 0x0000e8000c1e1500 */
[----:B------:R-:W3:Y:S01]  /*146c0*/  LDL R52, [R1+0x6e8] ;  /* 0x0006e80001347983 */ /* 0x000ee20000100800 */
[----:B0-----:R-:W-:-:S02]  /*146d0*/  @!P0 IMAD.MOV.U32 R15, RZ, RZ, R49 ;  /* 0x000000ffff0f8224 */ /* 0x001fc400078e0031 */
[----:B------:R-:W-:Y:S02]  /*146e0*/  @!P0 IMAD.MOV.U32 R14, RZ, RZ, R36 ;  /* 0x000000ffff0e8224 */ /* 0x000fe400078e0024 */
[----:B------:R-:W3:Y:S04]  /*146f0*/  LDL.LU R36, [R1+0x708] ;  /* 0x0007080001247983 */ /* 0x000ee80000300800 */
[----:B------:R0:W3:Y:S04]  /*14700*/  @!P0 LDG.E.U16 R160, desc[UR6][R14.64] ;  /* 0x000000060ea08981 */ /* 0x0000e8000c1e1500 */
[----:B------:R-:W3:Y:S04]  /*14710*/  LDL R56, [R1+0x7fc] ;  /* 0x0007fc0001387983 */ /* 0x000ee80000100800 */
[----:B------:R-:W3:Y:S01]  /*14720*/  LDL R55, [R1+0x7dc] ;  /* 0x0007dc0001377983 */ /* 0x000ee20000100800 */
[----:B0-----:R-:W-:-:S02]  /*14730*/  @!P0 IMAD.MOV.U32 R14, RZ, RZ, R34 ;  /* 0x000000ffff0e8224 */ /* 0x001fc400078e0022 */
[----:B------:R-:W-:Y:S01]  /*14740*/  @!P0 IMAD.MOV.U32 R15, RZ, RZ, R39 ;  /* 0x000000ffff0f8224 */ /* 0x000fe200078e0027 */
[----:B------:R-:W3:Y:S04]  /*14750*/  LDL R49, [R1+0x7c0] ;  /* 0x0007c00001317983 */ /* 0x000ee80000100800 */
[----:B------:R0:W3:Y:S04]  /*14760*/  @!P0 LDG.E.U16 R159, desc[UR6][R14.64] ;  /* 0x000000060e9f8981 */ /* 0x0000e8000c1e1500 */
[----:B------:R-:W3:Y:S04]  /*14770*/  LDL R39, [R1+0x7e0] ;  /* 0x0007e00001277983 */ /* 0x000ee80000100800 */
[----:B------:R-:W3:Y:S01]  /*14780*/  LDL R54, [R1+0x7bc] ;  /* 0x0007bc0001367983 */ /* 0x000ee20000100800 */
[----:B0-----:R-:W-:-:S02]  /*14790*/  @!P0 IMAD.MOV.U32 R14, RZ, RZ, R5 ;  /* 0x000000ffff0e8224 */ /* 0x001fc400078e0005 */
[----:B------:R-:W-:Y:S01]  /*147a0*/  @!P0 IMAD.MOV.U32 R15, RZ, RZ, R28 ;  /* 0x000000ffff0f8224 */ /* 0x000fe200078e001c */
[----:B------:R-:W3:Y:S04]  /*147b0*/  LDL R5, [R1+0x820] ;  /* 0x0008200001057983 */ /* 0x000ee80000100800 */
[----:B------:R-:W3:Y:S04]  /*147c0*/  LDL R28, [R1+0x81c] ;  /* 0x00081c00011c7983 */ /* 0x000ee80000100800 */
[----:B------:R0:W3:Y:S04]  /*147d0*/  @!P0 LDG.E.U16 R158, desc[UR6][R14.64] ;  /* 0x000000060e9e8981 */ /* 0x0000e8000c1e1500 */
[----:B------:R-:W3:Y:S04]  /*147e0*/  LDL R34, [R1+0x7a0] ;  /* 0x0007a00001227983 */ /* 0x000ee80000100800 */
[----:B------:R-:W3:Y:S01]  /*147f0*/  LDL R53, [R1+0x79c] ;  /* 0x00079c0001357983 */ /* 0x000ee20000100800 */
[----:B0-----:R-:W-:-:S03]  /*14800*/  @!P0 IMAD.MOV.U32 R14, RZ, RZ, R31 ;  /* 0x000000ffff0e8224 */ /* 0x001fc600078e001f */
[----:B------:R-:W3:Y:S04]  /*14810*/  LDL R31, [R1+0x800] ;  /* 0x00080000011f7983 */ /* 0x000ee80000100800 */
[----:B------:R-:W3:Y:S01]  /*14820*/  LDL R51, [R1+0x780] ;  /* 0x0007800001337983 */ /* 0x000ee20000100800 */
[----:B------:R-:W-:Y:S02]  /*14830*/  PRMT R157, RZ, 0x7610, R157 ;  /* 0x00007610ff9d7816 */ /* 0x000fe4000000009d */
[----:B------:R-:W-:Y:S02]  /*14840*/  PRMT R156, RZ, 0x7610, R156 ;  /* 0x00007610ff9c7816 */ /* 0x000fe4000000009c */
[----:B------:R-:W-:Y:S02]  /*14850*/  PRMT R155, RZ, 0x7610, R155 ;  /* 0x00007610ff9b7816 */ /* 0x000fe4000000009b */
[----:B------:R-:W-:-:S02]  /*14860*/  PRMT R154, RZ, 0x7610, R154 ;  /* 0x00007610ff9a7816 */ /* 0x000fc4000000009a */
[----:B------:R-:W-:Y:S02]  /*14870*/  PRMT R153, RZ, 0x7610, R153 ;  /* 0x00007610ff997816 */ /* 0x000fe40000000099 */
[----:B------:R-:W-:Y:S02]  /*14880*/  PRMT R152, RZ, 0x7610, R152 ;  /* 0x00007610ff987816 */ /* 0x000fe40000000098 */
[----:B------:R-:W-:Y:S01]  /*14890*/  PRMT R23, RZ, 0x7610, R23 ;  /* 0x00007610ff177816 */ /* 0x000fe20000000017 */
[----:B------:R-:W-:Y:S01]  /*148a0*/  STL [R1+0xf30], R2 ;  /* 0x000f300201007387 */ /* 0x000fe20000100800 */
[----:B------:R-:W-:Y:S02]  /*148b0*/  PRMT R22, RZ, 0x7610, R22 ;  /* 0x00007610ff167816 */ /* 0x000fe40000000016 */
[----:B------:R-:W-:Y:S01]  /*148c0*/  PRMT R21, RZ, 0x7610, R21 ;  /* 0x00007610ff157816 */ /* 0x000fe20000000015 */
[----:B------:R0:W-:Y:S02]  /*148d0*/  STS.U16 [R50+UR4+0x8200], R20 ;  /* 0x0082001432007988 */ /* 0x0001e40008000404 */
[----:B0-----:R-:W-:Y:S01]  /*148e0*/  PRMT R20, RZ, 0x7610, R20 ;  /* 0x00007610ff147816 */ /* 0x001fe20000000014 */
[----:B----4-:R-:W-:-:S05]  /*148f0*/  @!P0 IMAD.MOV.U32 R15, RZ, RZ, R30 ;  /* 0x000000ffff0f8224 */ /* 0x010fca00078e001e */
[----:B------:R0:W4:Y:S02]  /*14900*/  @!P0 LDG.E.U16 R157, desc[UR6][R14.64] ;  /* 0x000000060e9d8981 */ /* 0x000124000c1e1500 */
[----:B0-----:R-:W-:Y:S02]  /*14910*/  @!P0 IMAD.MOV.U32 R14, RZ, RZ, R245 ;  /* 0x000000ffff0e8224 */ /* 0x001fe400078e00f5 */
[----:B------:R-:W-:-:S05]  /*14920*/  @!P0 IMAD.MOV.U32 R15, RZ, RZ, R41 ;  /* 0x000000ffff0f8224 */ /* 0x000fca00078e0029 */
[----:B------:R2:W4:Y:S02]  /*14930*/  @!P0 LDG.E.U16 R156, desc[UR6][R14.64] ;  /* 0x000000060e9c8981 */ /* 0x000524000c1e1500 */
[----:B--2---:R-:W-:Y:S02]  /*14940*/  @!P0 IMAD.MOV.U32 R15, RZ, RZ, R33 ;  /* 0x000000ffff0f8224 */ /* 0x004fe400078e0021 */
[----:B---3--:R-:W-:-:S05]  /*14950*/  @!P0 IMAD.MOV.U32 R14, RZ, RZ, R25 ;  /* 0x000000ffff0e8224 */ /* 0x008fca00078e0019 */
[----:B------:R0:W2:Y:S02]  /*14960*/  @!P0 LDG.E.U16 R155, desc[UR6][R14.64] ;  /* 0x000000060e9b8981 */ /* 0x0000a4000c1e1500 */
[----:B0-----:R-:W-:Y:S02]  /*14970*/  @!P0 IMAD.MOV.U32 R15, RZ, RZ, R2 ;  /* 0x000000ffff0f8224 */ /* 0x001fe400078e0002 */
[----:B------:R-:W-:-:S05]  /*14980*/  @!P0 IMAD.MOV.U32 R14, RZ, RZ, R36 ;  /* 0x000000ffff0e8224 */ /* 0x000fca00078e0024 */
[----:B------:R0:W3:Y:S02]  /*14990*/  @!P0 LDG.E.U16 R154, desc[UR6][R14.64] ;  /* 0x000000060e9a8981 */ /* 0x0000e4000c1e1500 */
[----:B0-----:R-:W-:Y:S02]  /*149a0*/  @!P0 IMAD.MOV.U32 R14, RZ, RZ, R52 ;  /* 0x000000ffff0e8224 */ /* 0x001fe400078e0034 */
[----:B------:R-:W-:Y:S01]  /*149b0*/  @!P0 IMAD.MOV.U32 R15, RZ, RZ, R4 ;  /* 0x000000ffff0f8224 */ /* 0x000fe200078e0004 */
[----:B------:R-:W3:Y:S04]  /*149c0*/  LDL R52, [R1+0x760] ;  /* 0x0007600001347983 */ /* 0x000ee80000100800 */
[----:B------:R0:W3:Y:S04]  /*149d0*/  @!P0 LDG.E.U16 R153, desc[UR6][R14.64] ;  /* 0x000000060e998981 */ /* 0x0000e8000c1e1500 */
[----:B------:R-:W3:Y:S01]  /*149e0*/  LDL.LU R2, [R1+0x71c] ;  /* 0x00071c0001027983 */ /* 0x000ee20000300800 */
[----:B0-----:R-:W-:-:S02]  /*149f0*/  @!P0 IMAD.MOV.U32 R14, RZ, RZ, R5 ;  /* 0x000000ffff0e8224 */ /* 0x001fc400078e0005 */
[----:B------:R-:W-:-:S05]  /*14a00*/  @!P0 IMAD.MOV.U32 R15, RZ, RZ, R28 ;  /* 0x000000ffff0f8224 */ /* 0x000fca00078e001c */
[----:B------:R0:W3:Y:S02]  /*14a10*/  @!P0 LDG.E.U16 R152, desc[UR6][R14.64] ;  /* 0x000000060e988981 */ /* 0x0000e4000c1e1500 */
[----:B0-----:R-:W-:Y:S02]  /*14a20*/  @!P0 IMAD.MOV.U32 R15, RZ, RZ, R56 ;  /* 0x000000ffff0f8224 */ /* 0x001fe400078e0038 */
[----:B------:R-:W-:Y:S01]  /*14a30*/  @!P0 IMAD.MOV.U32 R14, RZ, RZ, R31 ;  /* 0x000000ffff0e8224 */ /* 0x000fe200078e001f */
[----:B------:R0:W-:Y:S04]  /*14a40*/  STL [R1+0xf24], R4 ;  /* 0x000f240401007387 */ /* 0x0001e80000100800 */
[----:B------:R1:W3:Y:S04]  /*14a50*/  @!P0 LDG.E.U16 R23, desc[UR6][R14.64] ;  /* 0x000000060e178981 */ /* 0x0002e8000c1e1500 */
[----:B0-----:R-:W3:Y:S01]  /*14a60*/  LDL.LU R4, [R1+0x6e0] ;  /* 0x0006e00001047983 */ /* 0x001ee20000300800 */
[----:B-1----:R-:W-:-:S03]  /*14a70*/  @!P0 IMAD.MOV.U32 R14, RZ, RZ, R39 ;  /* 0x000000ffff0e8224 */ /* 0x002fc600078e0027 */
[----:B------:R-:W3:Y:S01]  /*14a80*/  LDL.LU R5, [R1+0x77c] ;  /* 0x00077c0001057983 */ /* 0x000ee20000300800 */
[----:B------:R-:W-:-:S03]  /*14a90*/  @!P0 IMAD.MOV.U32 R15, RZ, RZ, R55 ;  /* 0x000000ffff0f8224 */ /* 0x000fc600078e0037 */
[----:B------:R-:W3:Y:S04]  /*14aa0*/  LDL.LU R28, [R1+0x75c] ;  /* 0x00075c00011c7983 */ /* 0x000ee80000300800 */
[----:B------:R-:W3:Y:S04]  /*14ab0*/  LDL.LU R31, [R1+0x740] ;  /* 0x00074000011f7983 */ /* 0x000ee80000300800 */
[----:B------:R0:W3:Y:S04]  /*14ac0*/  @!P0 LDG.E.U16 R22, desc[UR6][R14.64] ;  /* 0x000000060e168981 */ /* 0x0000e8000c1e1500 */
[----:B------:R-:W3:Y:S01]  /*14ad0*/  LDL.LU R39, [R1+0x73c] ;  /* 0x00073c0001277983 */ /* 0x000ee20000300800 */
[----:B0-----:R-:W-:-:S02]  /*14ae0*/  @!P0 IMAD.MOV.U32 R14, RZ, RZ, R49 ;  /* 0x000000ffff0e8224 */ /* 0x001fc400078e0031 */
[----:B------:R-:W-:Y:S01]  /*14af0*/  @!P0 IMAD.MOV.U32 R15, RZ, RZ, R54 ;  /* 0x000000ffff0f8224 */ /* 0x000fe200078e0036 */
[----:B------:R-:W3:Y:S04]  /*14b00*/  LDL.LU R49, [R1+0x720] ;  /* 0x0007200001317983 */ /* 0x000ee80000300800 */
[----:B------:R0:W3:Y:S02]  /*14b10*/  @!P0 LDG.E.U16 R21, desc[UR6][R14.64] ;  /* 0x000000060e158981 */ /* 0x0000e4000c1e1500 */
[----:B0-----:R-:W-:Y:S02]  /*14b20*/  @!P0 IMAD.MOV.U32 R14, RZ, RZ, R34 ;  /* 0x000000ffff0e8224 */ /* 0x001fe400078e0022 */
[----:B------:R-:W3:Y:S01]  /*14b30*/  LDL.LU R34, [R1+0x700] ;  /* 0x0007000001227983 */ /* 0x000ee20000300800 */
[----:B------:R-:W-:-:S05]  /*14b40*/  @!P0 IMAD.MOV.U32 R15, RZ, RZ, R53 ;  /* 0x000000ffff0f8224 */ /* 0x000fca00078e0035 */
[----:B------:R0:W3:Y:S02]  /*14b50*/  @!P0 LDG.E.U16 R20, desc[UR6][R14.64] ;  /* 0x000000060e148981 */ /* 0x0000e4000c1e1500 */
[----:B0-----:R-:W-:Y:S02]  /*14b60*/  @!P0 IMAD.MOV.U32 R14, RZ, RZ, R51 ;  /* 0x000000ffff0e8224 */ /* 0x001fe400078e0033 */
[----:B------:R-:W3:Y:S04]  /*14b70*/  LDL R51, [R1+0x6dc] ;  /* 0x0006dc0001337983 */ /* 0x000ee80000100800 */
[----:B------:R0:W-:Y:S04]  /*14b80*/  STS.U16 [R50+UR4+0x8600], R19 ;  /* 0x0086001332007988 */ /* 0x0001e80008000404 */
[----:B------:R1:W-:Y:S01]  /*14b90*/  STS.U16 [R50+UR4+0x8a00], R18 ;  /* 0x008a001232007988 */ /* 0x0003e20008000404 */
[----:B0-----:R-:W-:-:S02]  /*14ba0*/  PRMT R19, RZ, 0x7610, R19 ;  /* 0x00007610ff137816 */ /* 0x001fc40000000013 */
[----:B-1----:R-:W-:Y:S01]  /*14bb0*/  PRMT R18, RZ, 0x7610, R18 ;  /* 0x00007610ff127816 */ /* 0x002fe20000000012 */
[----:B------:R0:W-:Y:S02]  /*14bc0*/  STS.U16 [R50+UR4+0x8e00], R17 ;  /* 0x008e001132007988 */ /* 0x0001e40008000404 */
[----:B0-----:R-:W-:Y:S02]  /*14bd0*/  PRMT R17, RZ, 0x7610, R17 ;  /* 0x00007610ff117816 */ /* 0x001fe40000000011 */
[----:B------:R0:W-:Y:S04]  /*14be0*/  STS.U16 [R50+UR4+0x9200], R16 ;  /* 0x0092001032007988 */ /* 0x0001e80008000404 */
[----:B------:R1:W-:Y:S04]  /*14bf0*/  STS.U16 [R50+UR4+0x9600], R13 ;  /* 0x0096000d32007988 */ /* 0x0003e80008000404 */
[----:B------:R1:W-:Y:S04]  /*14c00*/  STS.U16 [R50+UR4+0x9a00], R11 ;  /* 0x009a000b32007988 */ /* 0x0003e80008000404 */
        /* <DEDUP_REMOVED lines=8> */
[----:B------:R-:W-:Y:S04]  /*14c90*/  STS.U16 [R50+UR4+0xba00], R177 ;  /* 0x00ba00b132007988 */ /* 0x000fe80008000404 */
[----:B------:R-:W-:Y:S04]  /*14ca0*/  STS.U16 [R50+UR4+0xbe00], R175 ;  /* 0x00be00af32007988 */ /* 0x000fe80008000404 */
[----:B------:R-:W-:Y:S04]  /*14cb0*/  STS.U16 [R50+UR4+0xc200], R173 ;  /* 0x00c200ad32007988 */ /* 0x000fe80008000404 */
[----:B------:R-:W-:Y:S01]  /*14cc0*/  STS.U16 [R50+UR4+0xc600], R171 ;  /* 0x00c600ab32007988 */ /* 0x000fe20008000404 */
[----:B-1----:R-:W-:-:S03]  /*14cd0*/  PRMT R13, RZ, 0x7610, R13 ;  /* 0x00007610ff0d7816 */ /* 0x002fc6000000000d */
[----:B------:R-:W-:Y:S04]  /*14ce0*/  STS.U16 [R50+UR4+0xca00], R169 ;  /* 0x00ca00a932007988 */ /* 0x000fe80008000404 */
[----:B------:R-:W-:Y:S04]  /*14cf0*/  STS.U16 [R50+UR4+0xce00], R167 ;  /* 0x00ce00a732007988 */ /* 0x000fe80008000404 */
[----:B------:R-:W-:Y:S04]  /*14d00*/  STS.U16 [R50+UR4+0xd200], R165 ;  /* 0x00d200a532007988 */ /* 0x000fe80008000404 */
[----:B------:R-:W-:Y:S04]  /*14d10*/  STS.U16 [R50+UR4+0xd600], R163 ;  /* 0x00d600a332007988 */ /* 0x000fe80008000404 */
[----:B------:R-:W-:Y:S04]  /*14d20*/  STS.U16 [R50+UR4+0xda00], R162 ;  /* 0x00da00a232007988 */ /* 0x000fe80008000404 */
[----:B------:R-:W-:Y:S01]  /*14d30*/  STS.U16 [R50+UR4+0xde00], R161 ;  /* 0x00de00a132007988 */ /* 0x000fe20008000404 */
[----:B------:R-:W-:-:S03]  /*14d40*/  PRMT R11, RZ, 0x7610, R11 ;  /* 0x00007610ff0b7816 */ /* 0x000fc6000000000b */
[----:B------:R-:W-:Y:S04]  /*14d50*/  STS.U16 [R50+UR4+0xe200], R160 ;  /* 0x00e200a032007988 */ /* 0x000fe80008000404 */
[----:B------:R-:W-:Y:S04]  /*14d60*/  STS.U16 [R50+UR4+0xe600], R159 ;  /* 0x00e6009f32007988 */ /* 0x000fe80008000404 */
[----:B------:R-:W-:Y:S04]  /*14d70*/  STS.U16 [R50+UR4+0xea00], R158 ;  /* 0x00ea009e32007988 */ /* 0x000fe80008000404 */
[----:B----4-:R-:W-:Y:S04]  /*14d80*/  STS.U16 [R50+UR4+0xee00], R157 ;  /* 0x00ee009d32007988 */ /* 0x010fe80008000404 */
[----:B------:R-:W-:Y:S04]  /*14d90*/  STS.U16 [R50+UR4+0xf200], R156 ;  /* 0x00f2009c32007988 */ /* 0x000fe80008000404 */
[----:B--2---:R-:W-:Y:S04]  /*14da0*/  STS.U16 [R50+UR4+0xf600], R155 ;  /* 0x00f6009b32007988 */ /* 0x004fe80008000404 */
[----:B---3--:R0:W-:Y:S01]  /*14db0*/  STL [R1+0xf34], R2 ;  /* 0x000f340201007387 */ /* 0x0081e20000100800 */
[----:B------:R-:W-:-:S05]  /*14dc0*/  @!P0 IMAD.MOV.U32 R15, RZ, RZ, R5 ;  /* 0x000000ffff0f8224 */ /* 0x000fca00078e0005 */
[----:B------:R1:W2:Y:S02]  /*14dd0*/  @!P0 LDG.E.U16 R19, desc[UR6][R14.64] ;  /* 0x000000060e138981 */ /* 0x0002a4000c1e1500 */
[----:B-1----:R-:W-:Y:S02]  /*14de0*/  @!P0 IMAD.MOV.U32 R14, RZ, RZ, R52 ;  /* 0x000000ffff0e8224 */ /* 0x002fe400078e0034 */
[----:B------:R-:W-:-:S05]  /*14df0*/  @!P0 IMAD.MOV.U32 R15, RZ, RZ, R28 ;  /* 0x000000ffff0f8224 */ /* 0x000fca00078e001c */
[----:B------:R1:W3:Y:S04]  /*14e00*/  @!P0 LDG.E.U16 R18, desc[UR6][R14.64] ;  /* 0x000000060e128981 */ /* 0x0002e8000c1e1500 */
[----:B------:R-:W-:Y:S04]  /*14e10*/  STL.64 [R1+0x1200], R48 ;  /* 0x0012003001007387 */ /* 0x000fe80000100a00 */
[----:B------:R-:W-:Y:S04]  /*14e20*/  STL.64 [R1+0x11f8], R46 ;  /* 0x0011f82e01007387 */ /* 0x000fe80000100a00 */
[----:B------:R-:W-:Y:S04]  /*14e30*/  STL.64 [R1+0x11f0], R44 ;  /* 0x0011f02c01007387 */ /* 0x000fe80000100a00 */
[----:B------:R-:W-:Y:S04]  /*14e40*/  STL.64 [R1+0x11e8], R42 ;  /* 0x0011e82a01007387 */ /* 0x000fe80000100a00 */
[----:B------:R-:W-:Y:S04]  /*14e50*/  STL.64 [R1+0x11e0], R40 ;  /* 0x0011e02801007387 */ /* 0x000fe80000100a00 */
[----:B------:R-:W-:Y:S04]  /*14e60*/  STL.64 [R1+0x11d8], R38 ;  /* 0x0011d82601007387 */ /* 0x000fe80000100a00 */
[----:B------:R-:W-:Y:S04]  /*14e70*/  STL.64 [R1+0x11d0], R36 ;  /* 0x0011d02401007387 */ /* 0x000fe80000100a00 */
[----:B------:R-:W-:Y:S01]  /*14e80*/  STL.64 [R1+0x11c8], R34 ;  /* 0x0011c82201007387 */ /* 0x000fe20000100a00 */
[----:B-1----:R-:W-:-:S03]  /*14e90*/  @!P0 IMAD.MOV.U32 R14, RZ, RZ, R31 ;  /* 0x000000ffff0e8224 */ /* 0x002fc600078e001f */
[----:B------:R-:W-:Y:S01]  /*14ea0*/  STL.64 [R1+0x11c0], R32 ;  /* 0x0011c02001007387 */ /* 0x000fe20000100a00 */
[----:B------:R-:W-:-:S03]  /*14eb0*/  @!P0 IMAD.MOV.U32 R15, RZ, RZ, R39 ;  /* 0x000000ffff0f8224 */ /* 0x000fc600078e0027 */
[----:B------:R-:W-:Y:S04]  /*14ec0*/  STL.64 [R1+0x11b8], R30 ;  /* 0x0011b81e01007387 */ /* 0x000fe80000100a00 */
[----:B------:R-:W-:Y:S04]  /*14ed0*/  STL.64 [R1+0x11b0], R28 ;  /* 0x0011b01c01007387 */ /* 0x000fe80000100a00 */
[----:B------:R-:W-:Y:S04]  /*14ee0*/  STL.64 [R1+0x11a8], R26 ;  /* 0x0011a81a01007387 */ /* 0x000fe80000100a00 */
[----:B------:R1:W-:Y:S04]  /*14ef0*/  STL.64 [R1+0x11a0], R24 ;  /* 0x0011a01801007387 */ /* 0x0003e80000100a00 */
[----:B------:R-:W-:Y:S04]  /*14f00*/  STL.64 [R1+0x1218], R150 ;  /* 0x0012189601007387 */ /* 0x000fe80000100a00 */
[----:B------:R-:W-:Y:S04]  /*14f10*/  STL.64 [R1+0x1210], R148 ;  /* 0x0012109401007387 */ /* 0x000fe80000100a00 */
[----:B------:R-:W-:Y:S04]  /*14f20*/  STL.64 [R1+0x1208], R146 ;  /* 0x0012089201007387 */ /* 0x000fe80000100a00 */
[----:B------:R4:W3:Y:S04]  /*14f30*/  @!P0 LDG.E.U16 R17, desc[UR6][R14.64] ;  /* 0x000000060e118981 */ /* 0x0008e8000c1e1500 */
[----:B------:R-:W-:Y:S04]  /*14f40*/  STL [R1+0xf38], R3 ;  /* 0x000f380301007387 */ /* 0x000fe80000100800 */
[----:B------:R-:W-:Y:S01]  /*14f50*/  STL [R1+0xf3c], R4 ;  /* 0x000f3c0401007387 */ /* 0x000fe20000100800 */
[----:B----4-:R-:W-:-:S03]  /*14f60*/  @!P0 IMAD.MOV.U32 R15, RZ, RZ, R2 ;  /* 0x000000ffff0f8224 */ /* 0x010fc600078e0002 */
[----:B0-----:R-:W4:Y:S01]  /*14f70*/  LDL R2, [R1+0xee4] ;  /* 0x000ee40001027983 */ /* 0x001f220000100800 */
[----:B------:R-:W-:-:S03]  /*14f80*/  @!P0 IMAD.MOV.U32 R14, RZ, RZ, R49 ;  /* 0x000000ffff0e8224 */ /* 0x000fc600078e0031 */
[----:B-1----:R-:W3:Y:S04]  /*14f90*/  LDL.LU.64 R24, [R1+0x400] ;  /* 0x0004000001187983 */ /* 0x002ee80000300a00 */
[----:B------:R-:W3:Y:S04]  /*14fa0*/  LDL.LU.64 R26, [R1+0x408] ;  /* 0x00040800011a7983 */ /* 0x000ee80000300a00 */
[----:B------:R0:W3:Y:S04]  /*14fb0*/  @!P0 LDG.E.U16 R16, desc[UR6][R14.64] ;  /* 0x000000060e108981 */ /* 0x0000e8000c1e1500 */
[----:B------:R-:W3:Y:S04]  /*14fc0*/  LDL.LU.64 R28, [R1+0x410] ;  /* 0x00041000011c7983 */ /* 0x000ee80000300a00 */
[----:B------:R-:W3:Y:S01]  /*14fd0*/  LDL.LU.64 R30, [R1+0x418] ;  /* 0x00041800011e7983 */ /* 0x000ee20000300a00 */
[----:B0-----:R-:W-:-:S02]  /*14fe0*/  @!P0 IMAD.MOV.U32 R14, RZ, RZ, R34 ;  /* 0x000000ffff0e8224 */ /* 0x001fc400078e0022 */
[----:B------:R-:W-:Y:S01]  /*14ff0*/  @!P0 IMAD.MOV.U32 R15, RZ, RZ, R3 ;  /* 0x000000ffff0f8224 */ /* 0x000fe200078e0003 */
[----:B------:R-:W3:Y:S04]  /*15000*/  LDL.LU.64 R32, [R1+0x420] ;  /* 0x0004200001207983 */ /* 0x000ee80000300a00 */
[----:B------:R-:W3:Y:S04]  /*15010*/  LDL.LU.64 R34, [R1+0x428] ;  /* 0x0004280001227983 */ /* 0x000ee80000300a00 */
[----:B------:R-:W3:Y:S04]  /*15020*/  LDL.LU.64 R36, [R1+0x430] ;  /* 0x0004300001247983 */ /* 0x000ee80000300a00 */
[----:B------:R-:W3:Y:S04]  /*15030*/  LDL.LU.64 R38, [R1+0x438] ;  /* 0x0004380001267983 */ /* 0x000ee80000300a00 */
[----:B------:R0:W3:Y:S04]  /*15040*/  @!P0 LDG.E.U16 R13, desc[UR6][R14.64] ;  /* 0x000000060e0d8981 */ /* 0x0000e8000c1e1500 */
[----:B------:R-:W3:Y:S04]  /*15050*/  LDL.LU.64 R40, [R1+0x440] ;  /* 0x0004400001287983 */ /* 0x000ee80000300a00 */
[----:B------:R-:W3:Y:S01]  /*15060*/  LDL.LU.64 R42, [R1+0x448] ;  /* 0x00044800012a7983 */ /* 0x000ee20000300a00 */
[----:B0-----:R-:W-:-:S02]  /*15070*/  @!P0 IMAD.MOV.U32 R14, RZ, RZ, R4 ;  /* 0x000000ffff0e8224 */ /* 0x001fc400078e0004 */
[----:B------:R-:W-:Y:S01]  /*15080*/  @!P0 IMAD.MOV.U32 R15, RZ, RZ, R51 ;  /* 0x000000ffff0f8224 */ /* 0x000fe200078e0033 */
[----:B------:R-:W3:Y:S04]  /*15090*/  LDL.LU.64 R44, [R1+0x450] ;  /* 0x00045000012c7983 */ /* 0x000ee80000300a00 */
[----:B------:R-:W-:Y:S04]  /*150a0*/  STS.U16 [R50+UR4+0xfa00], R154 ;  /* 0x00fa009a32007988 */ /* 0x000fe80008000404 */
[----:B------:R-:W3:Y:S04]  /*150b0*/  LDL.LU.64 R46, [R1+0x458] ;  /* 0x00045800012e7983 */ /* 0x000ee80000300a00 */
[----:B------:R0:W-:Y:S04]  /*150c0*/  STS.U16 [R50+UR4+0xfe00], R153 ;  /* 0x00fe009932007988 */ /* 0x0001e80008000404 */
[----:B------:R-:W3:Y:S04]  /*150d0*/  LDL.LU.64 R48, [R1+0x460] ;  /* 0x0004600001307983 */ /* 0x000ee80000300a00 */
[----:B------:R-:W3:Y:S04]  /*150e0*/  @!P0 LDG.E.U16 R11, desc[UR6][R14.64] ;  /* 0x000000060e0b8981 */ /* 0x000ee8000c1e1500 */
[----:B0-----:R-:W3:Y:S04]  /*150f0*/  LDL.LU.64 R50, [R1+0x468] ;  /* 0x0004680001327983 */ /* 0x001ee80000300a00 */
[----:B------:R-:W3:Y:S04]  /*15100*/  LDL.LU.64 R52, [R1+0x470] ;  /* 0x0004700001347983 */ /* 0x000ee80000300a00 */
        /* <DEDUP_REMOVED lines=49> */
[----:B----4-:R-:W-:Y:S04]  /*15420*/  STS.U16 [R2+UR4+0x8300], R198 ;  /* 0x008300c602007988 */ /* 0x010fe80008000404 */
        /* <DEDUP_REMOVED lines=25> */
[----:B--2---:R-:W-:Y:S04]  /*155c0*/  STS.U16 [R2+UR4+0xeb00], R19 ;  /* 0x00eb001302007988 */ /* 0x004fe80008000404 */
[----:B---3--:R-:W-:Y:S04]  /*155d0*/  STS.U16 [R2+UR4+0xef00], R18 ;  /* 0x00ef001202007988 */ /* 0x008fe80008000404 */
[----:B------:R-:W-:Y:S04]  /*155e0*/  STS.U16 [R2+UR4+0xf300], R17 ;  /* 0x00f3001102007988 */ /* 0x000fe80008000404 */
[----:B------:R-:W-:Y:S04]  /*155f0*/  STS.U16 [R2+UR4+0xf700], R16 ;  /* 0x00f7001002007988 */ /* 0x000fe80008000404 */
[----:B------:R-:W-:Y:S04]  /*15600*/  STS.U16 [R2+UR4+0xfb00], R13 ;  /* 0x00fb000d02007988 */ /* 0x000fe80008000404 */
[----:B------:R-:W-:Y:S01]  /*15610*/  STS.U16 [R2+UR4+0xff00], R11 ;  /* 0x00ff000b02007988 */ /* 0x000fe20008000404 */
[----:B------:R0:W-:Y:S06]  /*15620*/  MEMBAR.ALL.CTA ;  /* 0x0000000000007992 */ /* 0x0001ec0000008000 */
[----:B0-----:R-:W0:Y:S02]  /*15630*/  FENCE.VIEW.ASYNC.S ;  /* 0x00000000000073c6 */ /* 0x001e240000000000 */
[----:B0-----:R-:W-:Y:S06]  /*15640*/  BAR.SYNC.DEFER_BLOCKING 0x0 ;  /* 0x0000000000007b1d */ /* 0x001fec0000010000 */
[----:B------:R-:W-:Y:S01]  /*15650*/  UMOV UR21, 0x40000040 ;  /* 0x4000004000157882 */ /* 0x000fe20000000000 */
[----:B------:R-:W-:-:S06]  /*15660*/  WARPGROUP.ARRIVE ;  /* 0x00000000000079c5 */ /* 0x000fcc0000000000 */
[----:B------:R-:W-:Y:S03]  /*15670*/  HGMMA.64x256x16.F32.BF16 R24, gdesc[UR20].tnspA, R24, gsb0 ;  /* 0x23e00000141879f0 */ /* 0x000fe60008001818 */
[----:B------:R-:W-:Y:S02]  /*15680*/  WARPGROUP.DEPBAR.LE gsb0, 0x0 ;  /* 0x00008000000079c5 */ /* 0x000fe40000010000 */
[----:B------:R-:W-:-:S15]  /*15690*/  WARPGROUP.ARRIVE ;  /* 0x00000000000079c5 */ /* 0x000fde0000000000 */
[----:B------:R-:W-:-:S08]  /*156a0*/  NOP ;  /* 0x0000000000007918 */ /* 0x000fd00000000000 */
        /* <DEDUP_REMOVED lines=10> */
[----:B------:R-:W-:Y:S04]  /*15750*/  STL.64 [R1+0x400], R24 ;  /* 0x0004001801007387 */ /* 0x000fe80000100a00 */
        /* <DEDUP_REMOVED lines=62> */
[----:B------:R0:W-:Y:S04]  /*15b40*/  STL.64 [R1+0x5f8], R150 ;  /* 0x0005f89601007387 */ /* 0x0001e80000100a00 */
[----:B0-----:R-:W2:Y:S04]  /*15b50*/  LDL.LU.64 R150, [R1+0x1218] ;  /* 0x0012180001967983 */ /* 0x001ea80000300a00 */
[----:B------:R-:W3:Y:S04]  /*15b60*/  LDL.LU.64 R148, [R1+0x1210] ;  /* 0x0012100001947983 */ /* 0x000ee80000300a00 */
[----:B------:R-:W4:Y:S01]  /*15b70*/  LDL.LU.64 R146, [R1+0x1208] ;  /* 0x0012080001927983 */ /* 0x000f220000300a00 */
[----:B------:R-:W-:-:S02]  /*15b80*/  IMAD.MOV.U32 R250, RZ, RZ, R25 ;  /* 0x000000fffffa7224 */ /* 0x000fc400078e0019 */
[----:B------:R-:W-:Y:S02]  /*15b90*/  IMAD.MOV.U32 R244, RZ, RZ, R24 ;  /* 0x000000fffff47224 */ /* 0x000fe400078e0018 */
[----:B------:R-:W-:Y:S01]  /*15ba0*/  IMAD.MOV.U32 R246, RZ, RZ, R26 ;  /* 0x000000fffff67224 */ /* 0x000fe200078e001a */
[----:B------:R-:W4:Y:S04]  /*15bb0*/  LDL.LU.64 R24, [R1+0x200] ;  /* 0x0002000001187983 */ /* 0x000f280000300a00 */
        /* <DEDUP_REMOVED lines=20> */
[----:B------:R-:W4:Y:S01]  /*15d00*/  LDL.LU.64 R66, [R1+0x2a8] ;  /* 0x0002a80001427983 */ /* 0x000f220000300a00 */
[----:B------:R-:W-:-:S03]  /*15d10*/  IMAD.MOV.U32 R16, RZ, RZ, R77 ;  /* 0x000000ffff107224 */ /* 0x000fc600078e004d */
[----:B------:R-:W4:Y:S01]  /*15d20*/  LDL.LU.64 R68, [R1+0x2b0] ;  /* 0x0002b00001447983 */ /* 0x000f220000300a00 */
[----:B------:R-:W-:-:S03]  /*15d30*/  IMAD.MOV.U32 R20, RZ, RZ, R76 ;  /* 0x000000ffff147224 */ /* 0x000fc600078e004c */
[----:B------:R-:W4:Y:S01]  /*15d40*/  LDL.LU.64 R70, [R1+0x2b8] ;  /* 0x0002b80001467983 */ /* 0x000f220000300a00 */
[----:B------:R-:W-:-:S03]  /*15d50*/  IMAD.MOV.U32 R17, RZ, RZ, R79 ;  /* 0x000000ffff117224 */ /* 0x000fc600078e004f */
[----:B------:R-:W4:Y:S01]  /*15d60*/  LDL.LU.64 R72, [R1+0x2c0] ;  /* 0x0002c00001487983 */ /* 0x000f220000300a00 */
[----:B------:R-:W-:-:S03]  /*15d70*/  IMAD.MOV.U32 R21, RZ, RZ, R78 ;  /* 0x000000ffff157224 */ /* 0x000fc600078e004e */
        /* <DEDUP_REMOVED lines=17> */
[----:B------:R-:W-:Y:S02]  /*15e90*/  IMAD.MOV.U32 R168, RZ, RZ, R101 ;  /* 0x000000ffffa87224 */ /* 0x000fe400078e0065 */
[----:B------:R-:W-:Y:S01]  /*15ea0*/  IMAD.MOV.U32 R164, RZ, RZ, R100 ;  /* 0x000000ffffa47224 */ /* 0x000fe200078e0064 */
[----:B------:R-:W4:Y:S01]  /*15eb0*/  LDL.LU.64 R96, [R1+0x320] ;  /* 0x0003200001607983 */ /* 0x000f220000300a00 */
[----:B------:R-:W-:Y:S02]  /*15ec0*/  IMAD.MOV.U32 R169, RZ, RZ, R103 ;  /* 0x000000ffffa97224 */ /* 0x000fe400078e0067 */
[----:B------:R-:W-:Y:S01]  /*15ed0*/  IMAD.MOV.U32 R165, RZ, RZ, R102 ;  /* 0x000000ffffa57224 */ /* 0x000fe200078e0066 */
[----:B------:R-:W4:Y:S01]  /*15ee0*/  LDL.LU.64 R98, [R1+0x328] ;  /* 0x0003280001627983 */ /* 0x000f220000300a00 */
[----:B------:R-:W-:Y:S02]  /*15ef0*/  IMAD.MOV.U32 R176, RZ, RZ, R105 ;  /* 0x000000ffffb07224 */ /* 0x000fe400078e0069 */
[----:B------:R-:W-:Y:S01]  /*15f00*/  IMAD.MOV.U32 R172, RZ, RZ, R104 ;  /* 0x000000ffffac7224 */ /* 0x000fe200078e0068 */
[----:B------:R-:W4:Y:S01]  /*15f10*/  LDL.LU.64 R100, [R1+0x330] ;  /* 0x0003300001647983 */ /* 0x000f220000300a00 */
[----:B------:R-:W-:-:S02]  /*15f20*/  IMAD.MOV.U32 R177, RZ, RZ, R107 ;  /* 0x000000ffffb17224 */ /* 0x000fc400078e006b */
        /* <DEDUP_REMOVED lines=49> */
[----:B------:R-:W4:Y:S04]  /*16240*/  LDL.LU.64 R134, [R1+0x3b8] ;  /* 0x0003b80001867983 */ /* 0x000f280000300a00 */
[----:B------:R-:W4:Y:S04]  /*16250*/  LDL.LU.64 R136, [R1+0x3c0] ;  /* 0x0003c00001887983 */ /* 0x000f280000300a00 */
[----:B------:R-:W4:Y:S04]  /*16260*/  LDL.LU.64 R138, [R1+0x3c8] ;  /* 0x0003c800018a7983 */ /* 0x000f280000300a00 */
[----:B------:R-:W4:Y:S04]  /*16270*/  LDL.LU.64 R140, [R1+0x3d0] ;  /* 0x0003d000018c7983 */ /* 0x000f280000300a00 */
[----:B------:R-:W4:Y:S04]  /*16280*/  LDL.LU.64 R142, [R1+0x3d8] ;  /* 0x0003d800018e7983 */ /* 0x000f280000300a00 */
[----:B------:R-:W4:Y:S01]  /*16290*/  LDL.LU.64 R144, [R1+0x3e0] ;  /* 0x0003e00001907983 */ /* 0x000f220000300a00 */
[----:B--2---:R-:W-:-:S02]  /*162a0*/  IMAD.MOV.U32 R252, RZ, RZ, R150 ;  /* 0x000000fffffc7224 */ /* 0x004fc400078e0096 */
[----:B------:R-:W-:Y:S02]  /*162b0*/  IMAD.MOV.U32 R243, RZ, RZ, R151 ;  /* 0x000000fffff37224 */ /* 0x000fe400078e0097 */
[----:B---3--:R-:W-:Y:S02]  /*162c0*/  IMAD.MOV.U32 R226, RZ, RZ, R148 ;  /* 0x000000ffffe27224 */ /* 0x008fe400078e0094 */
[----:B------:R-:W-:Y:S02]  /*162d0*/  IMAD.MOV.U32 R214, RZ, RZ, R149 ;  /* 0x000000ffffd67224 */ /* 0x000fe400078e0095 */
[----:B----4-:R-:W-:Y:S02]  /*162e0*/  IMAD.MOV.U32 R248, RZ, RZ, R146 ;  /* 0x000000fffff87224 */ /* 0x010fe400078e0092 */
[----:B------:R-:W-:Y:S02]  /*162f0*/  IMAD.MOV.U32 R238, RZ, RZ, R147 ;  /* 0x000000ffffee7224 */ /* 0x000fe400078e0093 */
[----:B------:R-:W2:Y:S04]  /*16300*/  LDL.LU.64 R146, [R1+0x3e8] ;  /* 0x0003e80001927983 */ /* 0x000ea80000300a00 */
[----:B------:R-:W2:Y:S04]  /*16310*/  LDL.LU.64 R148, [R1+0x3f0] ;  /* 0x0003f00001947983 */ /* 0x000ea80000300a00 */
[----:B------:R-:W2:Y:S01]  /*16320*/  LDL.LU.64 R150, [R1+0x3f8] ;  /* 0x0003f80001967983 */ /* 0x000ea20000300a00 */
[----:B------:R-:W-:Y:S01]  /*16330*/  UIADD3.64 UR48, UR8, 0x180, URZ ;  /* 0x0000018008307897 */ /* 0x000fe2000fffe03f */
[----:B------:R-:W-:Y:S01]  /*16340*/  UMOV UR50, UR22 ;  /* 0x0000001600327c82 */ /* 0x000fe20008000000 */
[----:B------:R-:W-:Y:S01]  /*16350*/  UMOV UR51, UR23 ;  /* 0x0000001700337c82 */ /* 0x000fe20008000000 */
[----:B------:R-:W-:Y:S01]  /*16360*/  UIADD3.64 UR52, UR8, 0x200, URZ ;  /* 0x0000020008347897 */ /* 0x000fe2000fffe03f */
[----:B------:R-:W-:Y:S01]  /*16370*/  UMOV UR54, UR10 ;  /* 0x0000000a00367c82 */ /* 0x000fe20008000000 */
[----:B------:R-:W-:Y:S01]  /*16380*/  UMOV UR55, UR11 ;  /* 0x0000000b00377c82 */ /* 0x000fe20008000000 */
[----:B--2---:R-:W-:-:S06]  /*16390*/  WARPGROUP.ARRIVE ;  /* 0x00000000000079c5 */ /* 0x004fcc0000000000 */
[----:B------:R-:W-:Y:S01]  /*163a0*/  HGMMA.64x256x16.F32.BF16 R24, gdesc[UR48].tnspA, R24, gsb0 ;  /* 0x23e00000301879f0 */ /* 0x000fe20008001818 */
[----:B------:R-:W-:Y:S01]  /*163b0*/  UIADD3.64 UR56, UR8, 0x280, URZ ;  /* 0x0000028008387897 */ /* 0x000fe2000fffe03f */
[----:B------:R-:W-:Y:S01]  /*163c0*/  UMOV UR58, UR14 ;  /* 0x0000000e003a7c82 */ /* 0x000fe20008000000 */
[----:B------:R-:W-:Y:S01]  /*163d0*/  UMOV UR59, UR15 ;  /* 0x0000000f003b7c82 */ /* 0x000fe20008000000 */
[----:B------:R-:W-:Y:S02]  /*163e0*/  WARPGROUP.DEPBAR.LE gsb0, 0x0 ;  /* 0x00008000000079c5 */ /* 0x000fe40000010000 */
[----:B------:R-:W-:-:S15]  /*163f0*/  WARPGROUP.ARRIVE ;  /* 0x00000000000079c5 */ /* 0x000fde0000000000 */
[----:B------:R-:W-:-:S07]  /*16400*/  NOP ;  /* 0x0000000000007918 */ /* 0x000fce0000000000 */
[----:B------:R-:W-:Y:S01]  /*16410*/  HGMMA.64x256x16.F32.BF16 R24, gdesc[UR52].tnspA, R24, gsb0 ;  /* 0x23e00000341879f0 */ /* 0x000fe20008001818 */
[----:B------:R-:W-:Y:S01]  /*16420*/  UMOV UR26, UR18 ;  /* 0x00000012001a7c82 */ /* 0x000fe20008000000 */
[----:B------:R-:W-:Y:S01]  /*16430*/  UMOV UR27, UR19 ;  /* 0x00000013001b7c82 */ /* 0x000fe20008000000 */
[----:B------:R-:W-:Y:S02]  /*16440*/  WARPGROUP.DEPBAR.LE gsb0, 0x0 ;  /* 0x00008000000079c5 */ /* 0x000fe40000010000 */
[----:B------:R-:W-:-:S15]  /*16450*/  WARPGROUP.ARRIVE ;  /* 0x00000000000079c5 */ /* 0x000fde0000000000 */
[----:B------:R-:W-:-:S08]  /*16460*/  NOP ;  /* 0x0000000000007918 */ /* 0x000fd00000000000 */
[----:B------:R-:W-:Y:S01]  /*16470*/  HGMMA.64x256x16.F32.BF16 R24, gdesc[UR56].tnspA, R24, gsb0 ;  /* 0x23e00000381879f0 */ /* 0x000fe20008001818 */
[----:B------:R-:W-:Y:S04]  /*16480*/  STL [R1+0xf9c], R196 ;  /* 0x000f9cc401007387 */ /* 0x000fe80000100800 */
        /* <DEDUP_REMOVED lines=20> */
[----:B------:R-:W-:Y:S01]  /*165d0*/  STL [R1+0xf48], R237 ;  /* 0x000f48ed01007387 */ /* 0x000fe20000100800 */
[----:B------:R-:W-:-:S02]  /*165e0*/  WARPGROUP.DEPBAR.LE gsb0, 0x0 ;  /* 0x00008000000079c5 */ /* 0x000fc40000010000 */
[----:B------:R-:W-:-:S06]  /*165f0*/  WARPGROUP.ARRIVE ;  /* 0x00000000000079c5 */ /* 0x000fcc0000000000 */
[----:B------:R-:W-:Y:S01]  /*16600*/  HGMMA.64x256x16.F32.BF16 R24, gdesc[UR24].tnspA, R24, gsb0 ;  /* 0x23e00000181879f0 */ /* 0x000fe20008001818 */
[----:B------:R-:W-:Y:S04]  /*16610*/  STL [R1+0xf44], R240 ;  /* 0x000f44f001007387 */ /* 0x000fe80000100800 */
[----:B------:R-:W-:Y:S01]  /*16620*/  STL [R1+0xf40], R241 ;  /* 0x000f40f101007387 */ /* 0x000fe20000100800 */
[----:B------:R-:W-:Y:S01]  /*16630*/  R2UR UR56, R248 ;  /* 0x00000000f83872ca */ /* 0x000fe200000e0000 */
        /* <DEDUP_REMOVED lines=65> */
[----:B0-----:R-:W2:Y:S04]  /*16a50*/  LDL.LU.64 R48, [R1+0x1200] ;  /* 0x0012000001307983 */ /* 0x001ea80000300a00 */
[----:B------:R-:W3:Y:S04]  /*16a60*/  LDL.LU.64 R46, [R1+0x11f8] ;  /* 0x0011f800012e7983 */ /* 0x000ee80000300a00 */
        /* <DEDUP_REMOVED lines=13> */
[----:B------:R-:W-:-:S02]  /*16b40*/  IMAD.MOV.U32 R201, RZ, RZ, R5 ;  /* 0x000000ffffc97224 */ /* 0x000fc400078e0005 */
[----:B------:R-:W-:Y:S01]  /*16b50*/  IMAD.MOV.U32 R197, RZ, RZ, R10 ;  /* 0x000000ffffc57224 */ /* 0x000fe200078e000a */
[----:B------:R-:W-:Y:S01]  /*16b60*/  R2UR UR48, R252 ;  /* 0x00000000fc3072ca */ /* 0x000fe200000e0000 */
[----:B------:R-:W-:Y:S02]  /*16b70*/  IMAD.MOV.U32 R18, RZ, RZ, R77 ;  /* 0x000000ffff127224 */ /* 0x000fe400078e004d */
[----:B------:R-:W-:Y:S02]  /*16b80*/  IMAD.MOV.U32 R22, RZ, RZ, R76 ;  /* 0x000000ffff167224 */ /* 0x000fe400078e004c */
[----:B------:R-:W-:Y:S02]  /*16b90*/  IMAD.MOV.U32 R19, RZ, RZ, R79 ;  /* 0x000000ffff137224 */ /* 0x000fe400078e004f */
[----:B------:R-:W-:Y:S02]  /*16ba0*/  IMAD.MOV.U32 R23, RZ, RZ, R78 ;  /* 0x000000ffff177224 */ /* 0x000fe400078e004e */
[----:B------:R-:W-:-:S02]  /*16bb0*/  IMAD.MOV.U32 R14, RZ, RZ, R80 ;  /* 0x000000ffff0e7224 */ /* 0x000fc400078e0050 */
[----:B------:R-:W-:Y:S02]  /*16bc0*/  IMAD.MOV.U32 R15, RZ, RZ, R82 ;  /* 0x000000ffff0f7224 */ /* 0x000fe400078e0052 */
        /* <DEDUP_REMOVED lines=25> */
[----:B------:R-:W-:Y:S01]  /*16d60*/  IMAD.MOV.U32 R199, RZ, RZ, R118 ;  /* 0x000000ffffc77224 */ /* 0x000fe200078e0076 */
[----:B------:R-:W-:Y:S01]  /*16d70*/  R2UR UR53, R214 ;  /* 0x00000000d63572ca */ /* 0x000fe200000e0000 */
[----:B------:R-:W-:Y:S02]  /*16d80*/  IMAD.MOV.U32 R210, RZ, RZ, R121 ;  /* 0x000000ffffd27224 */ /* 0x000fe400078e0079 */
[----:B------:R-:W-:Y:S02]  /*16d90*/  IMAD.MOV.U32 R206, RZ, RZ, R120 ;  /* 0x000000ffffce7224 */ /* 0x000fe400078e0078 */
        /* <DEDUP_REMOVED lines=13> */
[----:B------:R-:W-:Y:S01]  /*16e70*/  IMAD.MOV.U32 R230, RZ, RZ, R132 ;  /* 0x000000ffffe67224 */ /* 0x000fe200078e0084 */
[----:B------:R-:W-:Y:S01]  /*16e80*/  R2UR UR49, R243 ;  /* 0x00000000f33172ca */ /* 0x000fe200000e0000 */
[----:B------:R-:W-:-:S02]  /*16e90*/  IMAD.MOV.U32 R235, RZ, RZ, R135 ;  /* 0x000000ffffeb7224 */ /* 0x000fc400078e0087 */
[----:B------:R-:W-:Y:S02]  /*16ea0*/  IMAD.MOV.U32 R231, RZ, RZ, R134 ;  /* 0x000000ffffe77224 */ /* 0x000fe400078e0086 */
[----:B------:R-:W-:Y:S02]  /*16eb0*/  IMAD.MOV.U32 R242, RZ, RZ, R137 ;  /* 0x000000fffff27224 */ /* 0x000fe400078e0089 */
[----:B------:R-:W-:Y:S02]  /*16ec0*/  IMAD.MOV.U32 R238, RZ, RZ, R136 ;  /* 0x000000ffffee7224 */ /* 0x000fe400078e0088 */
[----:B------:R-:W-:Y:S02]  /*16ed0*/  IMAD.MOV.U32 R243, RZ, RZ, R139 ;  /* 0x000000fffff37224 */ /* 0x000fe400078e008b */
[----:B------:R-:W-:Y:S02]  /*16ee0*/  IMAD.MOV.U32 R239, RZ, RZ, R138 ;  /* 0x000000ffffef7224 */ /* 0x000fe400078e008a */
[----:B--2---:R-:W-:-:S02]  /*16ef0*/  IMAD.MOV.U32 R13, RZ, RZ, R49 ;  /* 0x000000ffff0d7224 */ /* 0x004fc400078e0031 */
[----:B------:R-:W-:Y:S02]  /*16f00*/  IMAD.MOV.U32 R252, RZ, RZ, R48 ;  /* 0x000000fffffc7224 */ /* 0x000fe400078e0030 */
[----:B---3--:R-:W-:Y:S02]  /*16f10*/  IMAD.MOV.U32 R247, RZ, RZ, R47 ;  /* 0x000000fffff77224 */ /* 0x008fe400078e002f */
[----:B------:R-:W-:Y:S02]  /*16f20*/  IMAD.MOV.U32 R204, RZ, RZ, R46 ;  /* 0x000000ffffcc7224 */ /* 0x000fe400078e002e */
[----:B----4-:R-:W-:Y:S02]  /*16f30*/  IMAD.MOV.U32 R200, RZ, RZ, R45 ;  /* 0x000000ffffc87224 */ /* 0x010fe400078e002d */
        /* <DEDUP_REMOVED lines=21> */
[----:B------:R-:W2:Y:S04]  /*17090*/  LDL.LU.64 R24, [R1] ;  /* 0x0000000001187983 */ /* 0x000ea80000300a00 */
[----:B------:R-:W2:Y:S04]  /*170a0*/  LDL.LU.64 R26, [R1+0x8] ;  /* 0x00000800011a7983 */ /* 0x000ea80000300a00 */
        /* <DEDUP_REMOVED lines=11> */
[----:B-1----:R-:W2:Y:S04]  /*17160*/  LDL.LU.64 R50, [R1+0x68] ;  /* 0x0000680001327983 */ /* 0x002ea80000300a00 */
        /* <DEDUP_REMOVED lines=49> */
[----:B------:R-:W2:Y:S01]  /*17480*/  LDL.LU.64 R150, [R1+0x1f8] ;  /* 0x0001f80001967983 */ /* 0x000ea20000300a00 */
[----:B------:R-:W-:Y:S01]  /*17490*/  UMOV UR30, UR22 ;  /* 0x00000016001e7c82 */ /* 0x000fe20008000000 */
[----:B------:R-:W-:Y:S01]  /*174a0*/  UMOV UR31, UR23 ;  /* 0x00000017001f7c82 */ /* 0x000fe20008000000 */
[----:B------:R-:W-:Y:S01]  /*174b0*/  UMOV UR34, UR10 ;  /* 0x0000000a00227c82 */ /* 0x000fe20008000000 */
[----:B------:R-:W-:Y:S01]  /*174c0*/  UMOV UR35, UR11 ;  /* 0x0000000b00237c82 */ /* 0x000fe20008000000 */
[----:B--2---:R-:W-:-:S06]  /*174d0*/  WARPGROUP.ARRIVE ;  /* 0x00000000000079c5 */ /* 0x004fcc0000000000 */
[----:B------:R-:W-:Y:S01]  /*174e0*/  HGMMA.64x256x16.F32.BF16 R24, gdesc[UR28].tnspA, R24, gsb0 ;  /* 0x23e000001c1879f0 */ /* 0x000fe20008001818 */
[----:B------:R-:W-:Y:S01]  /*174f0*/  UMOV UR38, UR14 ;  /* 0x0000000e00267c82 */ /* 0x000fe20008000000 */
[----:B------:R-:W-:Y:S01]  /*17500*/  UMOV UR39, UR15 ;  /* 0x0000000f00277c82 */ /* 0x000fe20008000000 */
[----:B------:R-:W-:Y:S02]  /*17510*/  WARPGROUP.DEPBAR.LE gsb0, 0x0 ;  /* 0x00008000000079c5 */ /* 0x000fe40000010000 */
[----:B------:R-:W-:-:S15]  /*17520*/  WARPGROUP.ARRIVE ;  /* 0x00000000000079c5 */ /* 0x000fde0000000000 */
[----:B------:R-:W-:-:S08]  /*17530*/  NOP ;  /* 0x0000000000007918 */ /* 0x000fd00000000000 */
[----:B------:R-:W-:Y:S01]  /*17540*/  HGMMA.64x256x16.F32.BF16 R24, gdesc[UR32].tnspA, R24, gsb0 ;  /* 0x23e00000201879f0 */ /* 0x000fe20008001818 */
[----:B------:R-:W-:Y:S01]  /*17550*/  UMOV UR42, UR18 ;  /* 0x00000012002a7c82 */ /* 0x000fe20008000000 */
[----:B------:R-:W-:Y:S01]  /*17560*/  UMOV UR43, UR19 ;  /* 0x00000013002b7c82 */ /* 0x000fe20008000000 */
[----:B------:R-:W-:Y:S02]  /*17570*/  WARPGROUP.DEPBAR.LE gsb0, 0x0 ;  /* 0x00008000000079c5 */ /* 0x000fe40000010000 */
[----:B------:R-:W-:-:S15]  /*17580*/  WARPGROUP.ARRIVE ;  /* 0x00000000000079c5 */ /* 0x000fde0000000000 */
[----:B------:R-:W-:-:S08]  /*17590*/  NOP ;  /* 0x0000000000007918 */ /* 0x000fd00000000000 */
[----:B------:R-:W-:Y:S03]  /*175a0*/  HGMMA.64x256x16.F32.BF16 R24, gdesc[UR36].tnspA, R24, gsb0 ;  /* 0x23e00000241879f0 */ /* 0x000fe60008001818 */
[----:B------:R-:W-:Y:S02]  /*175b0*/  WARPGROUP.DEPBAR.LE gsb0, 0x0 ;  /* 0x00008000000079c5 */ /* 0x000fe40000010000 */
[----:B------:R-:W-:-:S15]  /*175c0*/  WARPGROUP.ARRIVE ;  /* 0x00000000000079c5 */ /* 0x000fde0000000000 */
[----:B------:R-:W-:-:S08]  /*175d0*/  NOP ;  /* 0x0000000000007918 */ /* 0x000fd00000000000 */
[----:B------:R-:W-:Y:S01]  /*175e0*/  HGMMA.64x256x16.F32.BF16 R24, gdesc[UR40].tnspA, R24, gsb0 ;  /* 0x23e00000281879f0 */ /* 0x000fe20008001818 */
        /* <DEDUP_REMOVED lines=15> */
[-C--:B------:R-:W-:Y:S01]  /*176e0*/  IADD3 R11, P0, R8, R12.reuse, RZ ;  /* 0x0000000c080b7210 */ /* 0x080fe20007f1e0ff */
[----:B------:R-:W-:Y:S01]  /*176f0*/  IMAD.MOV.U32 R228, RZ, RZ, R13 ;  /* 0x000000ffffe47224 */ /* 0x000fe200078e000d */
[----:B------:R-:W-:Y:S01]  /*17700*/  IADD3 R13, P1, R6, R12, RZ ;  /* 0x0000000c060d7210 */ /* 0x000fe20007f3e0ff */
[----:B------:R-:W-:Y:S02]  /*17710*/  IMAD.MOV.U32 R205, RZ, RZ, R247 ;  /* 0x000000ffffcd7224 */ /* 0x000fe400078e00f7 */
[----:B------:R-:W-:-:S02]  /*17720*/  IMAD.MOV.U32 R208, RZ, RZ, R245 ;  /* 0x000000ffffd07224 */ /* 0x000fc400078e00f5 */
[----:B------:R-:W-:Y:S02]  /*17730*/  IMAD.MOV.U32 R209, RZ, RZ, R252 ;  /* 0x000000ffffd17224 */ /* 0x000fe400078e00fc */
[--C-:B------:R-:W-:Y:S02]  /*17740*/  IMAD.X R8, R9, 0x1, R0.reuse, P0 ;  /* 0x0000000109087824 */ /* 0x100fe400000e0600 */
[----:B------:R-:W-:Y:S01]  /*17750*/  IMAD.X R6, R7, 0x1, R0, P1 ;  /* 0x0000000107067824 */ /* 0x000fe200008e0600 */
[----:B------:R-:W-:Y:S02]  /*17760*/  WARPGROUP.DEPBAR.LE gsb0, 0x0 ;  /* 0x00008000000079c5 */ /* 0x000fe40000010000 */
[----:B------:R-:W-:Y:S04]  /*17770*/  STL.64 [R1], R24 ;  /* 0x0000001801007387 */ /* 0x000fe80000100a00 */
        /* <DEDUP_REMOVED lines=121> */
[----:B------:R-:W-:-:S03]  /*17f10*/  IMAD.MOV.U32 R247, RZ, RZ, R26 ;  /* 0x000000fffff77224 */ /* 0x000fc600078e001a */
[----:B------:R-:W2:Y:S01]  /*17f20*/  LDL.LU.64 R34, [R1+0xfc8] ;  /* 0x000fc80001227983 */ /* 0x000ea20000300a00 */
[----:B------:R-:W-:-:S03]  /*17f30*/  IMAD.MOV.U32 R252, RZ, RZ, R25 ;  /* 0x000000fffffc7224 */ /* 0x000fc600078e0019 */
[----:B------:R-:W2:Y:S01]  /*17f40*/  LDL.LU.64 R32, [R1+0xfc0] ;  /* 0x000fc00001207983 */ /* 0x000ea20000300a00 */
[----:B------:R-:W-:-:S03]  /*17f50*/  IMAD.MOV.U32 R245, RZ, RZ, R24 ;  /* 0x000000fffff57224 */ /* 0x000fc600078e0018 */
[----:B------:R-:W2:Y:S04]  /*17f60*/  LDL.LU.64 R30, [R1+0xfb8] ;  /* 0x000fb800011e7983 */ /* 0x000ea80000300a00 */
[----:B------:R-:W2:Y:S04]  /*17f70*/  LDL.LU.64 R28, [R1+0xfb0] ;  /* 0x000fb000011c7983 */ /* 0x000ea80000300a00 */
[----:B------:R-:W2:Y:S04]  /*17f80*/  LDL.LU.64 R26, [R1+0xfa8] ;  /* 0x000fa800011a7983 */ /* 0x000ea80000300a00 */
[----:B------:R-:W2:Y:S04]  /*17f90*/  LDL.LU.64 R24, [R1+0xfa0] ;  /* 0x000fa00001187983 */ /* 0x000ea80000300a00 */
[----:B------:R-:W3:Y:S04]  /*17fa0*/  LDL.LU R9, [R1+0x6dc] ;  /* 0x0006dc0001097983 */ /* 0x000ee80000300800 */
[----:B------:R-:W4:Y:S01]  /*17fb0*/  LDL R7, [R1+0xef0] ;  /* 0x000ef00001077983 */ /* 0x000f220000100800 */
[----:B------:R-:W-:-:S05]  /*17fc0*/  VIADD R251, R251, 0x1 ;  /* 0x00000001fbfb7836 */ /* 0x000fca0000000000 */
[----:B----4-:R-:W-:Y:S02]  /*17fd0*/  ISETP.NE.U32.AND P0, PT, R251, R7, PT ;  /* 0x00000007fb00720c */ /* 0x010fe40003f05070 */
[----:B------:R-:W4:Y:S02]  /*17fe0*/  LDL.LU R7, [R1+0xe94] ;  /* 0x000e940001077983 */ /* 0x000f240000300800 */
[----:B----4-:R-:W-:-:S05]  /*17ff0*/  IADD3 R7, P3, R7, R12, RZ ;  /* 0x0000000c07077210 */ /* 0x010fca0007f7e0ff */
[----:B------:R0:W-:Y:S04]  /*18000*/  STL [R1+0xe94], R7 ;  /* 0x000e940701007387 */ /* 0x0001e80000100800 */
[----:B0-----:R-:W4:Y:S02]  /*18010*/  LDL.LU R7, [R1+0xe8c] ;  /* 0x000e8c0001077983 */ /* 0x001f240000300800 */
        /* <DEDUP_REMOVED lines=15> */
[----:B----4-:R-:W-:-:S05]  /*18110*/  IMAD.X R7, R7, 0x1, R0, P3 ;  /* 0x0000000107077824 */ /* 0x010fca00018e0600 */
        /* <DEDUP_REMOVED lines=709> */
[----:B0-----:R-:W4:Y:S01]  /*1ad70*/  LDL.LU R7, [R1+0xab4] ;  /* 0x000ab40001077983 */ /* 0x001f220000300800 */
[----:B------:R-:W-:Y:S01]  /*1ad80*/  IMAD.X R196, R196, 0x1, R0, P2 ;  /* 0x00000001c4c47824 */ /* 0x000fe200010e0600 */
[----:B----4-:R-:W-:-:S05]  /*1ad90*/  IADD3 R7, P1, R7, R12, RZ ;  /* 0x0000000c07077210 */ /* 0x010fca0007f3e0ff */
[----:B------:R-:W-:Y:S04]  /*1ada0*/  STL [R1+0xab4], R7 ;  /* 0x000ab40701007387 */ /* 0x000fe80000100800 */
[----:B------:R0:W-:Y:S04]  /*1adb0*/  STL [R1+0xad8], R196 ;  /* 0x000ad8c401007387 */ /* 0x0001e80000100800 */
[----:B0-----:R-:W4:Y:S04]  /*1adc0*/  LDL.LU R196, [R1+0xaac] ;  /* 0x000aac0001c47983 */ /* 0x001f280000300800 */
[----:B------:R-:W2:Y:S01]  /*1add0*/  LDL.LU R7, [R1+0xad0] ;  /* 0x000ad00001077983 */ /* 0x000ea20000300800 */
[----:B----4-:R-:W-:Y:S01]  /*1ade0*/  IADD3 R196, P2, R196, R12, RZ ;  /* 0x0000000cc4c47210 */ /* 0x010fe20007f5e0ff */
[----:B--2---:R-:W-:-:S04]  /*1adf0*/  IMAD.X R7, R7, 0x1, R0, P3 ;  /* 0x0000000107077824 */ /* 0x004fc800018e0600 */
[----:B------:R0:W-:Y:S04]  /*1ae00*/  STL [R1+0xaac], R196 ;  /* 0x000aacc401007387 */ /* 0x0001e80000100800 */
[----:B0-----:R1:W5:Y:S04]  /*1ae10*/  LDL.LU R196, [R1+0xf9c] ;  /* 0x000f9c0001c47983 */ /* 0x0013680000300800 */
[----:B------:R-:W2:Y:S04]  /*1ae20*/  LDL.LU R12, [R1+0xec8] ;  /* 0x000ec800010c7983 */ /* 0x000ea80000300800 */
[----:B------:R0:W-:Y:S04]  /*1ae30*/  STL [R1+0xad0], R7 ;  /* 0x000ad00701007387 */ /* 0x0001e80000100800 */
[----:B0-----:R-:W4:Y:S01]  /*1ae40*/  LDL.LU R7, [R1+0xac8] ;  /* 0x000ac80001077983 */ /* 0x001f220000300800 */
[----:B--2---:R-:W-:-:S05]  /*1ae50*/  IADD3 R12, P3, R12, UR5, RZ ;  /* 0x000000050c0c7c10 */ /* 0x004fca000ff7e0ff */
[----:B------:R0:W-:Y:S01]  /*1ae60*/  STL [R1+0xec8], R12 ;  /* 0x000ec80c01007387 */ /* 0x0001e20000100800 */
[----:B----4-:R-:W-:-:S03]  /*1ae70*/  IMAD.X R7, R7, 0x1, R0, P4 ;  /* 0x0000000107077824 */ /* 0x010fc600020e0600 */
[----:B0-----:R-:W2:Y:S04]  /*1ae80*/  LDL.LU R12, [R1+0xeac] ;  /* 0x000eac00010c7983 */ /* 0x001ea80000300800 */
        /* <DEDUP_REMOVED lines=28> */
[----:B----4-:R-:W-:-:S03]  /*1b050*/  IADD3.X R7, R7, UR60, RZ, P3, !PT ;  /* 0x0000003c07077c10 */ /* 0x010fc60009ffe4ff */
        /* <DEDUP_REMOVED lines=250> */
[----:B------:R-:W-:Y:S01]  /*1c000*/  STL [R1+0x960], R12 ;  /* 0x0009600c01007387 */ /* 0x000fe20000100800 */
[----:B----4-:R-:W-:-:S05]  /*1c010*/  IADD3.X R7, R7, UR60, RZ, P3, !PT ;  /* 0x0000003c07077c10 */ /* 0x010fca0009ffe4ff */
[----:B------:R0:W-:Y:S04]  /*1c020*/  STL [R1+0x984], R7 ;  /* 0x0009840701007387 */ /* 0x0001e80000100800 */
[----:B0-----:R-:W2:Y:S02]  /*1c030*/  LDL.LU R7, [R1+0x958] ;  /* 0x0009580001077983 */ /* 0x001ea40000300800 */
[----:B--2---:R-:W-:-:S05]  /*1c040*/  IADD3 R7, P3, R7, UR5, RZ ;  /* 0x0000000507077c10 */ /* 0x004fca000ff7e0ff */
[----:B------:R0:W-:Y:S04]  /*1c050*/  STL [R1+0x958], R7 ;  /* 0x0009580701007387 */ /* 0x0001e80000100800 */
[----:B------:R-:W2:Y:S04]  /*1c060*/  LDL.LU R12, [R1+0x97c] ;  /* 0x00097c00010c7983 */ /* 0x000ea80000300800 */
[----:B0-----:R-:W4:Y:S01]  /*1c070*/  LDL.LU R7, [R1+0x950] ;  /* 0x0009500001077983 */ /* 0x001f220000300800 */
[----:B--2---:R-:W-:-:S05]  /*1c080*/  IADD3.X R12, R12, UR60, RZ, P4, !PT ;  /* 0x0000003c0c0c7c10 */ /* 0x004fca000a7fe4ff */
[----:B------:R0:W-:Y:S01]  /*1c090*/  STL [R1+0x97c], R12 ;  /* 0x00097c0c01007387 */ /* 0x0001e20000100800 */
[----:B----4-:R-:W-:-:S05]  /*1c0a0*/  IADD3 R7, P4, R7, UR5, RZ ;  /* 0x0000000507077c10 */ /* 0x010fca000ff9e0ff */
[----:B------:R2:W-:Y:S04]  /*1c0b0*/  STL [R1+0x950], R7 ;  /* 0x0009500701007387 */ /* 0x0005e80000100800 */
[----:B0-----:R-:W4:Y:S04]  /*1c0c0*/  LDL.LU R12, [R1+0x974] ;  /* 0x00097400010c7983 */ /* 0x001f280000300800 */
[----:B--2---:R-:W2:Y:S01]  /*1c0d0*/  LDL.LU R7, [R1+0x948] ;  /* 0x0009480001077983 */ /* 0x004ea20000300800 */
[----:B----4-:R-:W-:-:S05]  /*1c0e0*/  IADD3.X R12, R12, UR60, RZ, P5, !PT ;  /* 0x0000003c0c0c7c10 */ /* 0x010fca000affe4ff */
[----:B------:R0:W-:Y:S01]  /*1c0f0*/  STL [R1+0x974], R12 ;  /* 0x0009740c01007387 */ /* 0x0001e20000100800 */
[----:B--2---:R-:W-:-:S05]  /*1c100*/  IADD3 R7, P5, R7, UR5, RZ ;  /* 0x0000000507077c10 */ /* 0x004fca000ffbe0ff */
        /* <DEDUP_REMOVED lines=357> */
[----:B------:R-:W-:Y:S01]  /*1d760*/  WARPGROUP.ARRIVE ;  /* 0x00000000000079c5 */ /* 0x000fe20000000000 */
[----:B------:R-:W-:Y:S01]  /*1d770*/  UMOV UR46, UR22 ;  /* 0x00000016002e7c82 */ /* 0x000fe20008000000 */
[----:B------:R-:W-:-:S04]  /*1d780*/  UMOV UR47, UR23 ;  /* 0x00000017002f7c82 */ /* 0x000fc80008000000 */
[----:B------:R-:W-:Y:S01]  /*1d790*/  HGMMA.64x256x16.F32.BF16 R24, gdesc[UR44].tnspA, R24, gsb0 ;  /* 0x23e000002c1879f0 */ /* 0x000fe20008001818 */
[----:B----4-:R-:W-:-:S05]  /*1d7a0*/  IADD3.X R12, R12, UR60, RZ, P5, !PT ;  /* 0x0000003c0c0c7c10 */ /* 0x010fca000affe4ff */
[----:B------:R0:W-:Y:S01]  /*1d7b0*/  STL [R1+0x794], R12 ;  /* 0x0007940c01007387 */ /* 0x0001e20000100800 */
[----:B--2---:R-:W-:-:S05]  /*1d7c0*/  IADD3 R7, P5, R7, UR5, RZ ;  /* 0x0000000507077c10 */ /* 0x004fca000ffbe0ff */
[----:B------:R2:W-:Y:S04]  /*1d7d0*/  STL [R1+0x768], R7 ;  /* 0x0007680701007387 */ /* 0x0005e80000100800 */
[----:B0-----:R-:W4:Y:S04]  /*1d7e0*/  LDL.LU R12, [R1+0x760] ;  /* 0x00076000010c7983 */ /* 0x001f280000300800 */
[----:B--2---:R-:W2:Y:S01]  /*1d7f0*/  LDL.LU R7, [R1+0x784] ;  /* 0x0007840001077983 */ /* 0x004ea20000300800 */
[----:B------:R-:W-:Y:S02]  /*1d800*/  IADD3.X R197, R197, UR60, RZ, P6, !PT ;  /* 0x0000003cc5c57c10 */ /* 0x000fe4000b7fe4ff */
[----:B------:R-:W-:-:S03]  /*1d810*/  IADD3.X R201, R201, UR60, RZ, P2, !PT ;  /* 0x0000003cc9c97c10 */ /* 0x000fc600097fe4ff */
[----:B------:R0:W-:Y:S01]  /*1d820*/  STL [R1+0x78c], R197 ;  /* 0x00078cc501007387 */ /* 0x0001e20000100800 */
[----:B------:R-:W-:Y:S02]  /*1d830*/  IADD3 R204, P2, R204, UR5, RZ ;  /* 0x00000005cccc7c10 */ /* 0x000fe4000ff5e0ff */
[----:B------:R-:W-:Y:S01]  /*1d840*/  IADD3.X R205, R205, UR60, RZ, P3, !PT ;  /* 0x0000003ccdcd7c10 */ /* 0x000fe20009ffe4ff */
[----:B0-----:R1:W5:Y:S01]  /*1d850*/  LDL.LU R197, [R1+0xf98] ;  /* 0x000f980001c57983 */ /* 0x0013620000300800 */
[----:B------:R-:W-:Y:S02]  /*1d860*/  IADD3 R208, P3, R208, UR5, RZ ;  /* 0x00000005d0d07c10 */ /* 0x000fe4000ff7e0ff */
[----:B------:R-:W-:Y:S02]  /*1d870*/  IADD3.X R209, R209, UR60, RZ, P4, !PT ;  /* 0x0000003cd1d17c10 */ /* 0x000fe4000a7fe4ff */
[----:B------:R-:W-:Y:S02]  /*1d880*/  IADD3 R212, P4, R212, UR5, RZ ;  /* 0x00000005d4d47c10 */ /* 0x000fe4000ff9e0ff */
[----:B------:R-:W-:-:S02]  /*1d890*/  IADD3.X R213, R213, UR60, RZ, P5, !PT ;  /* 0x0000003cd5d57c10 */ /* 0x000fc4000affe4ff */
[----:B------:R-:W-:Y:S02]  /*1d8a0*/  IADD3 R216, P5, R216, UR5, RZ ;  /* 0x00000005d8d87c10 */ /* 0x000fe4000ffbe0ff */
[----:B------:R-:W-:Y:S02]  /*1d8b0*/  IADD3.X R225, R225, UR60, RZ, P2, !PT ;  /* 0x0000003ce1e17c10 */ /* 0x000fe400097fe4ff */
[----:B------:R-:W-:Y:S02]  /*1d8c0*/  IADD3 R228, P2, R228, UR5, RZ ;  /* 0x00000005e4e47c10 */ /* 0x000fe4000ff5e0ff */
[----:B------:R-:W-:Y:S02]  /*1d8d0*/  IADD3.X R229, R229, UR60, RZ, P3, !PT ;  /* 0x0000003ce5e57c10 */ /* 0x000fe40009ffe4ff */
[----:B------:R-:W-:Y:S02]  /*1d8e0*/  IADD3 R232, P3, R232, UR5, RZ ;  /* 0x00000005e8e87c10 */ /* 0x000fe4000ff7e0ff */
[----:B------:R-:W-:-:S02]  /*1d8f0*/  IADD3.X R233, R233, UR60, RZ, P4, !PT ;  /* 0x0000003ce9e97c10 */ /* 0x000fc4000a7fe4ff */
[----:B------:R-:W-:Y:S02]  /*1d900*/  IADD3 R236, P4, R236, UR5, RZ ;  /* 0x00000005ecec7c10 */ /* 0x000fe4000ff9e0ff */
[----:B------:R-:W-:Y:S02]  /*1d910*/  IADD3.X R237, R237, UR60, RZ, P5, !PT ;  /* 0x0000003ceded7c10 */ /* 0x000fe4000affe4ff */
[----:B------:R-:W-:Y:S01]  /*1d920*/  IADD3 R240, P5, R240, UR5, RZ ;  /* 0x00000005f0f07c10 */ /* 0x000fe2000ffbe0ff */
[----:B------:R-:W-:Y:S02]  /*1d930*/  WARPGROUP.DEPBAR.LE gsb0, 0x0 ;  /* 0x00008000000079c5 */ /* 0x000fe40000010000 */
[----:B------:R-:W-:Y:S01]  /*1d940*/  WARPGROUP.ARRIVE ;  /* 0x00000000000079c5 */ /* 0x000fe20000000000 */
[----:B------:R-:W-:Y:S01]  /*1d950*/  UMOV UR50, UR10 ;  /* 0x0000000a00327c82 */ /* 0x000fe20008000000 */
[----:B------:R-:W-:-:S04]  /*1d960*/  UMOV UR51, UR11 ;  /* 0x0000000b00337c82 */ /* 0x000fc80008000000 */
[----:B------:R-:W-:Y:S01]  /*1d970*/  HGMMA.64x256x16.F32.BF16 R24, gdesc[UR48].tnspA, R24, gsb0 ;  /* 0x23e00000301879f0 */ /* 0x000fe20008001818 */
[----:B----4-:R-:W-:-:S05]  /*1d980*/  IADD3 R12, P6, R12, UR5, RZ ;  /* 0x000000050c0c7c10 */ /* 0x010fca000ffde0ff */
[----:B------:R0:W-:Y:S01]  /*1d990*/  STL [R1+0x760], R12 ;  /* 0x0007600c01007387 */ /* 0x0001e20000100800 */
[----:B--2---:R-:W-:Y:S02]  /*1d9a0*/  IADD3.X R7, R7, UR60, RZ, P1, !PT ;  /* 0x0000003c07077c10 */ /* 0x004fe40008ffe4ff */
[----:B------:R-:W-:Y:S01]  /*1d9b0*/  IADD3 R200, P1, R200, UR5, RZ ;  /* 0x00000005c8c87c10 */ /* 0x000fe2000ff3e0ff */
[----:B0-----:R-:W2:Y:S04]  /*1d9c0*/  LDL.LU R12, [R1+0x6e8] ;  /* 0x0006e800010c7983 */ /* 0x001ea80000300800 */
[----:B------:R0:W-:Y:S04]  /*1d9d0*/  STL [R1+0x784], R7 ;  /* 0x0007840701007387 */ /* 0x0001e80000100800 */
[----:B0-----:R-:W4:Y:S04]  /*1d9e0*/  LDL.LU R7, [R1+0x70c] ;  /* 0x00070c0001077983 */ /* 0x001f280000300800 */
[----:B------:R0:W-:Y:S04]  /*1d9f0*/  STL [R1+0x758], R200 ;  /* 0x000758c801007387 */ /* 0x0001e80000100800 */
[----:B0-----:R1:W5:Y:S04]  /*1da00*/  LDL.LU R200, [R1+0xf94] ;  /* 0x000f940001c87983 */ /* 0x0013680000300800 */
[----:B------:R0:W-:Y:S04]  /*1da10*/  STL [R1+0x77c], R201 ;  /* 0x00077cc901007387 */ /* 0x0001e80000100800 */
[----:B0-----:R1:W5:Y:S04]  /*1da20*/  LDL.LU R201, [R1+0xf90] ;  /* 0x000f900001c97983 */ /* 0x0013680000300800 */
[----:B------:R0:W-:Y:S01]  /*1da30*/  STL [R1+0x750], R204 ;  /* 0x000750cc01007387 */ /* 0x0001e20000100800 */
[----:B------:R-:W-:-:S03]  /*1da40*/  IADD3.X R217, R217, UR60, RZ, P6, !PT ;  /* 0x0000003cd9d97c10 */ /* 0x000fc6000b7fe4ff */
[----:B0-----:R1:W5:Y:S04]  /*1da50*/  LDL.LU R204, [R1+0xf8c] ;  /* 0x000f8c0001cc7983 */ /* 0x0013680000300800 */
[----:B------:R0:W-:Y:S01]  /*1da60*/  STL [R1+0x774], R205 ;  /* 0x000774cd01007387 */ /* 0x0001e20000100800 */
[----:B------:R-:W-:-:S03]  /*1da70*/  IADD3 R220, P6, R220, UR5, RZ ;  /* 0x00000005dcdc7c10 */ /* 0x000fc6000ffde0ff */
[----:B0-----:R1:W5:Y:S04]  /*1da80*/  LDL.LU R205, [R1+0xf88] ;  /* 0x000f880001cd7983 */ /* 0x0013680000300800 */
[----:B------:R0:W-:Y:S01]  /*1da90*/  STL [R1+0x748], R208 ;  /* 0x000748d001007387 */ /* 0x0001e20000100800 */
[----:B------:R-:W-:-:S03]  /*1daa0*/  IADD3.X R221, R221, UR60, RZ, P1, !PT ;  /* 0x0000003cdddd7c10 */ /* 0x000fc60008ffe4ff */
[----:B0-----:R1:W5:Y:S04]  /*1dab0*/  LDL.LU R208, [R1+0xf84] ;  /* 0x000f840001d07983 */ /* 0x0013680000300800 */
[----:B------:R0:W-:Y:S01]  /*1dac0*/  STL [R1+0x76c], R209 ;  /* 0x00076cd101007387 */ /* 0x0001e20000100800 */
[----:B------:R-:W-:-:S03]  /*1dad0*/  IADD3 R224, P1, R224, UR5, RZ ;  /* 0x00000005e0e07c10 */ /* 0x000fc6000ff3e0ff */
[----:B0-----:R1:W5:Y:S04]  /*1dae0*/  LDL.LU R209, [R1+0xf80] ;  /* 0x000f800001d17983 */ /* 0x0013680000300800 */
[----:B------:R0:W-:Y:S04]  /*1daf0*/  STL [R1+0x740], R212 ;  /* 0x000740d401007387 */ /* 0x0001e80000100800 */
        /* <DEDUP_REMOVED lines=36> */
[----:B0-----:R-:W3:Y:S04]  /*1dd40*/  LDL.LU R4, [R1+0xf3c] ;  /* 0x000f3c0001047983 */ /* 0x001ee80000300800 */
[----:B------:R0:W-:Y:S04]  /*1dd50*/  STL [R1+0x724], R3 ;  /* 0x0007240301007387 */ /* 0x0001e80000100800 */
[----:B0-----:R-:W3:Y:S04]  /*1dd60*/  LDL.LU R3, [R1+0xf38] ;  /* 0x000f380001037983 */ /* 0x001ee80000300800 */
[----:B------:R0:W-:Y:S04]  /*1dd70*/  STL [R1+0x6f8], R2 ;  /* 0x0006f80201007387 */ /* 0x0001e80000100800 */
[----:B0-----:R-:W3:Y:S01]  /*1dd80*/  LDL.LU R2, [R1+0xf34] ;  /* 0x000f340001027983 */ /* 0x001ee20000300800 */
[----:B------:R-:W-:-:S02]  /*1dd90*/  WARPGROUP.DEPBAR.LE gsb0, 0x0 ;  /* 0x00008000000079c5 */ /* 0x000fc40000010000 */
[----:B------:R-:W-:Y:S01]  /*1dda0*/  WARPGROUP.ARRIVE ;  /* 0x00000000000079c5 */ /* 0x000fe20000000000 */
[----:B------:R-:W-:Y:S01]  /*1ddb0*/  UMOV UR54, UR14 ;  /* 0x0000000e00367c82 */ /* 0x000fe20008000000 */
[----:B------:R-:W-:-:S04]  /*1ddc0*/  UMOV UR55, UR15 ;  /* 0x0000000f00377c82 */ /* 0x000fc80008000000 */
[----:B------:R-:W-:Y:S01]  /*1ddd0*/  HGMMA.64x256x16.F32.BF16 R24, gdesc[UR52].tnspA, R24, gsb0 ;  /* 0x23e00000341879f0 */ /* 0x000fe20008001818 */
[----:B------:R-:W-:Y:S02]  /*1dde0*/  IADD3.X R10, R10, UR60, RZ, P3, !PT ;  /* 0x0000003c0a0a7c10 */ /* 0x000fe40009ffe4ff */
[----:B--2---:R-:W-:Y:S02]  /*1ddf0*/  IADD3 R12, P3, R12, UR5, RZ ;  /* 0x000000050c0c7c10 */ /* 0x004fe4000ff7e0ff */
[----:B----4-:R-:W-:Y:S01]  /*1de00*/  IADD3.X R7, R7, UR60, RZ, P4, !PT ;  /* 0x0000003c07077c10 */ /* 0x010fe2000a7fe4ff */
[----:B------:R-:W-:Y:S01]  /*1de10*/  UMOV UR58, UR18 ;  /* 0x00000012003a7c82 */ /* 0x000fe20008000000 */
[----:B------:R-:W-:Y:S01]  /*1de20*/  UMOV UR59, UR19 ;  /* 0x00000013003b7c82 */ /* 0x000fe20008000000 */
[----:B---3--:R-:W-:Y:S02]  /*1de30*/  IADD3 R4, P4, R4, UR5, RZ ;  /* 0x0000000504047c10 */ /* 0x008fe4000ff9e0ff */
[----:B------:R-:W-:-:S02]  /*1de40*/  IADD3.X R2, R2, UR60, RZ, P2, !PT ;  /* 0x0000003c02027c10 */ /* 0x000fc400097fe4ff */
[----:B------:R-:W-:-:S03]  /*1de50*/  IADD3 R5, P2, R5, UR5, RZ ;  /* 0x0000000505057c10 */ /* 0x000fc6000ff5e0ff */
[----:B------:R0:W-:Y:S04]  /*1de60*/  STL [R1+0x71c], R2 ;  /* 0x00071c0201007387 */ /* 0x0001e80000100800 */
[----:B0-----:R-:W2:Y:S04]  /*1de70*/  LDL.LU R2, [R1+0xf30] ;  /* 0x000f300001027983 */ /* 0x001ea80000300800 */
[----:B------:R0:W-:Y:S04]  /*1de80*/  STL [R1+0x6f0], R5 ;  /* 0x0006f00501007387 */ /* 0x0001e80000100800 */
[----:B0-----:R-:W3:Y:S04]  /*1de90*/  LDL.LU R5, [R1+0xf2c] ;  /* 0x000f2c0001057983 */ /* 0x001ee80000300800 */
[----:B------:R0:W-:Y:S04]  /*1dea0*/  STL [R1+0x714], R10 ;  /* 0x0007140a01007387 */ /* 0x0001e80000100800 */
[----:B0-----:R-:W4:Y:S04]  /*1deb0*/  LDL.LU R10, [R1+0xf28] ;  /* 0x000f2800010a7983 */ /* 0x001f280000300800 */
[----:B------:R0:W-:Y:S04]  /*1dec0*/  STL [R1+0x6e8], R12 ;  /* 0x0006e80c01007387 */ /* 0x0001e80000100800 */
[----:B------:R1:W-:Y:S01]  /*1ded0*/  STL [R1+0x6e0], R4 ;  /* 0x0006e00401007387 */ /* 0x0003e20000100800 */
[----:B------:R-:W-:-:S02]  /*1dee0*/  WARPGROUP.DEPBAR.LE gsb0, 0x0 ;  /* 0x00008000000079c5 */ /* 0x000fc40000010000 */
[----:B0-----:R-:W0:Y:S01]  /*1def0*/  LDC R12, c[0x0][0x238] ;  /* 0x00008e00ff0c7b82 */ /* 0x001e220000000800 */
[----:B-1----:R-:W4:Y:S01]  /*1df00*/  LDL.LU R4, [R1+0xf24] ;  /* 0x000f240001047983 */ /* 0x002f220000300800 */
[----:B------:R-:W-:-:S06]  /*1df10*/  WARPGROUP.ARRIVE ;  /* 0x00000000000079c5 */ /* 0x000fcc0000000000 */
[----:B------:R-:W-:Y:S01]  /*1df20*/  HGMMA.64x256x16.F32.BF16 R24, gdesc[UR56].tnspA, R24, gsb0 ;  /* 0x23e00000381879f0 */ /* 0x000fe20008001818 */
[----:B------:R-:W-:Y:S01]  /*1df30*/  IADD3.X R3, R3, UR60, RZ, P6, !PT ;  /* 0x0000003c03037c10 */ /* 0x000fe2000b7fe4ff */
[----:B------:R1:W-:Y:S01]  /*1df40*/  STL [R1+0x70c], R7 ;  /* 0x00070c0701007387 */ /* 0x0003e20000100800 */
[----:B------:R-:W-:Y:S01]  /*1df50*/  IADD3.X R9, R9, UR60, RZ, P4, !PT ;  /* 0x0000003c09097c10 */ /* 0x000fe2000a7fe4ff */
[----:B-1----:R-:W-:Y:S02]  /*1df60*/  IMAD.MOV.U32 R7, RZ, RZ, R6 ;  /* 0x000000ffff077224 */ /* 0x002fe400078e0006 */
[----:B0-----:R-:W-:Y:S02]  /*1df70*/  IMAD.SHL.U32 R12, R12, 0x40, RZ ;  /* 0x000000400c0c7824 */ /* 0x001fe400078e00ff */
[----:B------:R-:W-:Y:S02]  /*1df80*/  IMAD.MOV.U32 R6, RZ, RZ, R13 ;  /* 0x000000ffff067224 */ /* 0x000fe400078e000d */
[----:B------:R-:W-:Y:S01]  /*1df90*/  IMAD.SHL.U32 R12, R12, 0x2, RZ ;  /* 0x000000020c0c7824 */ /* 0x000fe200078e00ff */
[----:B--2---:R-:W-:-:S05]  /*1dfa0*/  IADD3.X R2, R2, UR60, RZ, P5, !PT ;  /* 0x0000003c02027c10 */ /* 0x004fca000affe4ff */
[----:B------:R0:W-:Y:S01]  /*1dfb0*/  STL [R1+0x704], R2 ;  /* 0x0007040201007387 */ /* 0x0001e20000100800 */
[----:B---3--:R-:W-:-:S03]  /*1dfc0*/  IADD3.X R5, R5, UR60, RZ, P2, !PT ;  /* 0x0000003c05057c10 */ /* 0x008fc600097fe4ff */
[----:B0-----:R1:W5:Y:S04]  /*1dfd0*/  LDL.LU R2, [R1+0xf20] ;  /* 0x000f200001027983 */ /* 0x0013680000300800 */
[----:B------:R0:W-:Y:S01]  /*1dfe0*/  STL [R1+0x6fc], R3 ;  /* 0x0006fc0301007387 */ /* 0x0001e20000100800 */
[----:B----4-:R-:W-:-:S03]  /*1dff0*/  IADD3.X R10, R10, UR60, RZ, P1, !PT ;  /* 0x0000003c0a0a7c10 */ /* 0x010fc60008ffe4ff */
[----:B0-----:R1:W5:Y:S04]  /*1e000*/  LDL.LU R3, [R1+0xf1c] ;  /* 0x000f1c0001037983 */ /* 0x0013680000300800 */
[----:B------:R0:W-:Y:S01]  /*1e010*/  STL [R1+0x6f4], R10 ;  /* 0x0006f40a01007387 */ /* 0x0001e20000100800 */
[----:B------:R-:W-:Y:S02]  /*1e020*/  WARPGROUP.DEPBAR.LE gsb0, 0x0 ;  /* 0x00008000000079c5 */ /* 0x000fe40000010000 */
[----:B------:R-:W-:Y:S01]  /*1e030*/  IADD3.X R4, R4, UR60, RZ, P3, !PT ;  /* 0x0000003c04047c10 */ /* 0x000fe20009ffe4ff */
[----:B0-----:R1:W5:Y:S04]  /*1e040*/  LDL.LU R10, [R1+0xf18] ;  /* 0x000f1800010a7983 */ /* 0x0013680000300800 */
[----:B------:R0:W-:Y:S04]  /*1e050*/  STL [R1+0x6ec], R5 ;  /* 0x0006ec0501007387 */ /* 0x0001e80000100800 */
[----:B0-----:R1:W5:Y:S04]  /*1e060*/  LDL.LU R5, [R1+0xf14] ;  /* 0x000f140001057983 */ /* 0x0013680000300800 */
[----:B------:R0:W-:Y:S04]  /*1e070*/  STL [R1+0x6e4], R4 ;  /* 0x0006e40401007387 */ /* 0x0001e80000100800 */
[----:B0-----:R1:W5:Y:S04]  /*1e080*/  LDL.LU R4, [R1+0xf10] ;  /* 0x000f100001047983 */ /* 0x0013680000300800 */
[----:B------:R0:W-:Y:S02]  /*1e090*/  STL [R1+0x6dc], R9 ;  /* 0x0006dc0901007387 */ /* 0x0001e40000100800 */
[----:B0-----:R-:W-:-:S02]  /*1e0a0*/  IMAD.MOV.U32 R9, RZ, RZ, R8 ;  /* 0x000000ffff097224 */ /* 0x001fc400078e0008 */
[----:B------:R-:W-:Y:S01]  /*1e0b0*/  IMAD.MOV.U32 R8, RZ, RZ, R11 ;  /* 0x000000ffff087224 */ /* 0x000fe200078e000b */
[----:B-1----:R-:W-:Y:S06]  /*1e0c0*/  @P0 BRA `(.L_x_1) ;  /* 0xfffffef4002c0947 */ /* 0x002fec000383ffff */
[----:B------:R-:W2:Y:S04]  /*1e0d0*/  LDL.LU R11, [R1+0x1cc] ;  /* 0x0001cc00010b7983 */ /* 0x000ea80000300800 */
[----:B-----5:R-:W3:Y:S04]  /*1e0e0*/  LDL.LU R3, [R1+0x1dc] ;  /* 0x0001dc0001037983 */ /* 0x020ee80000300800 */
[----:B------:R-:W3:Y:S04]  /*1e0f0*/  LDL.LU R2, [R1+0x5dc] ;  /* 0x0005dc0001027983 */ /* 0x000ee80000300800 */
[----:B------:R-:W4:Y:S04]  /*1e100*/  LDL.LU R8, [R1+0x1d4] ;  /* 0x0001d40001087983 */ /* 0x000f280000300800 */
[----:B------:R-:W4:Y:S04]  /*1e110*/  LDL.LU R9, [R1+0x5d4] ;  /* 0x0005d40001097983 */ /* 0x000f280000300800 */
[----:B------:R-:W2:Y:S04]  /*1e120*/  LDL.LU R6, [R1+0x3d8] ;  /* 0x0003d80001067983 */ /* 0x000ea80000300800 */
[----:B------:R-:W2:Y:S04]  /*1e130*/  LDL.LU R7, [R1+0x3d0] ;  /* 0x0003d00001077983 */ /* 0x000ea80000300800 */
[----:B------:R-:W2:Y:S04]  /*1e140*/  LDL.LU R251, [R1+0x1d8] ;  /* 0x0001d80001fb7983 */ /* 0x000ea80000300800 */
[----:B------:R-:W2:Y:S04]  /*1e150*/  LDL.LU R0, [R1+0x5d8] ;  /* 0x0005d80001007983 */ /* 0x000ea80000300800 */
[----:B------:R-:W2:Y:S04]  /*1e160*/  LDL.LU R12, [R1+0x1d0] ;  /* 0x0001d000010c7983 */ /* 0x000ea80000300800 */
[----:B------:R-:W2:Y:S04]  /*1e170*/  LDL.LU R13, [R1+0x5d0] ;  /* 0x0005d000010d7983 */ /* 0x000ea80000300800 */
[----:B------:R0:W-:Y:S04]  /*1e180*/  STL [R1+0x10b8], R162 ;  /* 0x0010b8a201007387 */ /* 0x0001e80000100800 */
[----:B0-----:R-:W2:Y:S04]  /*1e190*/  LDL.LU R162, [R1+0x3d4] ;  /* 0x0003d40001a27983 */ /* 0x001ea80000300800 */
        /* <DEDUP_REMOVED lines=49> */
[----:B0-----:R-:W2:Y:S01]  /*1e4b0*/  LDL.LU R84, [R1+0x3fc] ;  /* 0x0003fc0001547983 */ /* 0x001ea20000300800 */
[----:B---3--:R-:W-:-:S02]  /*1e4c0*/  F2FP.BF16.F32.PACK_AB R3, R3, R2 ;  /* 0x000000020303723e */ /* 0x008fc400000010ff */
[----:B----4-:R-:W-:Y:S01]  /*1e4d0*/  F2FP.BF16.F32.PACK_AB R2, R8, R9 ;  /* 0x000000090802723e */ /* 0x010fe200000010ff */
        /* <DEDUP_REMOVED lines=78> */
[----:B------:R2:W-:Y:S04]  /*1e9c0*/  STL [R1+0xf18], R10 ;  /* 0x000f180a01007387 */ /* 0x0005e80000100800 */
[----:B------:R0:W-:Y:S04]  /*1e9d0*/  STL [R1+0xf14], R5 ;  /* 0x000f140501007387 */ /* 0x0001e80000100800 */
[----:B------:R1:W-:Y:S01]  /*1e9e0*/  STL [R1+0xf10], R4 ;  /* 0x000f100401007387 */ /* 0x0003e20000100800 */
[----:B--2---:R-:W-:-:S02]  /*1e9f0*/  F2FP.BF16.F32.PACK_AB R10, R151, R84 ;  /* 0x00000054970a723e */ /* 0x004fc400000010ff */
[----:B0-----:R-:W-:-:S03]  /*1ea00*/  F2FP.BF16.F32.PACK_AB R5, R149, R86 ;  /* 0x000000569505723e */ /* 0x001fc600000010ff */
[----:B------:R0:W-:Y:S01]  /*1ea10*/  STL [R1+0x61c], R10 ;  /* 0x00061c0a01007387 */ /* 0x0001e20000100800 */
[----:B-1----:R-:W-:-:S03]  /*1ea20*/  F2FP.BF16.F32.PACK_AB R4, R85, R87 ;  /* 0x000000575504723e */ /* 0x002fc600000010ff */
[----:B------:R1:W-:Y:S04]  /*1ea30*/  STL [R1+0x618], R5 ;  /* 0x0006180501007387 */ /* 0x0003e80000100800 */
[----:B------:R2:W-:Y:S01]  /*1ea40*/  STL [R1+0x614], R4 ;  /* 0x0006140401007387 */ /* 0x0005e20000100800 */
[----:B0-----:R-:W-:Y:S02]  /*1ea50*/  F2FP.BF16.F32.PACK_AB R10, R88, R90 ;  /* 0x0000005a580a723e */ /* 0x001fe400000010ff */
[----:B-1----:R-:W-:-:S03]  /*1ea60*/  F2FP.BF16.F32.PACK_AB R5, R150, R89 ;  /* 0x000000599605723e */ /* 0x002fc600000010ff */
[----:B------:R0:W-:Y:S01]  /*1ea70*/  STL [R1+0x610], R10 ;  /* 0x0006100a01007387 */ /* 0x0001e20000100800 */
[----:B--2---:R-:W-:-:S03]  /*1ea80*/  F2FP.BF16.F32.PACK_AB R4, R148, R91 ;  /* 0x0000005b9404723e */ /* 0x004fc600000010ff */
        /* <DEDUP_REMOVED lines=22> */
[----:B------:R-:W-:Y:S01]  /*1ebf0*/  STL [R1+0x3e0], R10 ;  /* 0x0003e00a01007387 */ /* 0x000fe20000100800 */
[----:B--2---:R-:W-:-:S03]  /*1ec00*/  F2FP.BF16.F32.PACK_AB R4, R141, R162 ;  /* 0x000000a28d04723e */ /* 0x004fc600000010ff */
[----:B------:R-:W-:Y:S01]  /*1ec10*/  STL [R1+0x1fc], R5 ;  /* 0x0001fc0501007387 */ /* 0x000fe20000100800 */
[----:B------:R-:W-:-:S03]  /*1ec20*/  IMAD.MOV.U32 R162, RZ, RZ, R11 ;  /* 0x000000ffffa27224 */ /* 0x000fc600078e000b */
[----:B------:R0:W-:Y:S04]  /*1ec30*/  STL [R1+0x1f8], R4 ;  /* 0x0001f80401007387 */ /* 0x0001e80000100800 */
[----:B------:R1:W-:Y:S04]  /*1ec40*/  STL [R1+0x1f4], R3 ;  /* 0x0001f40301007387 */ /* 0x0003e80000100800 */
[----:B------:R2:W-:Y:S01]  /*1ec50*/  STL [R1+0x1f0], R2 ;  /* 0x0001f00201007387 */ /* 0x0005e20000100800 */
[----:B0-----:R-:W-:Y:S02]  /*1ec60*/  F2FP.BF16.F32.PACK_AB R4, R142, R6 ;  /* 0x000000068e04723e */ /* 0x001fe400000010ff */
[----:B-1----:R-:W-:-:S03]  /*1ec70*/  F2FP.BF16.F32.PACK_AB R3, R140, R7 ;  /* 0x000000078c03723e */ /* 0x002fc600000010ff */
[----:B------:R0:W-:Y:S01]  /*1ec80*/  STL [R1+0x1ec], R4 ;  /* 0x0001ec0401007387 */ /* 0x0001e20000100800 */
[----:B--2---:R-:W-:-:S03]  /*1ec90*/  F2FP.BF16.F32.PACK_AB R2, R251, R0 ;  /* 0x00000000fb02723e */ /* 0x004fc600000010ff */
[----:B------:R1:W-:Y:S01]  /*1eca0*/  STL [R1+0x1e8], R3 ;  /* 0x0001e80301007387 */ /* 0x0003e20000100800 */
[----:B------:R-:W-:-:S03]  /*1ecb0*/  F2FP.BF16.F32.PACK_AB R0, R12, R13 ;  /* 0x0000000d0c00723e */ /* 0x000fc600000010ff */
[----:B------:R2:W-:Y:S04]  /*1ecc0*/  STL [R1+0x1e4], R2 ;  /* 0x0001e40201007387 */ /* 0x0005e80000100800 */
[----:B------:R-:W3:Y:S04]  /*1ecd0*/  LDL.LU R97, [R1+0x1c4] ;  /* 0x0001c40001617983 */ /* 0x000ee80000300800 */
[----:B------:R4:W-:Y:S04]  /*1ece0*/  STL [R1+0x1e0], R0 ;  /* 0x0001e00001007387 */ /* 0x0009e80000100800 */
[----:B------:R-:W3:Y:S04]  /*1ecf0*/  LDL.LU R161, [R1+0x1c8] ;  /* 0x0001c80001a17983 */ /* 0x000ee80000300800 */
        /* <DEDUP_REMOVED lines=117> */
[----:B0-----:R-:W3:Y:S04]  /*1f450*/  LDL.LU R4, [R1+0x28] ;  /* 0x0000280001047983 */ /* 0x001ee80000300800 */
[----:B-1----:R-:W3:Y:S04]  /*1f460*/  LDL.LU R3, [R1+0x210] ;  /* 0x0002100001037983 */ /* 0x002ee80000300800 */
[----:B--2---:R-:W2:Y:S04]  /*1f470*/  LDL.LU R2, [R1+0x18] ;  /* 0x0000180001027983 */ /* 0x004ea80000300800 */
[----:B------:R-:W2:Y:S04]  /*1f480*/  LDL.LU R8, [R1+0x418] ;  /* 0x0004180001087983 */ /* 0x000ea80000300800 */
[----:B------:R-:W2:Y:S04]  /*1f490*/  LDL.LU R9, [R1+0x10] ;  /* 0x0000100001097983 */ /* 0x000ea80000300800 */
[----:B------:R-:W2:Y:S01]  /*1f4a0*/  LDL.LU R6, [R1+0x410] ;  /* 0x0004100001067983 */ /* 0x000ea20000300800 */
[----:B------:R-:W-:-:S03]  /*1f4b0*/  F2FP.BF16.F32.PACK_AB R243, R139, R243 ;  /* 0x000000f38bf3723e */ /* 0x000fc600000010ff */
[----:B------:R-:W2:Y:S01]  /*1f4c0*/  LDL.LU R7, [R1+0x20c] ;  /* 0x00020c0001077983 */ /* 0x000ea20000300800 */
[----:B------:R-:W-:-:S03]  /*1f4d0*/  F2FP.BF16.F32.PACK_AB R242, R137, R242 ;  /* 0x000000f289f2723e */ /* 0x000fc600000010ff */
[----:B------:R-:W2:Y:S01]  /*1f4e0*/  LDL.LU R251, [R1+0x204] ;  /* 0x0002040001fb7983 */ /* 0x000ea20000300800 */
[----:B------:R-:W-:-:S03]  /*1f4f0*/  F2FP.BF16.F32.PACK_AB R241, R162, R241 ;  /* 0x000000f1a2f1723e */ /* 0x000fc600000010ff */
[----:B----4-:R-:W4:Y:S01]  /*1f500*/  LDL.LU R0, [R1+0xc] ;  /* 0x00000c0001007983 */ /* 0x010f220000300800 */
[----:B---3--:R-:W-:-:S03]  /*1f510*/  F2FP.BF16.F32.PACK_AB R240, R97, R240 ;  /* 0x000000f061f0723e */ /* 0x008fc600000010ff */
[----:B------:R-:W4:Y:S01]  /*1f520*/  LDL.LU R11, [R1+0x40c] ;  /* 0x00040c00010b7983 */ /* 0x000f220000300800 */
[----:B------:R-:W-:-:S03]  /*1f530*/  F2FP.BF16.F32.PACK_AB R239, R138, R239 ;  /* 0x000000ef8aef723e */ /* 0x000fc600000010ff */
[----:B------:R-:W3:Y:S01]  /*1f540*/  LDL.LU R139, [R1+0x308] ;  /* 0x00030800018b7983 */ /* 0x000ee20000300800 */
[----:B------:R-:W-:-:S03]  /*1f550*/  F2FP.BF16.F32.PACK_AB R238, R136, R238 ;  /* 0x000000ee88ee723e */ /* 0x000fc600000010ff */
[----:B------:R-:W2:Y:S01]  /*1f560*/  LDL.LU R137, [R1+0x508] ;  /* 0x0005080001897983 */ /* 0x000ea20000300800 */
[----:B------:R-:W-:-:S03]  /*1f570*/  F2FP.BF16.F32.PACK_AB R237, R161, R237 ;  /* 0x000000eda1ed723e */ /* 0x000fc600000010ff */
[----:B------:R-:W4:Y:S01]  /*1f580*/  LDL.LU R162, [R1+0x10b8] ;  /* 0x0010b80001a27983 */ /* 0x000f220000300800 */
[----:B------:R-:W-:-:S03]  /*1f590*/  F2FP.BF16.F32.PACK_AB R236, R160, R236 ;  /* 0x000000eca0ec723e */ /* 0x000fc600000010ff */
[----:B------:R-:W4:Y:S01]  /*1f5a0*/  LDL.LU R97, [R1+0x10b4] ;  /* 0x0010b40001617983 */ /* 0x000f220000300800 */
[----:B------:R-:W-:-:S03]  /*1f5b0*/  F2FP.BF16.F32.PACK_AB R235, R135, R235 ;  /* 0x000000eb87eb723e */ /* 0x000fc600000010ff */
[----:B------:R-:W3:Y:S01]  /*1f5c0*/  LDL.LU R138, [R1+0x300] ;  /* 0x00030000018a7983 */ /* 0x000ee20000300800 */
[----:B------:R-:W-:-:S03]  /*1f5d0*/  F2FP.BF16.F32.PACK_AB R234, R133, R234 ;  /* 0x000000ea85ea723e */ /* 0x000fc600000010ff */
[----:B------:R-:W3:Y:S01]  /*1f5e0*/  LDL.LU R136, [R1+0x500] ;  /* 0x0005000001887983 */ /* 0x000ee20000300800 */
[----:B------:R-:W-:-:S03]  /*1f5f0*/  F2FP.BF16.F32.PACK_AB R233, R159, R233 ;  /* 0x000000e99fe9723e */ /* 0x000fc600000010ff */
[----:B------:R-:W2:Y:S01]  /*1f600*/  LDL.LU R161, [R1+0x10b0] ;  /* 0x0010b00001a17983 */ /* 0x000ea20000300800 */
[----:B------:R-:W-:-:S03]  /*1f610*/  F2FP.BF16.F32.PACK_AB R232, R98, R232 ;  /* 0x000000e862e8723e */ /* 0x000fc600000010ff */
[----:B------:R-:W3:Y:S01]  /*1f620*/  LDL.LU R160, [R1+0x10ac] ;  /* 0x0010ac0001a07983 */ /* 0x000ee20000300800 */
        /* <DEDUP_REMOVED lines=111> */
[----:B------:R-:W3:Y:S04]  /*1fd20*/  LDL.LU R80, [R1+0x103c] ;  /* 0x00103c0001507983 */ /* 0x000ee80000300800 */
[----:B------:R-:W3:Y:S04]  /*1fd30*/  LDL.LU R107, [R1+0x218] ;  /* 0x00021800016b7983 */ /* 0x000ee80000300800 */
[----:B------:R-:W3:Y:S04]  /*1fd40*/  LDL.LU R105, [R1+0x414] ;  /* 0x0004140001697983 */ /* 0x000ee80000300800 */
[----:B------:R-:W3:Y:S04]  /*1fd50*/  LDL.LU R19, [R1+0x1038] ;  /* 0x0010380001137983 */ /* 0x000ee80000300800 */
[----:B------:R-:W3:Y:S01]  /*1fd60*/  LDL.LU R79, [R1+0x1034] ;  /* 0x00103400014f7983 */ /* 0x000ee20000300800 */
[----:B------:R-:W-:-:S02]  /*1fd70*/  F2FP.BF16.F32.PACK_AB R175, R106, R175 ;  /* 0x000000af6aaf723e */ /* 0x000fc400000010ff */
[----:B------:R-:W-:Y:S01]  /*1fd80*/  F2FP.BF16.F32.PACK_AB R174, R104, R174 ;  /* 0x000000ae68ae723e */ /* 0x000fe200000010ff */
[----:B------:R-:W3:Y:S01]  /*1fd90*/  LDL.LU R106, [R1+0x14] ;  /* 0x00001400016a7983 */ /* 0x000ee20000300800 */
[----:B------:R-:W-:Y:S02]  /*1fda0*/  F2FP.BF16.F32.PACK_AB R173, R18, R173 ;  /* 0x000000ad12ad723e */ /* 0x000fe400000010ff */
[----:B------:R-:W-:Y:S01]  /*1fdb0*/  F2FP.BF16.F32.PACK_AB R172, R77, R172 ;  /* 0x000000ac4dac723e */ /* 0x000fe200000010ff */
        /* <DEDUP_REMOVED lines=19> */
[----:B----4-:R-:W-:-:S03]  /*1fef0*/  F2FP.BF16.F32.PACK_AB R162, R97, R162 ;  /* 0x000000a261a2723e */ /* 0x010fc600000010ff */
[----:B------:R-:W4:Y:S04]  /*1ff00*/  LDL.LU R78, [R1+0x101c] ;  /* 0x00101c00014e7983 */ /* 0x000f280000300800 */
[----:B------:R-:W4:Y:S04]  /*1ff10*/  LDL.LU R99, [R1+0x22c] ;  /* 0x00022c0001637983 */ /* 0x000f280000300800 */
[----:B------:R-:W4:Y:S01]  /*1ff20*/  LDL.LU R97, [R1+0x42c] ;  /* 0x00042c0001617983 */ /* 0x000f220000300800 */
[----:B--2---:R-:W-:-:S03]  /*1ff30*/  F2FP.BF16.F32.PACK_AB R161, R22, R161 ;  /* 0x000000a116a1723e */ /* 0x004fc600000010ff */
[----:B------:R-:W2:Y:S01]  /*1ff40*/  LDL.LU R22, [R1+0x1018] ;  /* 0x0010180001167983 */ /* 0x000ea20000300800 */
[----:B---3--:R-:W-:-:S03]  /*1ff50*/  F2FP.BF16.F32.PACK_AB R160, R76, R160 ;  /* 0x000000a04ca0723e */ /* 0x008fc600000010ff */
[----:B------:R-:W2:Y:S01]  /*1ff60*/  LDL.LU R76, [R1+0x1014] ;  /* 0x00101400014c7983 */ /* 0x000ea20000300800 */
[----:B------:R-:W-:Y:S02]  /*1ff70*/  F2FP.BF16.F32.PACK_AB R149, R74, R149 ;  /* 0x000000954a95723e */ /* 0x000fe400000010ff */
[----:B------:R-:W-:Y:S02]  /*1ff80*/  F2FP.BF16.F32.PACK_AB R159, R98, R159 ;  /* 0x0000009f629f723e */ /* 0x000fe400000010ff */
[----:B------:R-:W3:Y:S01]  /*1ff90*/  LDL.LU R98, [R1+0x224] ;  /* 0x0002240001627983 */ /* 0x000ee20000300800 */
[----:B------:R-:W-:Y:S02]  /*1ffa0*/  F2FP.BF16.F32.PACK_AB R148, R72, R148 ;  /* 0x000000944894723e */ /* 0x000fe400000010ff */
[----:B------:R-:W-:Y:S02]  /*1ffb0*/  F2FP.BF16.F32.PACK_AB R158, R96, R158 ;  /* 0x0000009e609e723e */ /* 0x000fe400000010ff */
[----:B------:R-:W3:Y:S01]  /*1ffc0*/  LDL.LU R96, [R1+0x424] ;  /* 0x0004240001607983 */ /* 0x000ee20000300800 */
[----:B------:R-:W-:-:S03]  /*1ffd0*/  F2FP.BF16.F32.PACK_AB R157, R21, R157 ;  /* 0x0000009d159d723e */ /* 0x000fc600000010ff */
[----:B------:R-:W3:Y:S01]  /*1ffe0*/  LDL.LU R21, [R1+0x1010] ;  /* 0x0010100001157983 */ /* 0x000ee20000300800 */
[----:B------:R-:W-:-:S03]  /*1fff0*/  F2FP.BF16.F32.PACK_AB R156, R20, R156 ;  /* 0x0000009c149c723e */ /* 0x000fc600000010ff */
[----:B------:R-:W3:Y:S01]  /*20000*/  LDL.LU R20, [R1+0x100c] ;  /* 0x00100c0001147983 */ /* 0x000ee20000300800 */
[----:B------:R-:W-:Y:S02]  /*20010*/  F2FP.BF16.F32.PACK_AB R141, R71, R141 ;  /* 0x0000008d478d723e */ /* 0x000fe400000010ff */
[----:B------:R-:W-:Y:S02]  /*20020*/  F2FP.BF16.F32.PACK_AB R140, R69, R140 ;  /* 0x0000008c458c723e */ /* 0x000fe400000010ff */
[----:B------:R-:W-:Y:S02]  /*20030*/  F2FP.BF16.F32.PACK_AB R155, R95, R155 ;  /* 0x0000009b5f9b723e */ /* 0x000fe400000010ff */
[----:B------:R-:W3:Y:S01]  /*20040*/  LDL.LU R95, [R1+0x28c] ;  /* 0x00028c00015f7983 */ /* 0x000ee20000300800 */
[----:B------:R-:W-:Y:S02]  /*20050*/  F2FP.BF16.F32.PACK_AB R137, R70, R137 ;  /* 0x000000894689723e */ /* 0x000fe400000010ff */
[----:B------:R-:W-:-:S02]  /*20060*/  F2FP.BF16.F32.PACK_AB R154, R93, R154 ;  /* 0x0000009a5d9a723e */ /* 0x000fc400000010ff */
        /* <DEDUP_REMOVED lines=10> */
[----:B------:R-:W3:Y:S01]  /*20110*/  LDL.LU R72, [R1+0xffc] ;  /* 0x000ffc0001487983 */ /* 0x000ee20000300800 */
[----:B------:R-:W-:-:S03]  /*20120*/  F2FP.BF16.F32.PACK_AB R143, R91, R143 ;  /* 0x0000008f5b8f723e */ /* 0x000fc600000010ff */
[----:B------:R-:W3:Y:S01]  /*20130*/  LDL.LU R91, [R1+0x29c] ;  /* 0x00029c00015b7983 */ /* 0x000ee20000300800 */
[----:B------:R-:W-:-:S03]  /*20140*/  F2FP.BF16.F32.PACK_AB R142, R89, R142 ;  /* 0x0000008e598e723e */ /* 0x000fc600000010ff */
[----:B------:R-:W3:Y:S04]  /*20150*/  LDL.LU R89, [R1+0x49c] ;  /* 0x00049c0001597983 */ /* 0x000ee80000300800 */
        /* <DEDUP_REMOVED lines=25> */
[----:B------:R-:W-:Y:S02]  /*202f0*/  F2FP.BF16.F32.PACK_AB R13, R62, R13 ;  /* 0x0000000d3e0d723e */ /* 0x000fe400000010ff */
[----:B------:R-:W-:-:S02]  /*20300*/  F2FP.BF16.F32.PACK_AB R12, R60, R12 ;  /* 0x0000000c3c0c723e */ /* 0x000fc400000010ff */
[----:B------:R-:W-:Y:S02]  /*20310*/  F2FP.BF16.F32.PACK_AB R111, R83, R111 ;  /* 0x0000006f536f723e */ /* 0x000fe400000010ff */
[----:B------:R-:W3:Y:S01]  /*20320*/  LDL.LU R83, [R1+0x2bc] ;  /* 0x0002bc0001537983 */ /* 0x000ee20000300800 */
[----:B------:R-:W-:Y:S02]  /*20330*/  F2FP.BF16.F32.PACK_AB R109, R63, R109 ;  /* 0x0000006d3f6d723e */ /* 0x000fe400000010ff */
[----:B------:R-:W-:Y:S02]  /*20340*/  F2FP.BF16.F32.PACK_AB R15, R82, R15 ;  /* 0x0000000f520f723e */ /* 0x000fe400000010ff */
[----:B------:R-:W-:Y:S02]  /*20350*/  F2FP.BF16.F32.PACK_AB R110, R81, R110 ;  /* 0x0000006e516e723e */ /* 0x000fe400000010ff */
[----:B------:R-:W3:Y:S01]  /*20360*/  LDL.LU R81, [R1+0x4bc] ;  /* 0x0004bc0001517983 */ /* 0x000ee20000300800 */
[----:B------:R-:W-:-:S03]  /*20370*/  F2FP.BF16.F32.PACK_AB R108, R61, R108 ;  /* 0x0000006c3d6c723e */ /* 0x000fc600000010ff */
[----:B------:R-:W3:Y:S04]  /*20380*/  LDL.LU R63, [R1+0xfd8] ;  /* 0x000fd800013f7983 */ /* 0x000ee80000300800 */
[----:B------:R-:W3:Y:S01]  /*20390*/  LDL.LU R61, [R1+0xfd4] ;  /* 0x000fd400013d7983 */ /* 0x000ee20000300800 */
[----:B------:R-:W-:-:S03]  /*203a0*/  F2FP.BF16.F32.PACK_AB R14, R80, R14 ;  /* 0x0000000e500e723e */ /* 0x000fc600000010ff */
[----:B------:R-:W3:Y:S04]  /*203b0*/  LDL.LU R82, [R1+0x2b4] ;  /* 0x0002b40001527983 */ /* 0x000ee80000300800 */
[----:B------:R-:W3:Y:S04]  /*203c0*/  LDL.LU R80, [R1+0x4b4] ;  /* 0x0004b40001507983 */ /* 0x000ee80000300800 */
        /* <DEDUP_REMOVED lines=11> */
[----:B------:R-:W4:Y:S01]  /*20480*/  LDL.LU R78, [R1+0x2c4] ;  /* 0x0002c400014e7983 */ /* 0x000f220000300800 */
[----:B--2---:R-:W-:-:S03]  /*20490*/  F2FP.BF16.F32.PACK_AB R22, R76, R22 ;  /* 0x000000164c16723e */ /* 0x004fc600000010ff */
[----:B------:R-:W2:Y:S01]  /*204a0*/  LDL.LU R76, [R1+0x4c4] ;  /* 0x0004c400014c7983 */ /* 0x000ea20000300800 */
[----:B---3--:R-:W-:-:S03]  /*204b0*/  F2FP.BF16.F32.PACK_AB R21, R58, R21 ;  /* 0x000000153a15723e */ /* 0x008fc600000010ff */
[----:B------:R-:W3:Y:S01]  /*204c0*/  LDL.LU R58, [R1+0xfc0] ;  /* 0x000fc000013a7983 */ /* 0x000ee20000300800 */
[----:B------:R-:W-:-:S03]  /*204d0*/  F2FP.BF16.F32.PACK_AB R20, R56, R20 ;  /* 0x000000143814723e */ /* 0x000fc600000010ff */
[----:B------:R-:W3:Y:S01]  /*204e0*/  LDL.LU R56, [R1+0xfbc] ;  /* 0x000fbc0001387983 */ /* 0x000ee20000300800 */
[----:B------:R-:W-:-:S03]  /*204f0*/  F2FP.BF16.F32.PACK_AB R79, R75, R79 ;  /* 0x0000004f4b4f723e */ /* 0x000fc600000010ff */
[----:B------:R-:W3:Y:S01]  /*20500*/  LDL.LU R75, [R1+0x2c8] ;  /* 0x0002c800014b7983 */ /* 0x000ee20000300800 */
[----:B------:R-:W-:Y:S02]  /*20510*/  F2FP.BF16.F32.PACK_AB R77, R55, R77 ;  /* 0x0000004d374d723e */ /* 0x000fe400000010ff */
[----:B----4-:R-:W-:Y:S02]  /*20520*/  F2FP.BF16.F32.PACK_AB R78, R73, R78 ;  /* 0x0000004e494e723e */ /* 0x010fe400000010ff */
[----:B------:R-:W4:Y:S04]  /*20530*/  LDL.LU R73, [R1+0x4c8] ;  /* 0x0004c80001497983 */ /* 0x000f280000300800 */
[----:B------:R-:W4:Y:S01]  /*20540*/  LDL.LU R55, [R1+0xfb8] ;  /* 0x000fb80001377983 */ /* 0x000f220000300800 */
[----:B--2---:R-:W-:-:S03]  /*20550*/  F2FP.BF16.F32.PACK_AB R76, R53, R76 ;  /* 0x0000004c354c723e */ /* 0x004fc600000010ff */
[----:B------:R-:W2:Y:S01]  /*20560*/  LDL.LU R53, [R1+0xfb4] ;  /* 0x000fb40001357983 */ /* 0x000ea20000300800 */
[----:B---3--:R-:W-:-:S03]  /*20570*/  F2FP.BF16.F32.PACK_AB R75, R74, R75 ;  /* 0x0000004b4a4b723e */ /* 0x008fc600000010ff */
[----:B------:R-:W3:Y:S02]  /*20580*/  LDL.LU R74, [R1+0x2c0] ;  /* 0x0002c000014a7983 */ /* 0x000ee40000300800 */
[----:B---3--:R-:W-:Y:S02]  /*20590*/  F2FP.BF16.F32.PACK_AB R74, R72, R74 ;  /* 0x0000004a484a723e */ /* 0x008fe400000010ff */
[----:B------:R-:W3:Y:S01]  /*205a0*/  LDL.LU R72, [R1+0x4c0] ;  /* 0x0004c00001487983 */ /* 0x000ee20000300800 */
[----:B----4-:R-:W-:Y:S02]  /*205b0*/  F2FP.BF16.F32.PACK_AB R73, R54, R73 ;  /* 0x000000493649723e */ /* 0x010fe400000010ff */
[----:B------:R-:W-:Y:S01]  /*205c0*/  F2FP.BF16.F32.PACK_AB R83, R71, R83 ;  /* 0x000000534753723e */ /* 0x000fe200000010ff */
[----:B------:R-:W4:Y:S01]  /*205d0*/  LDL.LU R54, [R1+0xfb0] ;  /* 0x000fb00001367983 */ /* 0x000f220000300800 */
[----:B---3--:R-:W-:-:S03]  /*205e0*/  F2FP.BF16.F32.PACK_AB R72, R52, R72 ;  /* 0x000000483448723e */ /* 0x008fc600000010ff */
[----:B------:R-:W3:Y:S04]  /*205f0*/  LDL.LU R52, [R1+0xfac] ;  /* 0x000fac0001347983 */ /* 0x000ee80000300800 */
[----:B------:R-:W2:Y:S01]  /*20600*/  LDL.LU R71, [R1+0x2b8] ;  /* 0x0002b80001477983 */ /* 0x000ea20000300800 */
[----:B------:R-:W-:Y:S02]  /*20610*/  F2FP.BF16.F32.PACK_AB R82, R69, R82 ;  /* 0x000000524552723e */ /* 0x000fe400000010ff */
[----:B------:R-:W-:Y:S01]  /*20620*/  F2FP.BF16.F32.PACK_AB R81, R51, R81 ;  /* 0x000000513351723e */ /* 0x000fe200000010ff */
[----:B------:R-:W4:Y:S01]  /*20630*/  LDL.LU R69, [R1+0x4b8] ;  /* 0x0004b80001457983 */ /* 0x000f220000300800 */
[----:B------:R-:W-:-:S03]  /*20640*/  F2FP.BF16.F32.PACK_AB R80, R49, R80 ;  /* 0x000000503150723e */ /* 0x000fc600000010ff */
[----:B------:R-:W3:Y:S04]  /*20650*/  LDL.LU R51, [R1+0xfa8] ;  /* 0x000fa80001337983 */ /* 0x000ee80000300800 */
[----:B------:R-:W3:Y:S01]  /*20660*/  LDL.LU R49, [R1+0xfa4] ;  /* 0x000fa40001317983 */ /* 0x000ee20000300800 */
[----:B--2---:R-:W-:-:S03]  /*20670*/  F2FP.BF16.F32.PACK_AB R71, R70, R71 ;  /* 0x000000474647723e */ /* 0x004fc600000010ff */
[----:B------:R-:W2:Y:S02]  /*20680*/  LDL.LU R70, [R1+0x2b0] ;  /* 0x0002b00001467983 */ /* 0x000ea40000300800 */
[----:B--2---:R-:W-:Y:S02]  /*20690*/  F2FP.BF16.F32.PACK_AB R70, R68, R70 ;  /* 0x000000464446723e */ /* 0x004fe400000010ff */
[----:B------:R-:W2:Y:S01]  /*206a0*/  LDL.LU R68, [R1+0x4b0] ;  /* 0x0004b00001447983 */ /* 0x000ea20000300800 */
[----:B----4-:R-:W-:Y:S02]  /*206b0*/  F2FP.BF16.F32.PACK_AB R69, R50, R69 ;  /* 0x000000453245723e */ /* 0x010fe400000010ff */
[----:B------:R-:W-:Y:S01]  /*206c0*/  F2FP.BF16.F32.PACK_AB R87, R67, R87 ;  /* 0x000000574357723e */ /* 0x000fe200000010ff */
[----:B------:R-:W4:Y:S01]  /*206d0*/  LDL.LU R50, [R1+0xfa0] ;  /* 0x000fa00001327983 */ /* 0x000f220000300800 */
[----:B--2---:R-:W-:-:S03]  /*206e0*/  F2FP.BF16.F32.PACK_AB R68, R48, R68 ;  /* 0x000000443044723e */ /* 0x004fc600000010ff */
[----:B------:R-:W2:Y:S04]  /*206f0*/  LDL.LU R48, [R1+0xf9c] ;  /* 0x000f9c0001307983 */ /* 0x000ea80000300800 */
[----:B------:R-:W3:Y:S01]  /*20700*/  LDL.LU R67, [R1+0x2a8] ;  /* 0x0002a80001437983 */ /* 0x000ee20000300800 */
[----:B------:R-:W-:Y:S02]  /*20710*/  F2FP.BF16.F32.PACK_AB R86, R65, R86 ;  /* 0x000000564156723e */ /* 0x000fe400000010ff */
[----:B------:R-:W-:Y:S01]  /*20720*/  F2FP.BF16.F32.PACK_AB R85, R47, R85 ;  /* 0x000000552f55723e */ /* 0x000fe200000010ff */
[----:B------:R-:W4:Y:S01]  /*20730*/  LDL.LU R65, [R1+0x4a8] ;  /* 0x0004a80001417983 */ /* 0x000f220000300800 */
[----:B------:R-:W-:-:S03]  /*20740*/  F2FP.BF16.F32.PACK_AB R84, R45, R84 ;  /* 0x000000542d54723e */ /* 0x000fc600000010ff */
[----:B------:R-:W2:Y:S04]  /*20750*/  LDL.LU R47, [R1+0xf98] ;  /* 0x000f9800012f7983 */ /* 0x000ea80000300800 */
        /* <DEDUP_REMOVED lines=40> */
[----:B------:R-:W-:Y:S02]  /*209e0*/  F2FP.BF16.F32.PACK_AB R114, R53, R114 ;  /* 0x000000723572723e */ /* 0x000fe400000010ff */
[----:B------:R-:W-:-:S02]  /*209f0*/  F2FP.BF16.F32.PACK_AB R113, R35, R113 ;  /* 0x000000712371723e */ /* 0x000fc400000010ff */
[----:B------:R-:W-:Y:S02]  /*20a00*/  F2FP.BF16.F32.PACK_AB R112, R33, R112 ;  /* 0x000000702170723e */ /* 0x000fe400000010ff */
[----:B------:R-:W-:Y:S02]  /*20a10*/  F2FP.BF16.F32.PACK_AB R123, R54, R123 ;  /* 0x0000007b367b723e */ /* 0x000fe400000010ff */
[----:B------:R-:W-:Y:S02]  /*20a20*/  F2FP.BF16.F32.PACK_AB R122, R52, R122 ;  /* 0x0000007a347a723e */ /* 0x000fe400000010ff */
[----:B------:R-:W-:Y:S02]  /*20a30*/  F2FP.BF16.F32.PACK_AB R121, R34, R121 ;  /* 0x000000792279723e */ /* 0x000fe400000010ff */
        /* <DEDUP_REMOVED lines=10> */
[----:B---3--:R-:W-:Y:S02]  /*20ae0*/  F2FP.BF16.F32.PACK_AB R56, R36, R56 ;  /* 0x000000382438723e */ /* 0x008fe400000010ff */
[----:B------:R-:W3:Y:S04]  /*20af0*/  LDL.LU R36, [R1+0xf6c] ;  /* 0x000f6c0001247983 */ /* 0x000ee80000300800 */
[----:B------:R-:W2:Y:S04]  /*20b00*/  LDL.LU R55, [R1+0x24c] ;  /* 0x00024c0001377983 */ /* 0x000ea80000300800 */
[----:B------:R-:W4:Y:S04]  /*20b10*/  LDL.LU R53, [R1+0x44c] ;  /* 0x00044c0001357983 */ /* 0x000f280000300800 */
[----:B------:R-:W3:Y:S04]  /*20b20*/  LDL.LU R35, [R1+0xf68] ;  /* 0x000f680001237983 */ /* 0x000ee80000300800 */
[----:B------:R-:W3:Y:S04]  /*20b30*/  LDL.LU R33, [R1+0xf64] ;  /* 0x000f640001217983 */ /* 0x000ee80000300800 */
[----:B------:R-:W4:Y:S04]  /*20b40*/  LDL.LU R54, [R1+0x244] ;  /* 0x0002440001367983 */ /* 0x000f280000300800 */
        /* <DEDUP_REMOVED lines=11> */
[----:B------:R-:W2:Y:S01]  /*20c00*/  LDL.LU R47, [R1+0x258] ;  /* 0x00025800012f7983 */ /* 0x000ea20000300800 */
[----:B------:R-:W-:-:S02]  /*20c10*/  F2FP.BF16.F32.PACK_AB R146, R45, R146 ;  /* 0x000000922d92723e */ /* 0x000fc400000010ff */
        /* <DEDUP_REMOVED lines=13> */
[----:B------:R-:W4:Y:S04]  /*20cf0*/  LDL.LU R252, [R1+0xf3c] ;  /* 0x000f3c0001fc7983 */ /* 0x000f280000300800 */
[----:B------:R-:W2:Y:S01]  /*20d00*/  LDL.LU R43, [R1+0x248] ;  /* 0x00024800012b7983 */ /* 0x000ea20000300800 */
[----:B------:R-:W-:Y:S02]  /*20d10*/  F2FP.BF16.F32.PACK_AB R54, R41, R54 ;  /* 0x000000362936723e */ /* 0x000fe400000010ff */
[----:B------:R-:W-:Y:S01]  /*20d20*/  F2FP.BF16.F32.PACK_AB R53, R249, R53 ;  /* 0x00000035f935723e */ /* 0x000fe200000010ff */
[----:B------:R-:W4:Y:S01]  /*20d30*/  LDL.LU R41, [R1+0x448] ;  /* 0x0004480001297983 */ /* 0x000f220000300800 */
[----:B---3--:R-:W-:-:S03]  /*20d40*/  F2FP.BF16.F32.PACK_AB R52, R26, R52 ;  /* 0x000000341a34723e */ /* 0x008fc600000010ff */
        /* <DEDUP_REMOVED lines=14> */
[----:B------:R-:W3:Y:S01]  /*20e30*/  LDL.LU R37, [R1+0x438] ;  /* 0x0004380001257983 */ /* 0x000ee20000300800 */
[----:B------:R-:W-:-:S03]  /*20e40*/  F2FP.BF16.F32.PACK_AB R48, R247, R48 ;  /* 0x00000030f730723e */ /* 0x000fc600000010ff */
[----:B------:R-:W4:Y:S04]  /*20e50*/  LDL.LU R246, [R1+0xf28] ;  /* 0x000f280001f67983 */ /* 0x000f280000300800 */
[----:B------:R-:W4:Y:S01]  /*20e60*/  LDL.LU R247, [R1+0xf24] ;  /* 0x000f240001f77983 */ /* 0x000f220000300800 */
[----:B--2---:R-:W-:-:S03]  /*20e70*/  F2FP.BF16.F32.PACK_AB R39, R38, R39 ;  /* 0x000000272627723e */ /* 0x004fc600000010ff */
[----:B------:R-:W2:Y:S02]  /*20e80*/  LDL.LU R38, [R1+0x230] ;  /* 0x0002300001267983 */ /* 0x000ea40000300800 */
[----:B--2---:R-:W-:Y:S02]  /*20e90*/  F2FP.BF16.F32.PACK_AB R38, R36, R38 ;  /* 0x000000262426723e */ /* 0x004fe400000010ff */
[----:B------:R-:W2:Y:S01]  /*20ea0*/  LDL.LU R36, [R1+0x430] ;  /* 0x0004300001247983 */ /* 0x000ea20000300800 */
[----:B---3--:R-:W-:Y:S02]  /*20eb0*/  F2FP.BF16.F32.PACK_AB R37, R244, R37 ;  /* 0x00000025f425723e */ /* 0x008fe400000010ff */
[----:B------:R-:W-:Y:S01]  /*20ec0*/  F2FP.BF16.F32.PACK_AB R99, R35, R99 ;  /* 0x000000632363723e */ /* 0x000fe200000010ff */
[----:B------:R-:W3:Y:S01]  /*20ed0*/  LDL.LU R244, [R1+0xf20] ;  /* 0x000f200001f47983 */ /* 0x000ee20000300800 */
[----:B--2---:R-:W-:-:S03]  /*20ee0*/  F2FP.BF16.F32.PACK_AB R36, R245, R36 ;  /* 0x00000024f524723e */ /* 0x004fc600000010ff */
[----:B------:R-:W3:Y:S04]  /*20ef0*/  LDL.LU R245, [R1+0xf1c] ;  /* 0x000f1c0001f57983 */ /* 0x000ee80000300800 */
[----:B------:R-:W2:Y:S01]  /*20f00*/  LDL.LU R35, [R1+0x228] ;  /* 0x0002280001237983 */ /* 0x000ea20000300800 */
[----:B------:R-:W-:Y:S02]  /*20f10*/  F2FP.BF16.F32.PACK_AB R98, R33, R98 ;  /* 0x000000622162723e */ /* 0x000fe400000010ff */
[----:B------:R-:W-:Y:S01]  /*20f20*/  F2FP.BF16.F32.PACK_AB R97, R10, R97 ;  /* 0x000000610a61723e */ /* 0x000fe200000010ff */
[----:B------:R-:W4:Y:S01]  /*20f30*/  LDL.LU R33, [R1+0x428] ;  /* 0x0004280001217983 */ /* 0x000f220000300800 */
[----:B------:R-:W-:-:S03]  /*20f40*/  F2FP.BF16.F32.PACK_AB R96, R5, R96 ;  /* 0x000000600560723e */ /* 0x000fc600000010ff */
[----:B------:R0:W5:Y:S04]  /*20f50*/  LDL.LU R10, [R1+0xf18] ;  /* 0x000f1800010a7983 */ /* 0x0001680000300800 */
[----:B------:R0:W5:Y:S01]  /*20f60*/  LDL.LU R5, [R1+0xf14] ;  /* 0x000f140001057983 */ /* 0x0001620000300800 */
[----:B--2---:R-:W-:-:S03]  /*20f70*/  F2FP.BF16.F32.PACK_AB R35, R34, R35 ;  /* 0x000000232223723e */ /* 0x004fc600000010ff */
[----:B------:R-:W2:Y:S01]  /*20f80*/  LDL.LU R34, [R1+0x220] ;  /* 0x0002200001227983 */ /* 0x000ea20000300800 */
[----:B----4-:R-:W-:Y:S02]  /*20f90*/  F2FP.BF16.F32.PACK_AB R33, R4, R33 ;  /* 0x000000210421723e */ /* 0x010fe400000010ff */
[----:B--2---:R-:W-:Y:S02]  /*20fa0*/  F2FP.BF16.F32.PACK_AB R34, R32, R34 ;  /* 0x000000222022723e */ /* 0x004fe400000010ff */
[----:B------:R-:W2:Y:S04]  /*20fb0*/  LDL.LU R32, [R1+0x20] ;  /* 0x0000200001207983 */ /* 0x000ea80000300800 */
[----:B------:R0:W5:Y:S01]  /*20fc0*/  LDL.LU R4, [R1+0xf10] ;  /* 0x000f100001047983 */ /* 0x0001620000300800 */
        /* <DEDUP_REMOVED lines=11> */
[----:B---3--:R-:W-:Y:S02]  /*21080*/  F2FP.BF16.F32.PACK_AB R24, R245, R244 ;  /* 0x000000f4f518723e */ /* 0x008fe400000010ff */
[----:B--2---:R-:W-:-:S02]  /*21090*/  F2FP.BF16.F32.PACK_AB R32, R32, R100 ;  /* 0x000000642020723e */ /* 0x004fc400000010ff */
[----:B------:R-:W-:Y:S02]  /*210a0*/  F2FP.BF16.F32.PACK_AB R100, R106, R105 ;  /* 0x000000696a64723e */ /* 0x000fe400000010ff */
[----:B------:R-:W-:Y:S02]  /*210b0*/  F2FP.BF16.F32.PACK_AB R106, R25, R251 ;  /* 0x000000fb196a723e */ /* 0x000fe400000010ff */
[----:B------:R-:W-:Y:S02]  /*210c0*/  F2FP.BF16.F32.PACK_AB R105, R0, R11 ;  /* 0x0000000b0069723e */ /* 0x000fe400000010ff */
[----:B0-----:R-:W-:-:S07]  /*210d0*/  F2FP.BF16.F32.PACK_AB R25, R247, R246 ;  /* 0x000000f6f719723e */ /* 0x001fce00000010ff */
.L_x_0:
[----:B------:R-:W0:Y:S01]  /*210e0*/  S2R R2, SR_TID.X ;  /* 0x0000000000027919 */ /* 0x000e220000002100 */
[----:B-----5:R-:W-:Y:S01]  /*210f0*/  VIADD R0, R4, 0xff ;  /* 0x000000ff04007836 */ /* 0x020fe20000000000 */
[----:B------:R-:W-:Y:S01]  /*21100*/  ULDC.64 UR26, c[0x0][0x228] ;  /* 0x00008a00001a7ab9 */ /* 0x000fe20000000a00 */
[----:B------:R-:W1:Y:S01]  /*21110*/  LDC R8, c[0x0][0x244] ;  /* 0x00009100ff087b82 */ /* 0x000e620000000800 */
[----:B------:R-:W-:Y:S01]  /*21120*/  ULDC.64 UR8, c[0x0][0x228] ;  /* 0x00008a0000087ab9 */ /* 0x000fe20000000a00 */
[----:B------:R-:W-:Y:S01]  /*21130*/  ULDC.64 UR28, c[0x0][0x228] ;  /* 0x00008a00001c7ab9 */ /* 0x000fe20000000a00 */
[----:B------:R-:W-:Y:S01]  /*21140*/  ISETP.GE.AND P3, PT, R0, UR27, PT ;  /* 0x0000001b00007c0c */ /* 0x000fe2000bf66270 */
[----:B------:R-:W-:Y:S01]  /*21150*/  ULDC.64 UR12, c[0x0][0x228] ;  /* 0x00008a00000c7ab9 */ /* 0x000fe20000000a00 */
[----:B------:R-:W-:Y:S01]  /*21160*/  ULDC.64 UR10, c[0x0][0x228] ;  /* 0x00008a00000a7ab9 */ /* 0x000fe20000000a00 */
[----:B------:R-:W-:Y:S01]  /*21170*/  ULDC.64 UR16, c[0x0][0x228] ;  /* 0x00008a0000107ab9 */ /* 0x000fe20000000a00 */
[----:B------:R-:W-:Y:S01]  /*21180*/  ULDC.64 UR14, c[0x0][0x228] ;  /* 0x00008a00000e7ab9 */ /* 0x000fe20000000a00 */
[----:B------:R-:W-:Y:S01]  /*21190*/  ULDC.64 UR20, c[0x0][0x228] ;  /* 0x00008a0000147ab9 */ /* 0x000fe20000000a00 */
[----:B------:R-:W-:Y:S01]  /*211a0*/  ULDC.64 UR18, c[0x0][0x228] ;  /* 0x00008a0000127ab9 */ /* 0x000fe20000000a00 */
[----:B------:R-:W-:Y:S01]  /*211b0*/  ULDC.64 UR24, c[0x0][0x228] ;  /* 0x00008a0000187ab9 */ /* 0x000fe20000000a00 */
[----:B------:R-:W-:Y:S01]  /*211c0*/  ULDC.64 UR22, c[0x0][0x228] ;  /* 0x00008a0000167ab9 */ /* 0x000fe20000000a00 */
[C---:B0-----:R-:W-:Y:S01]  /*211d0*/  IMAD.SHL.U32 R3, R2.reuse, 0x10, RZ ;  /* 0x0000001002037824 */ /* 0x041fe200078e00ff */
[C---:B------:R-:W-:Y:S01]  /*211e0*/  LOP3.LUT R11, R2.reuse, 0x7f, RZ, 0xc0, !PT ;  /* 0x0000007f020b7812 */ /* 0x040fe200078ec0ff */
[----:B------:R-:W-:-:S03]  /*211f0*/  IMAD.SHL.U32 R0, R2, 0x40, RZ ;  /* 0x0000004002007824 */ /* 0x000fc600078e00ff */
[----:B------:R-:W-:Y:S02]  /*21200*/  LOP3.LUT R3, R3, 0xf0, RZ, 0xc0, !PT ;  /* 0x000000f003037812 */ /* 0x000fe400078ec0ff */
[----:B------:R-:W-:Y:S02]  /*21210*/  LOP3.LUT R0, R0, 0x400, RZ, 0xc0, !PT ;  /* 0x0000040000007812 */ /* 0x000fe400078ec0ff */
[----:B------:R-:W-:Y:S01]  /*21220*/  LEA R11, R11, UR4, 0x4 ;  /* 0x000000040b0b7c11 */ /* 0x000fe2000f8e20ff */
[----:B------:R-:W-:Y:S01]  /*21230*/  BAR.SYNC.DEFER_BLOCKING 0x0 ;  /* 0x0000000000007b1d */ /* 0x000fe20000010000 */
[----:B------:R-:W-:Y:S01]  /*21240*/  IADD3 R0, R0, UR4, R3 ;  /* 0x0000000400007c10 */ /* 0x000fe2000fffe003 */
[----:B------:R-:W-:-:S04]  /*21250*/  IMAD.SHL.U32 R3, R2, 0x8, RZ ;  /* 0x0000000802037824 */ /* 0x000fc800078e00ff */
[----:B------:R-:W-:Y:S01]  /*21260*/  ULDC UR4, c[0x0][0x244] ;  /* 0x0000910000047ab9 */ /* 0x000fe20000000800 */
[----:B------:R-:W-:-:S05]  /*21270*/  LOP3.LUT R3, R3, 0x300, RZ, 0xc0, !PT ;  /* 0x0000030003037812 */ /* 0x000fca00078ec0ff */
[----:B------:R-:W-:-:S05]  /*21280*/  IMAD.IADD R0, R0, 0x1, R3 ;  /* 0x0000000100007824 */ /* 0x000fca00078e0203 */
[----:B------:R-:W-:Y:S01]  /*21290*/  STSM.16.M88.4 [R0], R24 ;  /* 0x0000001800007844 */ /* 0x000fe20000000200 */
[----:B------:R-:W-:Y:S06]  /*212a0*/  BAR.SYNC.DEFER_BLOCKING 0x0 ;  /* 0x0000000000007b1d */ /* 0x000fec0000010000 */
[----:B------:R-:W0:Y:S02]  /*212b0*/  LDS.128 R244, [R11] ;  /* 0x000000000bf47984 */ /* 0x000e240000000c00 */
[----:B------:R-:W-:Y:S06]  /*212c0*/  BAR.SYNC.DEFER_BLOCKING 0x0 ;  /* 0x0000000000007b1d */ /* 0x000fec0000010000 */
[----:B------:R-:W-:Y:S02]  /*212d0*/  STSM.16.M88.4 [R0], R104 ;  /* 0x0000006800007844 */ /* 0x000fe40000000200 */
[----:B------:R-:W-:Y:S06]  /*212e0*/  BAR.SYNC.DEFER_BLOCKING 0x0 ;  /* 0x0000000000007b1d */ /* 0x000fec0000010000 */
[----:B0-----:R-:W-:Y:S01]  /*212f0*/  STL [R1+0x24], R245 ;  /* 0x000024f501007387 */ /* 0x001fe20000100800 */
[----:B------:R-:W-:-:S03]  /*21300*/  IMAD.MOV.U32 R9, RZ, RZ, R244 ;  /* 0x000000ffff097224 */ /* 0x000fc600078e00f4 */
[----:B------:R-:W-:Y:S04]  /*21310*/  STL.64 [R1+0x28], R246 ;  /* 0x000028f601007387 */ /* 0x000fe80000100a00 */
[----:B------:R-:W0:Y:S01]  /*21320*/  LDS.128 R24, [R11] ;  /* 0x000000000b187984 */ /* 0x000e220000000c00 */
[----:B------:R-:W-:Y:S06]  /*21330*/  BAR.SYNC.DEFER_BLOCKING 0x0 ;  /* 0x0000000000007b1d */ /* 0x000fec0000010000 */
[----:B------:R-:W-:Y:S02]  /*21340*/  STSM.16.M88.4 [R0], R28 ;  /* 0x0000001c00007844 */ /* 0x000fe40000000200 */
[----:B------:R-:W-:Y:S06]  /*21350*/  BAR.SYNC.DEFER_BLOCKING 0x0 ;  /* 0x0000000000007b1d */ /* 0x000fec0000010000 */
[----:B0-----:R-:W-:Y:S04]  /*21360*/  STL.64 [R1+0x10], R24 ;  /* 0x0000101801007387 */ /* 0x001fe80000100a00 */
[----:B------:R-:W-:Y:S04]  /*21370*/  STL.64 [R1+0x18], R26 ;  /* 0x0000181a01007387 */ /* 0x000fe80000100a00 */
[----:B------:R-:W0:Y:S01]  /*21380*/  LDS.128 R24, [R11] ;  /* 0x000000000b187984 */ /* 0x000e220000000c00 */
[----:B------:R-:W-:Y:S06]  /*21390*/  BAR.SYNC.DEFER_BLOCKING 0x0 ;  /* 0x0000000000007b1d */ /* 0x000fec0000010000 */
[----:B------:R-:W-:Y:S02]  /*213a0*/  STSM.16.M88.4 [R0], R100 ;  /* 0x0000006400007844 */ /* 0x000fe40000000200 */
[----:B------:R-:W-:Y:S06]  /*213b0*/  BAR.SYNC.DEFER_BLOCKING 0x0 ;  /* 0x0000000000007b1d */ /* 0x000fec0000010000 */
[----:B0-----:R-:W-:Y:S04]  /*213c0*/  STL.64 [R1], R24 ;  /* 0x0000001801007387 */ /* 0x001fe80000100a00 */
[----:B------:R-:W-:Y:S04]  /*213d0*/  STL.64 [R1+0x8], R26 ;  /* 0x0000081a01007387 */ /* 0x000fe80000100a00 */
[----:B------:R-:W0:Y:S01]  /*213e0*/  LDS.128 R248, [R11] ;  /* 0x000000000bf87984 */ /* 0x000e220000000c00 */
[----:B------:R-:W-:Y:S06]  /*213f0*/  BAR.SYNC.DEFER_BLOCKING 0x0 ;  /* 0x0000000000007b1d */ /* 0x000fec0000010000 */
[----:B------:R-:W-:Y:S02]  /*21400*/  STSM.16.M88.4 [R0], R32 ;  /* 0x0000002000007844 */ /* 0x000fe40000000200 */
[----:B------:R-:W-:Y:S06]  /*21410*/  BAR.SYNC.DEFER_BLOCKING 0x0 ;  /* 0x0000000000007b1d */ /* 0x000fec0000010000 */
[----:B0-----:R0:W-:Y:S04]  /*21420*/  STL [R1+0xf1c], R248 ;  /* 0x000f1cf801007387 */ /* 0x0011e80000100800 */
[----:B------:R2:W-:Y:S04]  /*21430*/  STL [R1+0xf18], R249 ;  /* 0x000f18f901007387 */ /* 0x0005e80000100800 */
[----:B------:R3:W-:Y:S04]  /*21440*/  STL [R1+0xf14], R250 ;  /* 0x000f14fa01007387 */ /* 0x0007e80000100800 */
[----:B------:R4:W-:Y:S04]  /*21450*/  STL [R1+0xf10], R251 ;  /* 0x000f10fb01007387 */ /* 0x0009e80000100800 */
[----:B------:R-:W1:Y:S01]  /*21460*/  LDS.128 R244, [R11] ;  /* 0x000000000bf47984 */ /* 0x000e620000000c00 */
[----:B------:R-:W-:Y:S06]  /*21470*/  BAR.SYNC.DEFER_BLOCKING 0x0 ;  /* 0x0000000000007b1d */ /* 0x000fec0000010000 */
[----:B0-----:R-:W4:Y:S04]  /*21480*/  LDL.LU R248, [R1+0x610] ;  /* 0x0006100001f87983 */ /* 0x001f280000300800 */
[----:B--2---:R-:W2:Y:S04]  /*21490*/  LDL.LU R249, [R1+0x614] ;  /* 0x0006140001f97983 */ /* 0x004ea80000300800 */
[----:B---3--:R-:W2:Y:S04]  /*214a0*/  LDL.LU R250, [R1+0x618] ;  /* 0x0006180001fa7983 */ /* 0x008ea80000300800 */
[----:B----4-:R-:W2:Y:S04]  /*214b0*/  LDL.LU R251, [R1+0x61c] ;  /* 0x00061c0001fb7983 */ /* 0x010ea80000300800 */
[----:B------:R-:W-:Y:S01]  /*214c0*/  STSM.16.M88.4 [R0], R96 ;  /* 0x0000006000007844 */ /* 0x000fe20000000200 */
[----:B------:R-:W-:Y:S06]  /*214d0*/  BAR.SYNC.DEFER_BLOCKING 0x0 ;  /* 0x0000000000007b1d */ /* 0x000fec0000010000 */
[----:B-1----:R0:W-:Y:S04]  /*214e0*/  STL [R1+0xf2c], R244 ;  /* 0x000f2cf401007387 */ /* 0x0021e80000100800 */
[----:B------:R1:W-:Y:S04]  /*214f0*/  STL [R1+0xf28], R245 ;  /* 0x000f28f501007387 */ /* 0x0003e80000100800 */
[----:B------:R3:W-:Y:S04]  /*21500*/  STL [R1+0xf24], R246 ;  /* 0x000f24f601007387 */ /* 0x0007e80000100800 */
[----:B------:R4:W-:Y:S04]  /*21510*/  STL [R1+0xf20], R247 ;  /* 0x000f20f701007387 */ /* 0x0009e80000100800 */
[----:B------:R-:W2:Y:S01]  /*21520*/  LDS.128 R104, [R11] ;  /* 0x000000000b687984 */ /* 0x000ea20000000c00 */
[----:B------:R-:W-:Y:S06]  /*21530*/  BAR.SYNC.DEFER_BLOCKING 0x0 ;  /* 0x0000000000007b1d */ /* 0x000fec0000010000 */
[----:B0-----:R-:W2:Y:S04]  /*21540*/  LDL.LU R244, [R1+0x600] ;  /* 0x0006000001f47983 */ /* 0x001ea80000300800 */
[----:B-1----:R-:W2:Y:S04]  /*21550*/  LDL.LU R245, [R1+0x604] ;  /* 0x0006040001f57983 */ /* 0x002ea80000300800 */
[----:B---3--:R-:W2:Y:S04]  /*21560*/  LDL.LU R246, [R1+0x608] ;  /* 0x0006080001f67983 */ /* 0x008ea80000300800 */
[----:B----4-:R-:W2:Y:S04]  /*21570*/  LDL.LU R247, [R1+0x60c] ;  /* 0x00060c0001f77983 */ /* 0x010ea80000300800 */
[----:B------:R-:W-:Y:S01]  /*21580*/  STSM.16.M88.4 [R0], R36 ;  /* 0x0000002400007844 */ /* 0x000fe20000000200 */
[----:B------:R-:W-:Y:S06]  /*21590*/  BAR.SYNC.DEFER_BLOCKING 0x0 ;  /* 0x0000000000007b1d */ /* 0x000fec0000010000 */
[----:B------:R-:W0:Y:S02]  /*215a0*/  LDS.128 R96, [R11] ;  /* 0x000000000b607984 */ /* 0x000e240000000c00 */
[----:B------:R-:W-:Y:S06]  /*215b0*/  BAR.SYNC.DEFER_BLOCKING 0x0 ;  /* 0x0000000000007b1d */ /* 0x000fec0000010000 */
[----:B------:R-:W-:Y:S02]  /*215c0*/  STSM.16.M88.4 [R0], R48 ;  /* 0x0000003000007844 */ /* 0x000fe40000000200 */
[----:B------:R-:W-:Y:S06]  /*215d0*/  BAR.SYNC.DEFER_BLOCKING 0x0 ;  /* 0x0000000000007b1d */ /* 0x000fec0000010000 */
[----:B------:R-:W1:Y:S02]  /*215e0*/  LDS.128 R100, [R11] ;  /* 0x000000000b647984 */ /* 0x000e640000000c00 */
[----:B------:R-:W-:Y:S06]  /*215f0*/  BAR.SYNC.DEFER_BLOCKING 0x0 ;  /* 0x0000000000007b1d */ /* 0x000fec0000010000 */
[----:B------:R-:W-:Y:S02]  /*21600*/  STSM.16.M88.4 [R0], R40 ;  /* 0x0000002800007844 */ /* 0x000fe40000000200 */
[----:B------:R-:W-:Y:S06]  /*21610*/  BAR.SYNC.DEFER_BLOCKING 0x0 ;  /* 0x0000000000007b1d */ /* 0x000fec0000010000 */
[----:B------:R-:W3:Y:S02]  /*21620*/  LDS.128 R48, [R11] ;  /* 0x000000000b307984 */ /* 0x000ee40000000c00 */
[----:B------:R-:W-:Y:S06]  /*21630*/  BAR.SYNC.DEFER_BLOCKING 0x0 ;  /* 0x0000000000007b1d */ /* 0x000fec0000010000 */
[----:B------:R-:W-:Y:S02]  /*21640*/  STSM.16.M88.4 [R0], R52 ;  /* 0x0000003400007844 */ /* 0x000fe40000000200 */
[----:B------:R-:W-:Y:S06]  /*21650*/  BAR.SYNC.DEFER_BLOCKING 0x0 ;  /* 0x0000000000007b1d */ /* 0x000fec0000010000 */
[----:B------:R-:W4:Y:S02]  /*21660*/  LDS.128 R52, [R11] ;  /* 0x000000000b347984 */ /* 0x000f240000000c00 */
        /* <DEDUP_REMOVED lines=173> */
[----:B------:R0:W-:Y:S02]  /*22140*/  STSM.16.M88.4 [R0], R224 ;  /* 0x000000e000007844 */ /* 0x0001e40000000200 */
[----:B------:R-:W-:Y:S06]  /*22150*/  BAR.SYNC.DEFER_BLOCKING 0x0 ;  /* 0x0000000000007b1d */ /* 0x000fec0000010000 */
[----:B0-----:R-:W3:Y:S04]  /*22160*/  LDL.LU R224, [R1+0x1e0] ;  /* 0x0001e00001e07983 */ /* 0x001ee80000300800 */
[----:B------:R-:W3:Y:S04]  /*22170*/  LDL.LU R225, [R1+0x1e4] ;  /* 0x0001e40001e17983 */ /* 0x000ee80000300800 */
[----:B------:R-:W3:Y:S04]  /*22180*/  LDL.LU R226, [R1+0x1e8] ;  /* 0x0001e80001e27983 */ /* 0x000ee80000300800 */
[----:B------:R-:W3:Y:S04]  /*22190*/  LDL.LU R227, [R1+0x1ec] ;  /* 0x0001ec0001e37983 */ /* 0x000ee80000300800 */
[----:B------:R-:W0:Y:S01]  /*221a0*/  LDS.128 R204, [R11] ;  /* 0x000000000bcc7984 */ /* 0x000e220000000c00 */
[----:B------:R-:W-:Y:S06]  /*221b0*/  BAR.SYNC.DEFER_BLOCKING 0x0 ;  /* 0x0000000000007b1d */ /* 0x000fec0000010000 */
[----:B------:R1:W-:Y:S02]  /*221c0*/  STSM.16.M88.4 [R0], R228 ;  /* 0x000000e400007844 */ /* 0x0003e40000000200 */
[----:B------:R-:W-:Y:S06]  /*221d0*/  BAR.SYNC.DEFER_BLOCKING 0x0 ;  /* 0x0000000000007b1d */ /* 0x000fec0000010000 */
[----:B-1----:R-:W2:Y:S04]  /*221e0*/  LDL.LU R228, [R1+0x1f0] ;  /* 0x0001f00001e47983 */ /* 0x002ea80000300800 */
[----:B------:R-:W2:Y:S04]  /*221f0*/  LDL.LU R229, [R1+0x1f4] ;  /* 0x0001f40001e57983 */ /* 0x000ea80000300800 */
[----:B------:R-:W2:Y:S04]  /*22200*/  LDL.LU R230, [R1+0x1f8] ;  /* 0x0001f80001e67983 */ /* 0x000ea80000300800 */
[----:B------:R-:W2:Y:S04]  /*22210*/  LDL.LU R231, [R1+0x1fc] ;  /* 0x0001fc0001e77983 */ /* 0x000ea80000300800 */
[----:B------:R-:W1:Y:S01]  /*22220*/  LDS.128 R208, [R11] ;  /* 0x000000000bd07984 */ /* 0x000e620000000c00 */
[----:B------:R-:W-:Y:S06]  /*22230*/  BAR.SYNC.DEFER_BLOCKING 0x0 ;  /* 0x0000000000007b1d */ /* 0x000fec0000010000 */
[----:B------:R4:W-:Y:S02]  /*22240*/  STSM.16.M88.4 [R0], R232 ;  /* 0x000000e800007844 */ /* 0x0009e40000000200 */
[----:B------:R-:W-:Y:S06]  /*22250*/  BAR.SYNC.DEFER_BLOCKING 0x0 ;  /* 0x0000000000007b1d */ /* 0x000fec0000010000 */
[----:B----4-:R-:W4:Y:S04]  /*22260*/  LDL.LU R232, [R1+0x3e0] ;  /* 0x0003e00001e87983 */ /* 0x010f280000300800 */
[----:B------:R-:W4:Y:S04]  /*22270*/  LDL.LU R233, [R1+0x3e4] ;  /* 0x0003e40001e97983 */ /* 0x000f280000300800 */
[----:B------:R-:W4:Y:S04]  /*22280*/  LDL.LU R234, [R1+0x3e8] ;  /* 0x0003e80001ea7983 */ /* 0x000f280000300800 */
[----:B------:R-:W4:Y:S04]  /*22290*/  LDL.LU R235, [R1+0x3ec] ;  /* 0x0003ec0001eb7983 */ /* 0x000f280000300800 */
[----:B------:R-:W1:Y:S01]  /*222a0*/  LDS.128 R212, [R11] ;  /* 0x000000000bd47984 */ /* 0x000e620000000c00 */
[----:B------:R-:W-:Y:S06]  /*222b0*/  BAR.SYNC.DEFER_BLOCKING 0x0 ;  /* 0x0000000000007b1d */ /* 0x000fec0000010000 */
[----:B------:R0:W-:Y:S02]  /*222c0*/  STSM.16.M88.4 [R0], R236 ;  /* 0x000000ec00007844 */ /* 0x0001e40000000200 */
[----:B------:R-:W-:Y:S06]  /*222d0*/  BAR.SYNC.DEFER_BLOCKING 0x0 ;  /* 0x0000000000007b1d */ /* 0x000fec0000010000 */
[----:B0-----:R-:W4:Y:S04]  /*222e0*/  LDL.LU R236, [R1+0x3f0] ;  /* 0x0003f00001ec7983 */ /* 0x001f280000300800 */
[----:B------:R-:W4:Y:S04]  /*222f0*/  LDL.LU R237, [R1+0x3f4] ;  /* 0x0003f40001ed7983 */ /* 0x000f280000300800 */
[----:B------:R-:W4:Y:S04]  /*22300*/  LDL.LU R238, [R1+0x3f8] ;  /* 0x0003f80001ee7983 */ /* 0x000f280000300800 */
[----:B------:R-:W4:Y:S04]  /*22310*/  LDL.LU R239, [R1+0x3fc] ;  /* 0x0003fc0001ef7983 */ /* 0x000f280000300800 */
[----:B------:R-:W0:Y:S01]  /*22320*/  LDS.128 R216, [R11] ;  /* 0x000000000bd87984 */ /* 0x000e220000000c00 */
[----:B------:R-:W-:Y:S06]  /*22330*/  BAR.SYNC.DEFER_BLOCKING 0x0 ;  /* 0x0000000000007b1d */ /* 0x000fec0000010000 */
[----:B------:R-:W-:Y:S02]  /*22340*/  STSM.16.M88.4 [R0], R240 ;  /* 0x000000f000007844 */ /* 0x000fe40000000200 */
[----:B------:R-:W-:Y:S06]  /*22350*/  BAR.SYNC.DEFER_BLOCKING 0x0 ;  /* 0x0000000000007b1d */ /* 0x000fec0000010000 */
[----:B------:R-:W0:Y:S02]  /*22360*/  LDS.128 R220, [R11] ;  /* 0x000000000bdc7984 */ /* 0x000e240000000c00 */
[----:B------:R-:W-:Y:S06]  /*22370*/  BAR.SYNC.DEFER_BLOCKING 0x0 ;  /* 0x0000000000007b1d */ /* 0x000fec0000010000 */
[----:B---3--:R-:W-:Y:S02]  /*22380*/  STSM.16.M88.4 [R0], R224 ;  /* 0x000000e000007844 */ /* 0x008fe40000000200 */
[----:B------:R-:W-:Y:S06]  /*22390*/  BAR.SYNC.DEFER_BLOCKING 0x0 ;  /* 0x0000000000007b1d */ /* 0x000fec0000010000 */
[----:B------:R-:W3:Y:S02]  /*223a0*/  LDS.128 R224, [R11] ;  /* 0x000000000be07984 */ /* 0x000ee40000000c00 */
[----:B------:R-:W-:Y:S06]  /*223b0*/  BAR.SYNC.DEFER_BLOCKING 0x0 ;  /* 0x0000000000007b1d */ /* 0x000fec0000010000 */
[----:B--2---:R-:W-:Y:S02]  /*223c0*/  STSM.16.M88.4 [R0], R228 ;  /* 0x000000e400007844 */ /* 0x004fe40000000200 */
[----:B------:R-:W-:Y:S06]  /*223d0*/  BAR.SYNC.DEFER_BLOCKING 0x0 ;  /* 0x0000000000007b1d */ /* 0x000fec0000010000 */
[----:B------:R-:W2:Y:S02]  /*223e0*/  LDS.128 R228, [R11] ;  /* 0x000000000be47984 */ /* 0x000ea40000000c00 */
[----:B------:R-:W-:Y:S06]  /*223f0*/  BAR.SYNC.DEFER_BLOCKING 0x0 ;  /* 0x0000000000007b1d */ /* 0x000fec0000010000 */
[----:B----4-:R-:W-:Y:S02]  /*22400*/  STSM.16.M88.4 [R0], R232 ;  /* 0x000000e800007844 */ /* 0x010fe40000000200 */
        /* <DEDUP_REMOVED lines=9> */
[----:B-1----:R-:W3:Y:S04]  /*224a0*/  LDL.LU R244, [R1+0x10] ;  /* 0x0000100001f47983 */ /* 0x002ee80000300800 */
[----:B------:R-:W2:Y:S04]  /*224b0*/  LDL.LU R246, [R1+0x14] ;  /* 0x0000140001f67983 */ /* 0x000ea80000300800 */
[----:B------:R-:W4:Y:S04]  /*224c0*/  LDL.LU R247, [R1+0x28] ;  /* 0x0000280001f77983 */ /* 0x000f280000300800 */
[----:B------:R-:W1:Y:S01]  /*224d0*/  LDS.128 R240, [R11] ;  /* 0x000000000bf07984 */ /* 0x000e620000000c00 */
[----:B------:R-:W-:Y:S06]  /*224e0*/  BAR.SYNC.DEFER_BLOCKING 0x0 ;  /* 0x0000000000007b1d */ /* 0x000fec0000010000 */
[----:B------:R0:W-:Y:S04]  /*224f0*/  STSM.16.M88.4 [R0], R248 ;  /* 0x000000f800007844 */ /* 0x0001e80000000200 */
[----:B0-----:R-:W4:Y:S04]  /*22500*/  LDL.LU R248, [R1+0x18] ;  /* 0x0000180001f87983 */ /* 0x001f280000300800 */
[----:B------:R-:W4:Y:S04]  /*22510*/  LDL.LU R249, [R1+0x2c] ;  /* 0x00002c0001f97983 */ /* 0x000f280000300800 */
[----:B------:R-:W4:Y:S04]  /*22520*/  LDL.LU R250, [R1+0x1c] ;  /* 0x00001c0001fa7983 */ /* 0x000f280000300800 */
[----:B------:R-:W4:Y:S04]  /*22530*/  LDL.LU R251, [R1] ;  /* 0x0000000001fb7983 */ /* 0x000f280000300800 */
[----:B------:R-:W2:Y:S01]  /*22540*/  LDL.LU R245, [R1+0x24] ;  /* 0x0000240001f57983 */ /* 0x000ea20000300800 */
[C---:B------:R-:W-:Y:S01]  /*22550*/  IMAD R0, R5.reuse, UR4, RZ ;  /* 0x0000000405007c24 */ /* 0x040fe2000f8e02ff */
[----:B------:R-:W-:Y:S01]  /*22560*/  BAR.SYNC.DEFER_BLOCKING 0x0 ;  /* 0x0000000000007b1d */ /* 0x000fe20000010000 */
[----:B------:R-:W-:-:S05]  /*22570*/  ISETP.GE.AND P0, PT, R5, UR8, PT ;  /* 0x0000000805007c0c */ /* 0x000fca000bf06270 */
[----:B------:R-:W-:Y:S01]  /*22580*/  ULDC.64 UR4, c[0x0][0x220] ;  /* 0x0000880000047ab9 */ /* 0x000fe20000000a00 */
[----:B------:R-:W-:Y:S02]  /*22590*/  ISETP.LT.AND P0, PT, R4, UR29, !P0 ;  /* 0x0000001d04007c0c */ /* 0x000fe4000c701270 */
[----:B------:R-:W-:Y:S01]  /*225a0*/  LEA R2, P1, R0, UR4, 0x1 ;  /* 0x0000000400027c11 */ /* 0x000fe2000f8208ff */
[----:B------:R-:W-:Y:S01]  /*225b0*/  ULDC UR4, c[0x0][0x248] ;  /* 0x0000920000047ab9 */ /* 0x000fe20000000800 */
[----:B------:R-:W-:Y:S02]  /*225c0*/  IMAD R8, R8, 0x80, R0 ;  /* 0x0000008008087824 */ /* 0x000fe400078e0200 */
[----:B------:R-:W-:Y:S01]  /*225d0*/  LEA.HI.X.SX32 R3, R0, UR5, 0x1, P1 ;  /* 0x0000000500037c11 */ /* 0x000fe200088f0eff */
[----:B------:R-:W-:Y:S01]  /*225e0*/  IMAD R0, R4, UR4, RZ ;  /* 0x0000000404007c24 */ /* 0x000fe2000f8e02ff */
[----:B------:R-:W-:-:S03]  /*225f0*/  ULDC.64 UR4, c[0x0][0x228] ;  /* 0x00008a0000047ab9 */ /* 0x000fc60000000a00 */
[----:B------:R-:W-:-:S05]  /*22600*/  IMAD.WIDE R6, R0, 0x2, R2 ;  /* 0x0000000200067825 */ /* 0x000fca00078e0202 */
[----:B------:R0:W-:Y:S01]  /*22610*/  @P0 STG.E.U16 desc[UR6][R6.64], R9 ;  /* 0x0000000906000986 */ /* 0x0001e2000c101506 */
[----:B------:R-:W-:Y:S01]  /*22620*/  ISETP.GE.AND P0, PT, R4, UR9, PT ;  /* 0x0000000904007c0c */ /* 0x000fe2000bf06270 */
[----:B------:R-:W-:-:S03]  /*22630*/  ULDC.64 UR8, c[0x0][0x220] ;  /* 0x0000880000087ab9 */ /* 0x000fc60000000a00 */
[----:B------:R-:W-:Y:S01]  /*22640*/  ISETP.LT.AND P0, PT, R10, UR4, !P0 ;  /* 0x000000040a007c0c */ /* 0x000fe2000c701270 */
[----:B------:R-:W-:Y:S01]  /*22650*/  ULDC UR4, c[0x0][0x22c] ;  /* 0x00008b0000047ab9 */ /* 0x000fe20000000800 */
[----:B0-----:R-:W-:-:S04]  /*22660*/  LEA R6, P1, R8, UR8, 0x1 ;  /* 0x0000000808067c11 */ /* 0x001fc8000f8208ff */
[----:B------:R-:W-:Y:S01]  /*22670*/  LEA.HI.X.SX32 R7, R8, UR9, 0x1, P1 ;  /* 0x0000000908077c11 */ /* 0x000fe200088f0eff */
[----:B------:R-:W-:Y:S01]  /*22680*/  ULDC.64 UR8, c[0x0][0x228] ;  /* 0x00008a0000087ab9 */ /* 0x000fe20000000a00 */
[----:B------:R-:W-:Y:S01]  /*22690*/  PRMT R252, R9, 0x7632, R252 ;  /* 0x0000763209fc7816 */ /* 0x000fe200000000fc */
[----:B------:R-:W-:-:S05]  /*226a0*/  IMAD.WIDE R8, R0, 0x2, R6 ;  /* 0x0000000200087825 */ /* 0x000fca00078e0206 */
[----:B------:R0:W-:Y:S02]  /*226b0*/  @P0 STG.E.U16 desc[UR6][R8.64], R252 ;  /* 0x000000fc08000986 */ /* 0x0001e4000c101506 */
[----:B0-----:R-:W-:-:S05]  /*226c0*/  VIADD R8, R4, 0x1 ;  /* 0x0000000104087836 */ /* 0x001fca0000000000 */
[----:B------:R-:W-:Y:S01]  /*226d0*/  ISETP.GE.AND P0, PT, R8, UR4, PT ;  /* 0x0000000408007c0c */ /* 0x000fe2000bf06270 */
[----:B------:R-:W-:-:S03]  /*226e0*/  ULDC UR4, c[0x0][0x248] ;  /* 0x0000920000047ab9 */ /* 0x000fc60000000800 */
[----:B------:R-:W-:Y:S01]  /*226f0*/  ISETP.LT.AND P1, PT, R5, UR8, !P0 ;  /* 0x0000000805007c0c */ /* 0x000fe2000c721270 */
[----:B------:R-:W-:Y:S01]  /*22700*/  VIADD R0, R0, UR4 ;  /* 0x0000000400007c36 */ /* 0x000fe20008000000 */
[----:B------:R-:W-:Y:S01]  /*22710*/  ISETP.LT.AND P0, PT, R10, UR12, !P0 ;  /* 0x0000000c0a007c0c */ /* 0x000fe2000c701270 */
[----:B------:R-:W-:Y:S01]  /*22720*/  ULDC UR4, c[0x0][0x22c] ;  /* 0x00008b0000047ab9 */ /* 0x000fe20000000800 */
[----:B------:R-:W-:Y:S01]  /*22730*/  ULDC UR8, c[0x0][0x22c] ;  /* 0x00008b0000087ab9 */ /* 0x000fe20000000800 */
[----:B------:R-:W-:Y:S01]  /*22740*/  IMAD.WIDE R8, R0, 0x2, R2 ;  /* 0x0000000200087825 */ /* 0x000fe200078e0202 */
[----:B------:R-:W-:-:S07]  /*22750*/  ULDC UR12, c[0x0][0x228] ;  /* 0x00008a00000c7ab9 */ /* 0x000fce0000000800 */
[----:B---3--:R0:W-:Y:S02]  /*22760*/  @P1 STG.E.U16 desc[UR6][R8.64], R244 ;  /* 0x000000f408001986 */ /* 0x0081e4000c101506 */
[----:B0-----:R-:W-:Y:S02]  /*22770*/  IMAD.MOV.U32 R9, RZ, RZ, R244 ;  /* 0x000000ffff097224 */ /* 0x001fe400078e00f4 */
[----:B------:R-:W3:Y:S03]  /*22780*/  LDL.LU R244, [R1+0xf2c] ;  /* 0x000f2c0001f47983 */ /* 0x000ee60000300800 */
        /* <DEDUP_REMOVED lines=13> */
[----:B--2---:R0:W-:Y:S02]  /*22860*/  @P1 STG.E.U16 desc[UR6][R8.64], R245 ;  /* 0x000000f508001986 */ /* 0x0041e4000c101506 */
[----:B0-----:R-:W-:Y:S02]  /*22870*/  IMAD.MOV.U32 R9, RZ, RZ, R245 ;  /* 0x000000ffff097224 */ /* 0x001fe400078e00f5 */
[----:B------:R-:W2:Y:S03]  /*22880*/  LDL.LU R245, [R1+0xf28] ;  /* 0x000f280001f57983 */ /* 0x000ea60000300800 */
        /* <DEDUP_REMOVED lines=10> */
[----:B------:R-:W-:Y:S01]  /*22930*/  PRMT R252, R246, 0x7632, R252 ;  /* 0x00007632f6fc7816 */ /* 0x000fe200000000fc */
[----:B------:R-:W-:Y:S01]  /*22940*/  IMAD.WIDE R8, R0, 0x2, R2 ;  /* 0x0000000200087825 */ /* 0x000fe200078e0202 */
[----:B------:R-:W-:-:S07]  /*22950*/  ULDC UR14, c[0x0][0x228] ;  /* 0x00008a00000e7ab9 */ /* 0x000fce0000000800 */
[----:B------:R0:W-:Y:S02]  /*22960*/  @P1 STG.E.U16 desc[UR6][R8.64], R246 ;  /* 0x000000f608001986 */ /* 0x0001e4000c101506 */
[----:B0-----:R-:W-:Y:S02]  /*22970*/  IMAD.WIDE R8, R0, 0x2, R6 ;  /* 0x0000000200087825 */ /* 0x001fe400078e0206 */
[----:B------:R-:W2:Y:S04]  /*22980*/  LDL.LU R246, [R1+0xf24] ;  /* 0x000f240001f67983 */ /* 0x000ea80000300800 */
        /* <DEDUP_REMOVED lines=8> */
[----:B----4-:R-:W-:Y:S01]  /*22a10*/  PRMT R252, R247, 0x7632, R252 ;  /* 0x00007632f7fc7816 */ /* 0x010fe200000000fc */
[----:B------:R-:W-:Y:S01]  /*22a20*/  IMAD.WIDE R8, R0, 0x2, R2 ;  /* 0x0000000200087825 */ /* 0x000fe200078e0202 */
[----:B------:R-:W-:-:S07]  /*22a30*/  ULDC UR18, c[0x0][0x228] ;  /* 0x00008a0000127ab9 */ /* 0x000fce0000000800 */
[----:B------:R0:W-:Y:S02]  /*22a40*/  @P1 STG.E.U16 desc[UR6][R8.64], R247 ;  /* 0x000000f708001986 */ /* 0x0001e4000c101506 */
[----:B0-----:R-:W-:Y:S02]  /*22a50*/  IMAD.WIDE R8, R0, 0x2, R6 ;  /* 0x0000000200087825 */ /* 0x001fe400078e0206 */
[----:B------:R-:W4:Y:S04]  /*22a60*/  LDL.LU R247, [R1+0xf20] ;  /* 0x000f200001f77983 */ /* 0x000f280000300800 */
[----:B------:R0:W-:Y:S02]  /*22a70*/  @P0 STG.E.U16 desc[UR6][R8.64], R252 ;  /* 0x000000fc08000986 */ /* 0x0001e4000c101506 */
[----:B0-----:R-:W-:-:S05]  /*22a80*/  VIADD R8, R4, 0x5 ;  /* 0x0000000504087836 */ /* 0x001fca0000000000 */
[----:B------:R-:W-:Y:S01]  /*22a90*/  ISETP.GE.AND P0, PT, R8, UR4, PT ;  /* 0x0000000408007c0c */ /* 0x000fe2000bf06270 */
[----:B------:R-:W-:-:S03]  /*22aa0*/  ULDC UR4, c[0x0][0x248] ;  /* 0x0000920000047ab9 */ /* 0x000fc60000000800 */
[----:B------:R-:W-:Y:S01]  /*22ab0*/  ISETP.LT.AND P1, PT, R5, UR22, !P0 ;  /* 0x0000001605007c0c */ /* 0x000fe2000c721270 */
[----:B------:R-:W-:Y:S01]  /*22ac0*/  VIADD R0, R0, UR4 ;  /* 0x0000000400007c36 */ /* 0x000fe20008000000 */
[----:B------:R-:W-:Y:S01]  /*22ad0*/  PRMT R252, R248, 0x7632, R252 ;  /* 0x00007632f8fc7816 */ /* 0x000fe200000000fc */
[----:B------:R-:W-:Y:S02]  /*22ae0*/  ULDC UR4, c[0x0][0x22c] ;  /* 0x00008b0000047ab9 */ /* 0x000fe40000000800 */
[----:B------:R-:W-:-:S08]  /*22af0*/  IMAD.WIDE R8, R0, 0x2, R2 ;  /* 0x0000000200087825 */ /* 0x000fd000078e0202 */
[----:B------:R0:W-:Y:S04]  /*22b00*/  @P1 STG.E.U16 desc[UR6][R8.64], R248 ;  /* 0x000000f808001986 */ /* 0x0001e8000c101506 */
[----:B0-----:R-:W3:Y:S01]  /*22b10*/  LDL.LU R248, [R1+0xf1c] ;  /* 0x000f1c0001f87983 */ /* 0x001ee20000300800 */
[----:B------:R-:W-:Y:S01]  /*22b20*/  ISETP.LT.AND P0, PT, R10, UR26, !P0 ;  /* 0x0000001a0a007c0c */ /* 0x000fe2000c701270 */
[----:B------:R-:W-:-:S12]  /*22b30*/  IMAD.WIDE R8, R0, 0x2, R6 ;  /* 0x0000000200087825 */ /* 0x000fd800078e0206 */
[----:B------:R0:W-:Y:S02]  /*22b40*/  @P0 STG.E.U16 desc[UR6][R8.64], R252 ;  /* 0x000000fc08000986 */ /* 0x0001e4000c101506 */
[----:B0-----:R-:W-:-:S05]  /*22b50*/  VIADD R8, R4, 0x6 ;  /* 0x0000000604087836 */ /* 0x001fca0000000000 */
[----:B------:R-:W-:Y:S01]  /*22b60*/  ISETP.GE.AND P0, PT, R8, UR4, PT ;  /* 0x0000000408007c0c */ /* 0x000fe2000bf06270 */
[----:B------:R-:W-:-:S03]  /*22b70*/  ULDC UR4, c[0x0][0x248] ;  /* 0x0000920000047ab9 */ /* 0x000fc60000000800 */
[----:B------:R-:W-:Y:S01]  /*22b80*/  ISETP.LT.AND P1, PT, R5, UR28, !P0 ;  /* 0x0000001c05007c0c */ /* 0x000fe2000c721270 */
[----:B------:R-:W-:Y:S01]  /*22b90*/  VIADD R0, R0, UR4 ;  /* 0x0000000400007c36 */ /* 0x000fe20008000000 */
[----:B------:R-:W-:Y:S02]  /*22ba0*/  ULDC UR4, c[0x0][0x228] ;  /* 0x00008a0000047ab9 */ /* 0x000fe40000000800 */
[----:B------:R-:W-:Y:S01]  /*22bb0*/  ISETP.LT.AND P0, PT, R10, UR4, !P0 ;  /* 0x000000040a007c0c */ /* 0x000fe2000c701270 */
[----:B------:R-:W-:Y:S01]  /*22bc0*/  IMAD.WIDE R8, R0, 0x2, R2 ;  /* 0x0000000200087825 */ /* 0x000fe200078e0202 */
[----:B------:R-:W-:Y:S01]  /*22bd0*/  PRMT R252, R249, 0x7632, R252 ;  /* 0x00007632f9fc7816 */ /* 0x000fe200000000fc */
[----:B------:R-:W-:-:S06]  /*22be0*/  ULDC UR4, c[0x0][0x22c] ;  /* 0x00008b0000047ab9 */ /* 0x000fcc0000000800 */
        /* <DEDUP_REMOVED lines=8> */
[----:B------:R-:W-:Y:S02]  /*22c70*/  ULDC UR4, c[0x0][0x248] ;  /* 0x0000920000047ab9 */ /* 0x000fe40000000800 */
[----:B------:R-:W-:Y:S01]  /*22c80*/  VIADD R0, R0, UR4 ;  /* 0x0000000400007c36 */ /* 0x000fe20008000000 */
[----:B------:R-:W-:Y:S02]  /*22c90*/  ULDC UR4, c[0x0][0x228] ;  /* 0x00008a0000047ab9 */ /* 0x000fe40000000800 */
[----:B------:R-:W-:Y:S01]  /*22ca0*/  ISETP.LT.AND P0, PT, R10, UR4, !P0 ;  /* 0x000000040a007c0c */ /* 0x000fe2000c701270 */
[----:B------:R-:W-:Y:S01]  /*22cb0*/  IMAD.WIDE R8, R0, 0x2, R2 ;  /* 0x0000000200087825 */ /* 0x000fe200078e0202 */
[----:B------:R-:W-:Y:S01]  /*22cc0*/  PRMT R252, R250, 0x7632, R252 ;  /* 0x00007632fafc7816 */ /* 0x000fe200000000fc */
[----:B------:R-:W-:-:S04]  /*22cd0*/  ULDC UR4, c[0x0][0x22c] ;  /* 0x00008b0000047ab9 */ /* 0x000fc80000000800 */
        /* <DEDUP_REMOVED lines=28> */
[----:B------:R-:W-:-:S03]  /*22ea0*/  ULDC UR4, c[0x0][0x22c] ;  /* 0x00008b0000047ab9 */ /* 0x000fc60000000800 */
[----:B------:R-:W-:Y:S02]  /*22eb0*/  VIADD R252, R4, 0xa ;  /* 0x0000000a04fc7836 */ /* 0x000fe40000000000 */
[----:B---3--:R0:W-:Y:S02]  /*22ec0*/  @P1 STG.E.U16 desc[UR6][R8.64], R248 ;  /* 0x000000f808001986 */ /* 0x0081e4000c101506 */
[----:B0-----:R-:W-:Y:S01]  /*22ed0*/  PRMT R248, R248, 0x7632, R248 ;  /* 0x00007632f8f87816 */ /* 0x001fe200000000f8 */
[----:B------:R-:W-:-:S05]  /*22ee0*/  IMAD.WIDE R8, R0, 0x2, R6 ;  /* 0x0000000200087825 */ /* 0x000fca00078e0206 */
[----:B------:R0:W-:Y:S01]  /*22ef0*/  @P0 STG.E.U16 desc[UR6][R8.64], R248 ;  /* 0x000000f808000986 */ /* 0x0001e2000c101506 */
[----:B------:R-:W-:Y:S01]  /*22f00*/  ISETP.GE.AND P0, PT, R252, UR4, PT ;  /* 0x00000004fc007c0c */ /* 0x000fe2000bf06270 */
[----:B------:R-:W-:Y:S02]  /*22f10*/  ULDC UR4, c[0x0][0x228] ;  /* 0x00008a0000047ab9 */ /* 0x000fe40000000800 */
[----:B------:R-:W3:Y:S01]  /*22f20*/  LDL.LU R252, [R1+0x4] ;  /* 0x0000040001fc7983 */ /* 0x000ee20000300800 */
[----:B------:R-:W-:Y:S01]  /*22f30*/  ISETP.LT.AND P1, PT, R5, UR4, !P0 ;  /* 0x0000000405007c0c */ /* 0x000fe2000c721270 */
[----:B------:R-:W-:Y:S02]  /*22f40*/  ULDC UR4, c[0x0][0x248] ;  /* 0x0000920000047ab9 */ /* 0x000fe40000000800 */
[----:B------:R-:W-:Y:S01]  /*22f50*/  VIADD R0, R0, UR4 ;  /* 0x0000000400007c36 */ /* 0x000fe20008000000 */
[----:B------:R-:W-:Y:S02]  /*22f60*/  ULDC UR4, c[0x0][0x228] ;  /* 0x00008a0000047ab9 */ /* 0x000fe40000000800 */
[----:B------:R-:W-:Y:S01]  /*22f70*/  ISETP.LT.AND P0, PT, R10, UR4, !P0 ;  /* 0x000000040a007c0c */ /* 0x000fe2000c701270 */
[----:B0-----:R-:W-:Y:S01]  /*22f80*/  IMAD.WIDE R8, R0, 0x2, R2 ;  /* 0x0000000200087825 */ /* 0x001fe200078e0202 */
[----:B------:R-:W-:-:S05]  /*22f90*/  ULDC UR4, c[0x0][0x22c] ;  /* 0x00008b0000047ab9 */ /* 0x000fca0000000800 */
[----:B---3--:R0:W-:Y:S01]  /*22fa0*/  @P1 STG.E.U16 desc[UR6][R8.64], R252 ;  /* 0x000000fc08001986 */ /* 0x0081e2000c101506 */
[----:B------:R-:W-:Y:S01]  /*22fb0*/  PRMT R248, R252, 0x7632, R248 ;  /* 0x00007632fcf87816 */ /* 0x000fe200000000f8 */
[----:B0-----:R-:W-:-:S04]  /*22fc0*/  IMAD.WIDE R8, R0, 0x2, R6 ;  /* 0x0000000200087825 */ /* 0x001fc800078e0206 */
[----:B------:R-:W-:Y:S01]  /*22fd0*/  VIADD R252, R4, 0xb ;  /* 0x0000000b04fc7836 */ /* 0x000fe20000000000 */
[----:B------:R0:W-:Y:S04]  /*22fe0*/  @P0 STG.E.U16 desc[UR6][R8.64], R248 ;  /* 0x000000f808000986 */ /* 0x0001e8000c101506 */
[----:B------:R-:W-:Y:S01]  /*22ff0*/  ISETP.GE.AND P0, PT, R252, UR4, PT ;  /* 0x00000004fc007c0c */ /* 0x000fe2000bf06270 */
[----:B------:R-:W-:-:S03]  /*23000*/  ULDC UR4, c[0x0][0x228] ;  /* 0x00008a0000047ab9 */ /* 0x000fc60000000800 */
[----:B------:R-:W-:Y:S01]  /*23010*/  ISETP.LT.AND P1, PT, R5, UR4, !P0 ;  /* 0x0000000405007c0c */ /* 0x000fe2000c721270 */
[----:B------:R-:W-:Y:S02]  /*23020*/  ULDC UR4, c[0x0][0x248] ;  /* 0x0000920000047ab9 */ /* 0x000fe40000000800 */
[----:B------:R-:W-:Y:S01]  /*23030*/  VIADD R0, R0, UR4 ;  /* 0x0000000400007c36 */ /* 0x000fe20008000000 */
[----:B------:R-:W-:Y:S02]  /*23040*/  ULDC UR4, c[0x0][0x228] ;  /* 0x00008a0000047ab9 */ /* 0x000fe40000000800 */
[----:B------:R-:W-:Y:S01]  /*23050*/  ISETP.LT.AND P0, PT, R10, UR4, !P0 ;  /* 0x000000040a007c0c */ /* 0x000fe2000c701270 */
[----:B0-----:R-:W-:Y:S01]  /*23060*/  IMAD.WIDE R8, R0, 0x2, R2 ;  /* 0x0000000200087825 */ /* 0x001fe200078e0202 */
[----:B------:R-:W-:-:S05]  /*23070*/  ULDC UR4, c[0x0][0x22c] ;  /* 0x00008b0000047ab9 */ /* 0x000fca0000000800 */
[----:B--2---:R0:W-:Y:S02]  /*23080*/  @P1 STG.E.U16 desc[UR6][R8.64], R249 ;  /* 0x000000f908001986 */ /* 0x0041e4000c101506 */
[----:B0-----:R-:W-:Y:S01]  /*23090*/  PRMT R249, R249, 0x7632, R249 ;  /* 0x00007632f9f97816 */ /* 0x001fe200000000f9 */
[----:B------:R-:W-:-:S05]  /*230a0*/  IMAD.WIDE R8, R0, 0x2, R6 ;  /* 0x0000000200087825 */ /* 0x000fca00078e0206 */
[----:B------:R0:W-:Y:S04]  /*230b0*/  @P0 STG.E.U16 desc[UR6][R8.64], R249 ;  /* 0x000000f908000986 */ /* 0x0001e8000c101506 */
[----:B0-----:R-:W2:Y:S01]  /*230c0*/  LDL.LU R249, [R1+0x8] ;  /* 0x0000080001f97983 */ /* 0x001ea20000300800 */
[----:B------:R-:W-:-:S05]  /*230d0*/  VIADD R248, R4, 0xc ;  /* 0x0000000c04f87836 */ /* 0x000fca0000000000 */
        /* <DEDUP_REMOVED lines=10> */
[----:B--2---:R0:W-:Y:S01]  /*23180*/  @P1 STG.E.U16 desc[UR6][R8.64], R249 ;  /* 0x000000f908001986 */ /* 0x0041e2000c101506 */
[----:B------:R-:W-:Y:S01]  /*23190*/  PRMT R252, R249, 0x7632, R252 ;  /* 0x00007632f9fc7816 */ /* 0x000fe200000000fc */
[----:B0-----:R-:W-:-:S05]  /*231a0*/  IMAD.WIDE R8, R0, 0x2, R6 ;  /* 0x0000000200087825 */ /* 0x001fca00078e0206 */
[----:B------:R0:W-:Y:S04]  /*231b0*/  @P0 STG.E.U16 desc[UR6][R8.64], R252 ;  /* 0x000000fc08000986 */ /* 0x0001e8000c101506 */
[----:B0-----:R-:W2:Y:S01]  /*231c0*/  LDL.LU R252, [R1+0xc] ;  /* 0x00000c0001fc7983 */ /* 0x001ea20000300800 */
        /* <DEDUP_REMOVED lines=8> */
[----:B----4-:R-:W-:Y:S01]  /*23250*/  PRMT R248, R250, 0x7632, R248 ;  /* 0x00007632faf87816 */ /* 0x010fe200000000f8 */
[----:B------:R-:W-:Y:S02]  /*23260*/  ULDC UR4, c[0x0][0x22c] ;  /* 0x00008b0000047ab9 */ /* 0x000fe40000000800 */
[----:B------:R-:W-:-:S02]  /*23270*/  VIADD R0, R4, 0xe ;  /* 0x0000000e04007836 */ /* 0x000fc40000000000 */
[----:B------:R0:W-:Y:S02]  /*23280*/  @P1 STG.E.U16 desc[UR6][R8.64], R250 ;  /* 0x000000fa08001986 */ /* 0x0001e4000c101506 */
[----:B0-----:R-:W-:-:S05]  /*23290*/  IMAD.WIDE R8, R249, 0x2, R6 ;  /* 0x00000002f9087825 */ /* 0x001fca00078e0206 */
[----:B------:R0:W-:Y:S01]  /*232a0*/  @P0 STG.E.U16 desc[UR6][R8.64], R248 ;  /* 0x000000f808000986 */ /* 0x0001e2000c101506 */
        /* <DEDUP_REMOVED lines=8> */
[----:B------:R-:W-:-:S03]  /*23330*/  ULDC UR4, c[0x0][0x22c] ;  /* 0x00008b0000047ab9 */ /* 0x000fc60000000800 */
[----:B------:R-:W-:Y:S02]  /*23340*/  VIADD R0, R4, 0xf ;  /* 0x0000000f04007836 */ /* 0x000fe40000000000 */
[----:B--2---:R0:W-:Y:S01]  /*23350*/  @P1 STG.E.U16 desc[UR6][R8.64], R252 ;  /* 0x000000fc08001986 */ /* 0x0041e2000c101506 */
[----:B------:R-:W-:Y:S01]  /*23360*/  PRMT R248, R252, 0x7632, R248 ;  /* 0x00007632fcf87816 */ /* 0x000fe200000000f8 */
        /* <DEDUP_REMOVED lines=11> */
[----:B------:R-:W-:Y:S02]  /*23420*/  IMAD.WIDE R248, R250, 0x2, R6 ;  /* 0x00000002faf87825 */ /* 0x000fe400078e0206 */
[----:B------:R0:W-:Y:S02]  /*23430*/  @P1 STG.E.U16 desc[UR6][R8.64], R251 ;  /* 0x000000fb08001986 */ /* 0x0001e4000c101506 */
[----:B------:R-:W-:Y:S01]  /*23440*/  VIADD R0, R4, 0x10 ;  /* 0x0000001004007836 */ /* 0x000fe20000000000 */
[----:B0-----:R-:W-:-:S05]  /*23450*/  PRMT R9, R251, 0x7632, R9 ;  /* 0x00007632fb097816 */ /* 0x001fca0000000009 */
        /* <DEDUP_REMOVED lines=62> */
[----:B------:R-:W-:Y:S01]  /*23840*/  ULDC UR4, c[0x0][0x228] ;  /* 0x00008a0000047ab9 */ /* 0x000fe20000000800 */
[----:B------:R-:W-:Y:S01]  /*23850*/  VIADD R0, R4, 0x15 ;  /* 0x0000001504007836 */ /* 0x000fe20000000000 */
[----:B------:R-:W-:Y:S01]  /*23860*/  ISETP.LT.AND P1, PT, R10, UR4, !P0 ;  /* 0x000000040a007c0c */ /* 0x000fe2000c721270 */
[C---:B------:R-:W-:Y:S01]  /*23870*/  IMAD.WIDE R104, R251.reuse, 0x2, R2 ;  /* 0x00000002fb687825 */ /* 0x040fe200078e0202 */
[----:B------:R-:W-:Y:S02]  /*23880*/  ULDC UR4, c[0x0][0x22c] ;  /* 0x00008b0000047ab9 */ /* 0x000fe40000000800 */
[----:B------:R-:W-:Y:S01]  /*23890*/  ISETP.GE.AND P0, PT, R0, UR4, PT ;  /* 0x0000000400007c0c */ /* 0x000fe2000bf06270 */
[----:B------:R-:W-:Y:S01]  /*238a0*/  ULDC UR4, c[0x0][0x228] ;  /* 0x00008a0000047ab9 */ /* 0x000fe20000000800 */
[----:B0-----:R-:W-:Y:S01]  /*238b0*/  IMAD.WIDE R8, R251, 0x2, R6 ;  /* 0x00000002fb087825 */ /* 0x001fe200078e0206 */
[----:B------:R0:W-:Y:S01]  /*238c0*/  @P2 STG.E.U16 desc[UR6][R104.64], R246 ;  /* 0x000000f668002986 */ /* 0x0001e2000c101506 */
[----:B------:R-:W-:Y:S01]  /*238d0*/  ISETP.LT.AND P2, PT, R5, UR4, !P0 ;  /* 0x0000000405007c0c */ /* 0x000fe2000c741270 */
[----:B------:R-:W-:Y:S01]  /*238e0*/  ULDC UR4, c[0x0][0x248] ;  /* 0x0000920000047ab9 */ /* 0x000fe20000000800 */
[----:B------:R-:W-:-:S02]  /*238f0*/  VIADD R0, R4, 0x16 ;  /* 0x0000001604007836 */ /* 0x000fc40000000000 */
[----:B------:R-:W-:Y:S01]  /*23900*/  VIADD R251, R251, UR4 ;  /* 0x00000004fbfb7c36 */ /* 0x000fe20008000000 */
[----:B------:R-:W-:Y:S01]  /*23910*/  ULDC UR4, c[0x0][0x228] ;  /* 0x00008a0000047ab9 */ /* 0x000fe20000000800 */
[----:B0-----:R-:W-:-:S05]  /*23920*/  PRMT R105, R246, 0x7632, R105 ;  /* 0x00007632f6697816 */ /* 0x001fca0000000069 */
[----:B------:R0:W-:Y:S01]  /*23930*/  @P1 STG.E.U16 desc[UR6][R8.64], R105 ;  /* 0x0000006908001986 */ /* 0x0001e2000c101506 */
[----:B------:R-:W-:Y:S01]  /*23940*/  ISETP.LT.AND P1, PT, R10, UR4, !P0 ;  /* 0x000000040a007c0c */ /* 0x000fe2000c721270 */
[----:B------:R-:W-:Y:S02]  /*23950*/  ULDC UR4, c[0x0][0x22c] ;  /* 0x00008b0000047ab9 */ /* 0x000fe40000000800 */
[----:B------:R-:W-:Y:S01]  /*23960*/  ISETP.GE.AND P0, PT, R0, UR4, PT ;  /* 0x0000000400007c0c */ /* 0x000fe2000bf06270 */
[----:B------:R-:W-:Y:S01]  /*23970*/  ULDC UR4, c[0x0][0x228] ;  /* 0x00008a0000047ab9 */ /* 0x000fe20000000800 */
[----:B------:R-:W-:Y:S02]  /*23980*/  VIADD R0, R4, 0x18 ;  /* 0x0000001804007836 */ /* 0x000fe40000000000 */
[----:B0-----:R-:W-:Y:S01]  /*23990*/  IMAD.WIDE R104, R251, 0x2, R2 ;  /* 0x00000002fb687825 */ /* 0x001fe200078e0202 */
[----:B------:R-:W-:Y:S01]  /*239a0*/  ISETP.LT.AND P6, PT, R5, UR4, !P0 ;  /* 0x0000000405007c0c */ /* 0x000fe2000c7c1270 */
[----:B------:R-:W-:-:S03]  /*239b0*/  ULDC UR4, c[0x0][0x248] ;  /* 0x0000920000047ab9 */ /* 0x000fc60000000800 */
[----:B------:R0:W-:Y:S01]  /*239c0*/  @P2 STG.E.U16 desc[UR6][R104.64], R106 ;  /* 0x0000006a68002986 */ /* 0x0001e2000c101506 */
[----:B------:R-:W-:Y:S01]  /*239d0*/  IMAD.WIDE R244, R251, 0x2, R6 ;  /* 0x00000002fbf47825 */ /* 0x000fe200078e0206 */
[----:B------:R-:W-:-:S03]  /*239e0*/  PRMT R9, R106, 0x7632, R9 ;  /* 0x000076326a097816 */ /* 0x000fc60000000009 */
[----:B------:R-:W-:Y:S01]  /*239f0*/  VIADD R251, R251, UR4 ;  /* 0x00000004fbfb7c36 */ /* 0x000fe20008000000 */
[----:B------:R-:W-:Y:S01]  /*23a00*/  ULDC UR4, c[0x0][0x22c] ;  /* 0x00008b0000047ab9 */ /* 0x000fe20000000800 */
[----:B------:R-:W-:Y:S01]  /*23a10*/  ISETP.GE.AND P4, PT, R0, UR8, PT ;  /* 0x0000000800007c0c */ /* 0x000fe2000bf86270 */
[C---:B0-----:R-:W-:Y:S01]  /*23a20*/  VIADD R104, R4.reuse, 0x17 ;  /* 0x0000001704687836 */ /* 0x041fe20000000000 */
[----:B------:R0:W-:Y:S01]  /*23a30*/  @P1 STG.E.U16 desc[UR6][R244.64], R9 ;  /* 0x00000009f4001986 */ /* 0x0001e2000c101506 */
[----:B------:R-:W-:Y:S01]  /*23a40*/  VIADD R0, R4, 0x19 ;  /* 0x0000001904007836 */ /* 0x000fe20000000000 */
[----:B------:R-:W-:Y:S01]  /*23a50*/  ISETP.LT.AND P2, PT, R10, UR10, !P0 ;  /* 0x0000000a0a007c0c */ /* 0x000fe2000c741270 */
[----:B------:R-:W-:Y:S01]  /*23a60*/  ULDC UR8, c[0x0][0x22c] ;  /* 0x00008b0000087ab9 */ /* 0x000fe20000000800 */
[----:B------:R-:W-:Y:S01]  /*23a70*/  ISETP.GE.AND P5, PT, R104, UR4, PT ;  /* 0x0000000468007c0c */ /* 0x000fe2000bfa6270 */
[----:B------:R-:W-:Y:S01]  /*23a80*/  ULDC UR4, c[0x0][0x228] ;  /* 0x00008a0000047ab9 */ /* 0x000fe20000000800 */
[----:B------:R-:W-:Y:S01]  /*23a90*/  ISETP.GE.AND P1, PT, R0, UR8, PT ;  /* 0x0000000800007c0c */ /* 0x000fe2000bf26270 */
[----:B------:R-:W-:Y:S01]  /*23aa0*/  ULDC UR8, c[0x0][0x228] ;  /* 0x00008a0000087ab9 */ /* 0x000fe20000000800 */
[----:B------:R-:W-:Y:S01]  /*23ab0*/  ISETP.LT.AND P0, PT, R5, UR4, !P5 ;  /* 0x0000000405007c0c */ /* 0x000fe2000ef01270 */
[----:B------:R-:W-:Y:S01]  /*23ac0*/  ULDC UR4, c[0x0][0x248] ;  /* 0x0000920000047ab9 */ /* 0x000fe20000000800 */
[C---:B0-----:R-:W-:Y:S01]  /*23ad0*/  IMAD.WIDE R8, R251.reuse, 0x2, R2 ;  /* 0x00000002fb087825 */ /* 0x041fe200078e0202 */
[----:B------:R-:W-:Y:S01]  /*23ae0*/  ULDC UR10, c[0x0][0x228] ;  /* 0x00008a00000a7ab9 */ /* 0x000fe20000000800 */
[----:B------:R-:W-:Y:S01]  /*23af0*/  ISETP.LT.AND P5, PT, R10, UR8, !P5 ;  /* 0x000000080a007c0c */ /* 0x000fe2000efa1270 */
[----:B------:R-:W-:Y:S01]  /*23b00*/  ULDC UR8, c[0x0][0x22c] ;  /* 0x00008b0000087ab9 */ /* 0x000fe20000000800 */
[----:B------:R-:W-:Y:S01]  /*23b10*/  IMAD.WIDE R104, R251, 0x2, R6 ;  /* 0x00000002fb687825 */ /* 0x000fe200078e0206 */
[----:B------:R0:W-:Y:S01]  /*23b20*/  @P6 STG.E.U16 desc[UR6][R8.64], R247 ;  /* 0x000000f708006986 */ /* 0x0001e2000c101506 */
[----:B------:R-:W-:Y:S01]  /*23b30*/  ISETP.LT.AND P6, PT, R5, UR10, !P4 ;  /* 0x0000000a05007c0c */ /* 0x000fe2000e7c1270 */
[----:B------:R-:W-:Y:S01]  /*23b40*/  ULDC UR10, c[0x0][0x228] ;  /* 0x00008a00000a7ab9 */ /* 0x000fe20000000800 */
[----:B------:R-:W-:Y:S01]  /*23b50*/  VIADD R251, R251, UR4 ;  /* 0x00000004fbfb7c36 */ /* 0x000fe20008000000 */
[----:B------:R-:W-:Y:S01]  /*23b60*/  PRMT R106, R247, 0x7632, R106 ;  /* 0x00007632f76a7816 */ /* 0x000fe2000000006a */
[----:B------:R-:W-:Y:S01]  /*23b70*/  ULDC UR4, c[0x0][0x248] ;  /* 0x0000920000047ab9 */ /* 0x000fe20000000800 */
[----:B------:R-:W-:-:S02]  /*23b80*/  VIADD R0, R4, 0x1b ;  /* 0x0000001b04007836 */ /* 0x000fc40000000000 */
[C---:B------:R-:W-:Y:S01]  /*23b90*/  IMAD.WIDE R244, R251.reuse, 0x2, R2 ;  /* 0x00000002fbf47825 */ /* 0x040fe200078e0202 */
[----:B------:R2:W-:Y:S03]  /*23ba0*/  @P2 STG.E.U16 desc[UR6][R104.64], R106 ;  /* 0x0000006a68002986 */ /* 0x0005e6000c101506 */
[----:B0-----:R-:W-:Y:S01]  /*23bb0*/  VIADD R247, R251, UR4 ;  /* 0x00000004fbf77c36 */ /* 0x001fe20008000000 */
[----:B------:R-:W-:Y:S01]  /*23bc0*/  PRMT R246, R107, 0x7632, R246 ;  /* 0x000076326bf67816 */ /* 0x000fe200000000f6 */
[----:B------:R-:W-:Y:S01]  /*23bd0*/  IMAD.WIDE R8, R251, 0x2, R6 ;  /* 0x00000002fb087825 */ /* 0x000fe200078e0206 */
[----:B------:R0:W-:Y:S01]  /*23be0*/  @P0 STG.E.U16 desc[UR6][R244.64], R107 ;  /* 0x0000006bf4000986 */ /* 0x0001e2000c101506 */
[----:B------:R-:W-:Y:S01]  /*23bf0*/  ISETP.GE.AND P0, PT, R0, UR8, PT ;  /* 0x0000000800007c0c */ /* 0x000fe2000bf06270 */
[----:B------:R-:W-:Y:S01]  /*23c00*/  ULDC UR8, c[0x0][0x228] ;  /* 0x00008a0000087ab9 */ /* 0x000fe20000000800 */
[----:B------:R-:W-:Y:S01]  /*23c10*/  ULDC UR4, c[0x0][0x22c] ;  /* 0x00008b0000047ab9 */ /* 0x000fe20000000800 */
[----:B--2---:R-:W-:Y:S01]  /*23c20*/  IMAD.WIDE R104, R247, 0x2, R2 ;  /* 0x00000002f7687825 */ /* 0x004fe200078e0202 */
[----:B------:R-:W-:Y:S01]  /*23c30*/  @P5 STG.E.U16 desc[UR6][R8.64], R246 ;  /* 0x000000f608005986 */ /* 0x000fe2000c101506 */
[----:B------:R-:W-:Y:S01]  /*23c40*/  ISETP.LT.AND P4, PT, R10, UR8, !P4 ;  /* 0x000000080a007c0c */ /* 0x000fe2000e781270 */
[----:B------:R-:W-:Y:S01]  /*23c50*/  ULDC UR8, c[0x0][0x22c] ;  /* 0x00008b0000087ab9 */ /* 0x000fe20000000800 */
[C---:B------:R-:W-:Y:S01]  /*23c60*/  VIADD R106, R4.reuse, 0x1a ;  /* 0x0000001a046a7836 */ /* 0x040fe20000000000 */
[----:B------:R2:W-:Y:S01]  /*23c70*/  @P6 STG.E.U16 desc[UR6][R104.64], R96 ;  /* 0x0000006068006986 */ /* 0x0005e2000c101506 */
[----:B------:R-:W-:Y:S01]  /*23c80*/  ISETP.LT.AND P6, PT, R5, UR10, !P1 ;  /* 0x0000000a05007c0c */ /* 0x000fe2000cfc1270 */
[----:B------:R-:W-:-:S02]  /*23c90*/  VIADD R0, R4, 0x1c ;  /* 0x0000001c04007836 */ /* 0x000fc40000000000 */
[----:B------:R-:W-:Y:S01]  /*23ca0*/  ISETP.GE.AND P2, PT, R106, UR4, PT ;  /* 0x000000046a007c0c */ /* 0x000fe2000bf46270 */
[----:B------:R-:W-:Y:S01]  /*23cb0*/  ULDC UR4, c[0x0][0x248] ;  /* 0x0000920000047ab9 */ /* 0x000fe20000000800 */
[----:B0-----:R-:W-:Y:S01]  /*23cc0*/  PRMT R244, R96, 0x7632, R244 ;  /* 0x0000763260f47816 */ /* 0x001fe200000000f4 */
[C---:B------:R-:W-:Y:S01]  /*23cd0*/  VIADD R245, R247.reuse, UR4 ;  /* 0x00000004f7f57c36 */ /* 0x040fe20008000000 */
[----:B------:R-:W-:Y:S01]  /*23ce0*/  ISETP.LT.AND P1, PT, R10, UR12, !P1 ;  /* 0x0000000c0a007c0c */ /* 0x000fe2000cf21270 */
[----:B------:R-:W-:Y:S01]  /*23cf0*/  ULDC UR4, c[0x0][0x22c] ;  /* 0x00008b0000047ab9 */ /* 0x000fe20000000800 */
[----:B------:R-:W-:Y:S01]  /*23d00*/  ULDC UR10, c[0x0][0x228] ;  /* 0x00008a00000a7ab9 */ /* 0x000fe20000000800 */
[----:B--2---:R-:W-:Y:S01]  /*23d10*/  IMAD.WIDE R104, R247, 0x2, R6 ;  /* 0x00000002f7687825 */ /* 0x004fe200078e0206 */
[----:B------:R-:W-:Y:S01]  /*23d20*/  ISETP.GE.AND P5, PT, R0, UR4, PT ;  /* 0x0000000400007c0c */ /* 0x000fe2000bfa6270 */
[----:B------:R-:W-:Y:S01]  /*23d30*/  ULDC UR12, c[0x0][0x228] ;  /* 0x00008a00000c7ab9 */ /* 0x000fe20000000800 */
[----:B------:R-:W-:Y:S01]  /*23d40*/  ULDC UR4, c[0x0][0x248] ;  /* 0x0000920000047ab9 */ /* 0x000fe20000000800 */
[----:B------:R-:W-:Y:S01]  /*23d50*/  IMAD.WIDE R8, R245, 0x2, R2 ;  /* 0x00000002f5087825 */ /* 0x000fe200078e0202 */
[----:B------:R0:W-:Y:S01]  /*23d60*/  @P4 STG.E.U16 desc[UR6][R104.64], R244 ;  /* 0x000000f468004986 */ /* 0x0001e2000c101506 */
[C---:B------:R-:W-:Y:S01]  /*23d70*/  ISETP.LT.AND P4, PT, R5.reuse, UR10, !P2 ;  /* 0x0000000a05007c0c */ /* 0x040fe2000d781270 */
[----:B------:R-:W-:Y:S01]  /*23d80*/  ULDC UR10, c[0x0][0x228] ;  /* 0x00008a00000a7ab9 */ /* 0x000fe20000000800 */
[----:B------:R-:W-:Y:S01]  /*23d90*/  ISETP.LT.AND P2, PT, R10, UR12, !P2 ;  /* 0x0000000c0a007c0c */ /* 0x000fe2000d741270 */
[----:B------:R2:W-:Y:S01]  /*23da0*/  @P6 STG.E.U16 desc[UR6][R8.64], R100 ;  /* 0x0000006408006986 */ /* 0x0005e2000c101506 */
[----:B------:R-:W-:Y:S01]  /*23db0*/  ISETP.LT.AND P6, PT, R5, UR14, !P0 ;  /* 0x0000000e05007c0c */ /* 0x000fe2000c7c1270 */
[C---:B------:R-:W-:Y:S01]  /*23dc0*/  IMAD.WIDE R106, R245.reuse, 0x2, R6 ;  /* 0x00000002f56a7825 */ /* 0x040fe200078e0206 */
[----:B------:R-:W-:Y:S01]  /*23dd0*/  PRMT R96, R100, 0x7632, R96 ;  /* 0x0000763264607816 */ /* 0x000fe20000000060 */
[----:B------:R-:W-:Y:S01]  /*23de0*/  ULDC UR12, c[0x0][0x228] ;  /* 0x00008a00000c7ab9 */ /* 0x000fe20000000800 */
[----:B------:R-:W-:Y:S01]  /*23df0*/  ULDC UR14, c[0x0][0x228] ;  /* 0x00008a00000e7ab9 */ /* 0x000fe20000000800 */
[----:B0-----:R-:W-:Y:S01]  /*23e00*/  VIADD R105, R245, UR4 ;  /* 0x00000004f5697c36 */ /* 0x001fe20008000000 */
[----:B------:R-:W-:Y:S01]  /*23e10*/  ULDC UR4, c[0x0][0x248] ;  /* 0x0000920000047ab9 */ /* 0x000fe20000000800 */
[----:B------:R-:W-:-:S02]  /*23e20*/  VIADD R0, R4, 0x1d ;  /* 0x0000001d04007836 */ /* 0x000fc40000000000 */
[C---:B------:R-:W-:Y:S01]  /*23e30*/  VIADD R245, R105.reuse, UR4 ;  /* 0x0000000469f57c36 */ /* 0x040fe20008000000 */
[----:B------:R0:W-:Y:S01]  /*23e40*/  @P1 STG.E.U16 desc[UR6][R106.64], R96 ;  /* 0x000000606a001986 */ /* 0x0001e2000c101506 */
[C---:B--2---:R-:W-:Y:S01]  /*23e50*/  IMAD.WIDE R8, R105.reuse, 0x2, R2 ;  /* 0x0000000269087825 */ /* 0x044fe200078e0202 */
[----:B------:R-:W-:Y:S01]  /*23e60*/  ISETP.GE.AND P1, PT, R0, UR8, PT ;  /* 0x0000000800007c0c */ /* 0x000fe2000bf26270 */
[----:B------:R-:W-:Y:S01]  /*23e70*/  ULDC UR4, c[0x0][0x22c] ;  /* 0x00008b0000047ab9 */ /* 0x000fe20000000800 */
[----:B------:R-:W-:Y:S01]  /*23e80*/  ISETP.LT.AND P0, PT, R10, UR10, !P0 ;  /* 0x0000000a0a007c0c */ /* 0x000fe2000c701270 */
[----:B------:R-:W-:Y:S01]  /*23e90*/  IMAD.WIDE R104, R105, 0x2, R6 ;  /* 0x0000000269687825 */ /* 0x000fe200078e0206 */
[----:B------:R2:W-:Y:S01]  /*23ea0*/  @P4 STG.E.U16 desc[UR6][R8.64], R97 ;  /* 0x0000006108004986 */ /* 0x0005e2000c101506 */
[----:B------:R-:W-:Y:S01]  /*23eb0*/  ULDC UR8, c[0x0][0x22c] ;  /* 0x00008b0000087ab9 */ /* 0x000fe20000000800 */
[----:B------:R-:W-:Y:S01]  /*23ec0*/  ULDC UR10, c[0x0][0x228] ;  /* 0x00008a00000a7ab9 */ /* 0x000fe20000000800 */
[----:B------:R-:W-:Y:S01]  /*23ed0*/  VIADD R0, R4, 0x1e ;  /* 0x0000001e04007836 */ /* 0x000fe20000000000 */
[----:B0-----:R-:W-:Y:S01]  /*23ee0*/  PRMT R96, R97, 0x7632, R96 ;  /* 0x0000763261607816 */ /* 0x001fe20000000060 */
[----:B------:R-:W-:-:S03]  /*23ef0*/  IMAD.WIDE R106, R245, 0x2, R2 ;  /* 0x00000002f56a7825 */ /* 0x000fc600078e0202 */
[----:B------:R-:W-:Y:S01]  /*23f00*/  ISETP.GE.AND P4, PT, R0, UR4, PT ;  /* 0x0000000400007c0c */ /* 0x000fe2000bf86270 */
[----:B------:R-:W-:Y:S01]  /*23f10*/  ULDC UR4, c[0x0][0x248] ;  /* 0x0000920000047ab9 */ /* 0x000fe20000000800 */
[----:B------:R0:W-:Y:S01]  /*23f20*/  @P2 STG.E.U16 desc[UR6][R104.64], R96 ;  /* 0x0000006068002986 */ /* 0x0001e2000c101506 */
[----:B------:R-:W-:-:S03]  /*23f30*/  VIADD R0, R4, 0x1f ;  /* 0x0000001f04007836 */ /* 0x000fc60000000000 */
[----:B------:R3:W-:Y:S01]  /*23f40*/  @P6 STG.E.U16 desc[UR6][R106.64], R101 ;  /* 0x000000656a006986 */ /* 0x0007e2000c101506 */
[----:B------:R-:W-:Y:S01]  /*23f50*/  ISETP.LT.AND P6, PT, R5, UR12, !P5 ;  /* 0x0000000c05007c0c */ /* 0x000fe2000efc1270 */
[C---:B--2---:R-:W-:Y:S01]  /*23f60*/  IMAD.WIDE R8, R245.reuse, 0x2, R6 ;  /* 0x00000002f5087825 */ /* 0x044fe200078e0206 */
[----:B------:R-:W-:Y:S01]  /*23f70*/  ISETP.LT.AND P5, PT, R10, UR14, !P5 ;  /* 0x0000000e0a007c0c */ /* 0x000fe2000efa1270 */
[----:B------:R-:W-:Y:S01]  /*23f80*/  ULDC UR12, c[0x0][0x228] ;  /* 0x00008a00000c7ab9 */ /* 0x000fe20000000800 */
[----:B------:R-:W-:Y:S01]  /*23f90*/  ISETP.GE.AND P2, PT, R0, UR8, PT ;  /* 0x0000000800007c0c */ /* 0x000fe2000bf46270 */
[----:B------:R-:W-:Y:S01]  /*23fa0*/  ULDC UR14, c[0x0][0x228] ;  /* 0x00008a00000e7ab9 */ /* 0x000fe20000000800 */
[----:B0-----:R-:W-:Y:S01]  /*23fb0*/  VIADD R105, R245, UR4 ;  /* 0x00000004f5697c36 */ /* 0x001fe20008000000 */
[----:B------:R-:W-:Y:S01]  /*23fc0*/  PRMT R0, R101, 0x7632, R0 ;  /* 0x0000763265007816 */ /* 0x000fe20000000000 */
[----:B------:R-:W-:Y:S01]  /*23fd0*/  ULDC UR4, c[0x0][0x22c] ;  /* 0x00008b0000047ab9 */ /* 0x000fe20000000800 */
[----:B------:R-:W-:Y:S01]  /*23fe0*/  PRMT R104, R98, 0x7632, R104 ;  /* 0x0000763262687816 */ /* 0x000fe20000000068 */
[----:B------:R-:W-:Y:S01]  /*23ff0*/  IMAD.WIDE R96, R105, 0x2, R2 ;  /* 0x0000000269607825 */ /* 0x000fe200078e0202 */
[----:B------:R-:W-:-:S03]  /*24000*/  ULDC UR8, c[0x0][0x248] ;  /* 0x0000920000087ab9 */ /* 0x000fc60000000800 */
[----:B---3--:R-:W-:Y:S02]  /*24010*/  VIADD R106, R4, 0x20 ;  /* 0x00000020046a7836 */ /* 0x008fe40000000000 */
[C---:B------:R-:W-:Y:S01]  /*24020*/  IMAD.WIDE R100, R105.reuse, 0x2, R6 ;  /* 0x0000000269647825 */ /* 0x040fe200078e0206 */
[----:B------:R0:W-:Y:S02]  /*24030*/  @P0 STG.E.U16 desc[UR6][R8.64], R0 ;  /* 0x0000000008000986 */ /* 0x0001e4000c101506 */
[----:B------:R-:W-:Y:S01]  /*24040*/  ISETP.GE.AND P0, PT, R106, UR4, PT ;  /* 0x000000046a007c0c */ /* 0x000fe2000bf06270 */
[----:B------:R-:W-:Y:S01]  /*24050*/  ULDC UR4, c[0x0][0x248] ;  /* 0x0000920000047ab9 */ /* 0x000fe20000000800 */
[----:B------:R2:W-:Y:S01]  /*24060*/  @P6 STG.E.U16 desc[UR6][R96.64], R98 ;  /* 0x0000006260006986 */ /* 0x0005e2000c101506 */
[----:B------:R-:W-:Y:S01]  /*24070*/  VIADD R105, R105, UR4 ;  /* 0x0000000469697c36 */ /* 0x000fe20008000000 */
[C---:B------:R-:W-:Y:S01]  /*24080*/  ISETP.LT.AND P6, PT, R5.reuse, UR14, !P4 ;  /* 0x0000000e05007c0c */ /* 0x040fe2000e7c1270 */
[----:B------:R-:W-:Y:S01]  /*24090*/  ULDC UR4, c[0x0][0x22c] ;  /* 0x00008b0000047ab9 */ /* 0x000fe20000000800 */
[----:B------:R3:W-:Y:S01]  /*240a0*/  @P5 STG.E.U16 desc[UR6][R100.64], R104 ;  /* 0x0000006864005986 */ /* 0x0007e2000c101506 */
[----:B------:R-:W-:Y:S01]  /*240b0*/  ISETP.LT.AND P5, PT, R5, UR10, !P1 ;  /* 0x0000000a05007c0c */ /* 0x000fe2000cfa1270 */
[C---:B------:R-:W-:Y:S01]  /*240c0*/  VIADD R107, R105.reuse, UR8 ;  /* 0x00000008696b7c36 */ /* 0x040fe20008000000 */
[C---:B------:R-:W-:Y:S01]  /*240d0*/  ISETP.LT.AND P1, PT, R10.reuse, UR12, !P1 ;  /* 0x0000000c0a007c0c */ /* 0x040fe2000cf21270 */
[----:B0-----:R-:W-:Y:S01]  /*240e0*/  IMAD.WIDE R8, R105, 0x2, R2 ;  /* 0x0000000269087825 */ /* 0x001fe200078e0202 */
[----:B------:R-:W-:Y:S01]  /*240f0*/  ISETP.LT.AND P4, PT, R10, UR16, !P4 ;  /* 0x000000100a007c0c */ /* 0x000fe2000e781270 */
[----:B------:R-:W-:Y:S01]  /*24100*/  ULDC UR10, c[0x0][0x228] ;  /* 0x00008a00000a7ab9 */ /* 0x000fe20000000800 */
[----:B------:R-:W-:Y:S01]  /*24110*/  PRMT R106, R99, 0x7632, R106 ;  /* 0x00007632636a7816 */ /* 0x000fe2000000006a */
[----:B--2---:R-:W-:Y:S01]  /*24120*/  IMAD.WIDE R96, R105, 0x2, R6 ;  /* 0x0000000269607825 */ /* 0x004fe200078e0206 */
[----:B------:R-:W-:Y:S01]  /*24130*/  PRMT R98, R102, 0x7632, R98 ;  /* 0x0000763266627816 */ /* 0x000fe20000000062 */
[----:B------:R-:W-:Y:S01]  /*24140*/  ULDC UR12, c[0x0][0x228] ;  /* 0x00008a00000c7ab9 */ /* 0x000fe20000000800 */
[----:B------:R-:W-:Y:S01]  /*24150*/  ULDC UR14, c[0x0][0x228] ;  /* 0x00008a00000e7ab9 */ /* 0x000fe20000000800 */
[----:B---3--:R-:W-:Y:S01]  /*24160*/  IMAD.WIDE R100, R107, 0x2, R2 ;  /* 0x000000026b647825 */ /* 0x008fe200078e0202 */
[----:B------:R-:W-:Y:S01]  /*24170*/  ULDC UR8, c[0x0][0x22c] ;  /* 0x00008b0000087ab9 */ /* 0x000fe20000000800 */
[----:B------:R-:W-:Y:S01]  /*24180*/  @P5 STG.E.U16 desc[UR6][R8.64], R102 ;  /* 0x0000006608005986 */ /* 0x000fe2000c101506 */
[----:B------:R-:W-:Y:S01]  /*24190*/  ULDC UR16, c[0x0][0x228] ;  /* 0x00008a0000107ab9 */ /* 0x000fe20000000800 */
[----:B------:R-:W-:-:S02]  /*241a0*/  VIADD R0, R4, 0x21 ;  /* 0x0000002104007836 */ /* 0x000fc40000000000 */
[----:B------:R-:W-:Y:S01]  /*241b0*/  IMAD.WIDE R104, R107, 0x2, R6 ;  /* 0x000000026b687825 */ /* 0x000fe200078e0206 */
[----:B------:R0:W-:Y:S02]  /*241c0*/  @P1 STG.E.U16 desc[UR6][R96.64], R98 ;  /* 0x0000006260001986 */ /* 0x0001e4000c101506 */
[----:B------:R-:W-:Y:S01]  /*241d0*/  ISETP.GE.AND P5, PT, R0, UR4, PT ;  /* 0x0000000400007c0c */ /* 0x000fe2000bfa6270 */
[----:B------:R-:W-:Y:S01]  /*241e0*/  ULDC UR4, c[0x0][0x248] ;  /* 0x0000920000047ab9 */ /* 0x000fe20000000800 */
[----:B------:R2:W-:Y:S01]  /*241f0*/  @P6 STG.E.U16 desc[UR6][R100.64], R99 ;  /* 0x0000006364006986 */ /* 0x0005e2000c101506 */
[C---:B------:R-:W-:Y:S01]  /*24200*/  ISETP.LT.AND P6, PT, R5.reuse, UR14, !P0 ;  /* 0x0000000e05007c0c */ /* 0x040fe2000c7c1270 */
[----:B------:R-:W-:Y:S01]  /*24210*/  VIADD R0, R4, 0x22 ;  /* 0x0000002204007836 */ /* 0x000fe20000000000 */
[----:B------:R-:W-:Y:S01]  /*24220*/  ULDC UR14, c[0x0][0x228] ;  /* 0x00008a00000e7ab9 */ /* 0x000fe20000000800 */
[----:B------:R-:W-:Y:S01]  /*24230*/  @P4 STG.E.U16 desc[UR6][R104.64], R106 ;  /* 0x0000006a68004986 */ /* 0x000fe2000c101506 */
[----:B------:R-:W-:Y:S01]  /*24240*/  ISETP.LT.AND P4, PT, R5, UR10, !P2 ;  /* 0x0000000a05007c0c */ /* 0x000fe2000d781270 */
[----:B------:R-:W-:Y:S01]  /*24250*/  ULDC UR10, c[0x0][0x228] ;  /* 0x00008a00000a7ab9 */ /* 0x000fe20000000800 */
[----:B------:R-:W-:Y:S01]  /*24260*/  ISETP.LT.AND P2, PT, R10, UR12, !P2 ;  /* 0x0000000c0a007c0c */ /* 0x000fe2000d741270 */
[----:B0-----:R-:W-:Y:S01]  /*24270*/  VIADD R97, R107, UR4 ;  /* 0x000000046b617c36 */ /* 0x001fe20008000000 */
[----:B------:R-:W-:Y:S01]  /*24280*/  ULDC UR4, c[0x0][0x248] ;  /* 0x0000920000047ab9 */ /* 0x000fe20000000800 */
[----:B------:R-:W-:Y:S01]  /*24290*/  ISETP.GE.AND P1, PT, R0, UR8, PT ;  /* 0x0000000800007c0c */ /* 0x000fe2000bf26270 */
[----:B------:R-:W-:Y:S01]  /*242a0*/  ULDC UR12, c[0x0][0x228] ;  /* 0x00008a00000c7ab9 */ /* 0x000fe20000000800 */
[----:B--2---:R-:W-:Y:S01]  /*242b0*/  VIADD R101, R97, UR4 ;  /* 0x0000000461657c36 */ /* 0x004fe20008000000 */
[----:B------:R-:W-:Y:S01]  /*242c0*/  PRMT R100, R103, 0x7632, R100 ;  /* 0x0000763267647816 */ /* 0x000fe20000000064 */
[C---:B------:R-:W-:Y:S01]  /*242d0*/  IMAD.WIDE R8, R97.reuse, 0x2, R2 ;  /* 0x0000000261087825 */ /* 0x040fe200078e0202 */
[----:B------:R-:W-:Y:S01]  /*242e0*/  ULDC UR4, c[0x0][0x22c] ;  /* 0x00008b0000047ab9 */ /* 0x000fe20000000800 */
[----:B------:R-:W-:Y:S01]  /*242f0*/  ISETP.LT.AND P0, PT, R10, UR10, !P0 ;  /* 0x0000000a0a007c0c */ /* 0x000fe2000c701270 */
[----:B------:R-:W-:Y:S01]  /*24300*/  ULDC UR8, c[0x0][0x22c] ;  /* 0x00008b0000087ab9 */ /* 0x000fe20000000800 */
[----:B------:R-:W-:Y:S01]  /*24310*/  IMAD.WIDE R96, R97, 0x2, R6 ;  /* 0x0000000261607825 */ /* 0x000fe200078e0206 */
[----:B------:R0:W-:Y:S01]  /*24320*/  @P4 STG.E.U16 desc[UR6][R8.64], R103 ;  /* 0x0000006708004986 */ /* 0x0001e2000c101506 */
[----:B------:R-:W-:-:S02]  /*24330*/  ULDC UR10, c[0x0][0x228] ;  /* 0x00008a00000a7ab9 */ /* 0x000fc40000000800 */
[----:B------:R-:W-:Y:S01]  /*24340*/  IMAD.WIDE R98, R101, 0x2, R2 ;  /* 0x0000000265627825 */ /* 0x000fe200078e0202 */
[----:B------:R-:W-:Y:S03]  /*24350*/  @P2 STG.E.U16 desc[UR6][R96.64], R100 ;  /* 0x0000006460002986 */ /* 0x000fe6000c101506 */
[----:B------:R-:W-:Y:S01]  /*24360*/  VIADD R0, R4, 0x23 ;  /* 0x0000002304007836 */ /* 0x000fe20000000000 */
[----:B------:R2:W-:Y:S01]  /*24370*/  @P6 STG.E.U16 desc[UR6][R98.64], R48 ;  /* 0x0000003062006986 */ /* 0x0005e2000c101506 */
[----:B------:R-:W-:Y:S01]  /*24380*/  ISETP.LT.AND P6, PT, R5, UR12, !P5 ;  /* 0x0000000c05007c0c */ /* 0x000fe2000efc1270 */
[----:B------:R-:W-:Y:S01]  /*24390*/  ULDC UR12, c[0x0][0x228] ;  /* 0x00008a00000c7ab9 */ /* 0x000fe20000000800 */
[----:B------:R-:W-:Y:S01]  /*243a0*/  ISETP.LT.AND P5, PT, R10, UR14, !P5 ;  /* 0x0000000e0a007c0c */ /* 0x000fe2000efa1270 */
[----:B0-----:R-:W-:Y:S01]  /*243b0*/  IMAD.WIDE R8, R101, 0x2, R6 ;  /* 0x0000000265087825 */ /* 0x001fe200078e0206 */
[----:B------:R-:W-:Y:S01]  /*243c0*/  ISETP.GE.AND P4, PT, R0, UR4, PT ;  /* 0x0000000400007c0c */ /* 0x000fe2000bf86270 */
[----:B------:R-:W-:Y:S01]  /*243d0*/  ULDC UR4, c[0x0][0x248] ;  /* 0x0000920000047ab9 */ /* 0x000fe20000000800 */
[----:B------:R-:W-:Y:S01]  /*243e0*/  ULDC UR14, c[0x0][0x228] ;  /* 0x00008a00000e7ab9 */ /* 0x000fe20000000800 */
[----:B------:R-:W-:-:S02]  /*243f0*/  VIADD R0, R4, 0x24 ;  /* 0x0000002404007836 */ /* 0x000fc40000000000 */
[----:B------:R-:W-:Y:S01]  /*24400*/  VIADD R103, R101, UR4 ;  /* 0x0000000465677c36 */ /* 0x000fe20008000000 */
[----:B------:R-:W-:Y:S01]  /*24410*/  ULDC UR4, c[0x0][0x22c] ;  /* 0x00008b0000047ab9 */ /* 0x000fe20000000800 */
[----:B--2---:R-:W-:Y:S01]  /*24420*/  PRMT R48, R48, 0x7632, R48 ;  /* 0x0000763230307816 */ /* 0x004fe20000000030 */
[----:B------:R-:W-:Y:S01]  /*24430*/  VIADD R100, R4, 0x25 ;  /* 0x0000002504647836 */ /* 0x000fe20000000000 */
[----:B------:R-:W-:Y:S01]  /*24440*/  ISETP.GE.AND P2, PT, R0, UR8, PT ;  /* 0x0000000800007c0c */ /* 0x000fe2000bf46270 */
[----:B------:R-:W-:Y:S01]  /*24450*/  IMAD.WIDE R96, R103, 0x2, R2 ;  /* 0x0000000267607825 */ /* 0x000fe200078e0202 */
[----:B------:R-:W-:-:S03]  /*24460*/  PRMT R0, R52, 0x7632, R0 ;  /* 0x0000763234007816 */ /* 0x000fc60000000000 */
[C---:B------:R-:W-:Y:S01]  /*24470*/  IMAD.WIDE R98, R103.reuse, 0x2, R6 ;  /* 0x0000000267627825 */ /* 0x040fe200078e0206 */
[----:B------:R0:W-:Y:S01]  /*24480*/  @P0 STG.E.U16 desc[UR6][R8.64], R48 ;  /* 0x0000003008000986 */ /* 0x0001e2000c101506 */
[----:B------:R-:W-:Y:S01]  /*24490*/  ISETP.GE.AND P0, PT, R100, UR4, PT ;  /* 0x0000000464007c0c */ /* 0x000fe2000bf06270 */
[----:B------:R-:W-:Y:S01]  /*244a0*/  ULDC UR4, c[0x0][0x248] ;  /* 0x0000920000047ab9 */ /* 0x000fe20000000800 */
        /* <DEDUP_REMOVED lines=19> */
[----:B------:R0:W-:Y:S01]  /*245e0*/  @P5 STG.E.U16 desc[UR6][R8.64], R49 ;  /* 0x0000003108005986 */ /* 0x0001e2000c101506 */
[----:B------:R-:W-:Y:S01]  /*245f0*/  ULDC UR16, c[0x0][0x228] ;  /* 0x00008a0000107ab9 */ /* 0x000fe20000000800 */
[----:B------:R-:W-:-:S02]  /*24600*/  VIADD R0, R4, 0x26 ;  /* 0x0000002604007836 */ /* 0x000fc40000000000 */
[----:B------:R-:W-:Y:S01]  /*24610*/  IMAD.WIDE R100, R105, 0x2, R6 ;  /* 0x0000000269647825 */ /* 0x000fe200078e0206 */
[----:B------:R2:W-:Y:S02]  /*24620*/  @P1 STG.E.U16 desc[UR6][R96.64], R48 ;  /* 0x0000003060001986 */ /* 0x0005e4000c101506 */
[----:B------:R-:W-:Y:S01]  /*24630*/  ISETP.GE.AND P5, PT, R0, UR4, PT ;  /* 0x0000000400007c0c */ /* 0x000fe2000bfa6270 */
[----:B------:R-:W-:Y:S01]  /*24640*/  ULDC UR4, c[0x0][0x248] ;  /* 0x0000920000047ab9 */ /* 0x000fe20000000800 */
[----:B------:R-:W-:Y:S01]  /*24650*/  @P6 STG.E.U16 desc[UR6][R98.64], R53 ;  /* 0x0000003562006986 */ /* 0x000fe2000c101506 */
[C---:B------:R-:W-:Y:S01]  /*24660*/  ISETP.LT.AND P6, PT, R5.reuse, UR14, !P0 ;  /* 0x0000000e05007c0c */ /* 0x040fe2000c7c1270 */
[----:B------:R-:W-:Y:S01]  /*24670*/  VIADD R0, R4, 0x27 ;  /* 0x0000002704007836 */ /* 0x000fe20000000000 */
[----:B------:R-:W-:Y:S01]  /*24680*/  ULDC UR14, c[0x0][0x228] ;  /* 0x00008a00000e7ab9 */ /* 0x000fe20000000800 */
[----:B------:R3:W-:Y:S01]  /*24690*/  @P4 STG.E.U16 desc[UR6][R100.64], R52 ;  /* 0x0000003464004986 */ /* 0x0007e2000c101506 */
[----:B------:R-:W-:Y:S01]  /*246a0*/  ISETP.LT.AND P4, PT, R5, UR10, !P2 ;  /* 0x0000000a05007c0c */ /* 0x000fe2000d781270 */
[----:B0-----:R-:W-:Y:S01]  /*246b0*/  VIADD R49, R105, UR4 ;  /* 0x0000000469317c36 */ /* 0x001fe20008000000 */
[----:B------:R-:W-:Y:S01]  /*246c0*/  ISETP.LT.AND P2, PT, R10, UR12, !P2 ;  /* 0x0000000c0a007c0c */ /* 0x000fe2000d741270 */
[----:B------:R-:W-:Y:S01]  /*246d0*/  ULDC UR4, c[0x0][0x248] ;  /* 0x0000920000047ab9 */ /* 0x000fe20000000800 */
[----:B--2---:R-:W-:Y:S01]  /*246e0*/  PRMT R96, R50, 0x7632, R96 ;  /* 0x0000763232607816 */ /* 0x004fe20000000060 */
[C---:B------:R-:W-:Y:S01]  /*246f0*/  VIADD R97, R49.reuse, UR4 ;  /* 0x0000000431617c36 */ /* 0x040fe20008000000 */
[----:B------:R-:W-:Y:S01]  /*24700*/  ISETP.GE.AND P1, PT, R0, UR8, PT ;  /* 0x0000000800007c0c */ /* 0x000fe2000bf26270 */
[C---:B------:R-:W-:Y:S01]  /*24710*/  IMAD.WIDE R8, R49.reuse, 0x2, R2 ;  /* 0x0000000231087825 */ /* 0x040fe200078e0202 */
[----:B------:R-:W-:Y:S01]  /*24720*/  ULDC UR10, c[0x0][0x228] ;  /* 0x00008a00000a7ab9 */ /* 0x000fe20000000800 */
[----:B------:R-:W-:Y:S01]  /*24730*/  ULDC UR12, c[0x0][0x228] ;  /* 0x00008a00000c7ab9 */ /* 0x000fe20000000800 */
[----:B------:R-:W-:Y:S01]  /*24740*/  ULDC UR4, c[0x0][0x22c] ;  /* 0x00008b0000047ab9 */ /* 0x000fe20000000800 */
[----:B------:R-:W-:Y:S01]  /*24750*/  IMAD.WIDE R48, R49, 0x2, R6 ;  /* 0x0000000231307825 */ /* 0x000fe200078e0206 */
[----:B------:R-:W-:-:S03]  /*24760*/  ULDC UR8, c[0x0][0x22c] ;  /* 0x00008b0000087ab9 */ /* 0x000fc60000000800 */
[----:B---3--:R-:W-:Y:S01]  /*24770*/  IMAD.WIDE R52, R97, 0x2, R2 ;  /* 0x0000000261347825 */ /* 0x008fe200078e0202 */
[----:B------:R0:W-:Y:S03]  /*24780*/  @P4 STG.E.U16 desc[UR6][R8.64], R50 ;  /* 0x0000003208004986 */ /* 0x0001e6000c101506 */
[----:B------:R-:W-:Y:S01]  /*24790*/  VIADD R0, R4, 0x28 ;  /* 0x0000002804007836 */ /* 0x000fe20000000000 */
[----:B------:R-:W-:Y:S01]  /*247a0*/  @P2 STG.E.U16 desc[UR6][R48.64], R96 ;  /* 0x0000006030002986 */ /* 0x000fe2000c101506 */
[----:B------:R-:W-:Y:S01]  /*247b0*/  ISETP.LT.AND P0, PT, R10, UR10, !P0 ;  /* 0x0000000a0a007c0c */ /* 0x000fe2000c701270 */
[----:B------:R-:W-:Y:S02]  /*247c0*/  ULDC UR10, c[0x0][0x228] ;  /* 0x00008a00000a7ab9 */ /* 0x000fe40000000800 */
[----:B------:R2:W-:Y:S01]  /*247d0*/  @P6 STG.E.U16 desc[UR6][R52.64], R54 ;  /* 0x0000003634006986 */ /* 0x0005e2000c101506 */
[----:B------:R-:W-:Y:S01]  /*247e0*/  ISETP.LT.AND P6, PT, R5, UR12, !P5 ;  /* 0x0000000c05007c0c */ /* 0x000fe2000efc1270 */
[----:B------:R-:W-:Y:S01]  /*247f0*/  ULDC UR12, c[0x0][0x228] ;  /* 0x00008a00000c7ab9 */ /* 0x000fe20000000800 */
[----:B------:R-:W-:Y:S01]  /*24800*/  ISETP.GE.AND P4, PT, R0, UR4, PT ;  /* 0x0000000400007c0c */ /* 0x000fe2000bf86270 */
[----:B------:R-:W-:Y:S01]  /*24810*/  ULDC UR4, c[0x0][0x248] ;  /* 0x0000920000047ab9 */ /* 0x000fe20000000800 */
[----:B------:R-:W-:Y:S01]  /*24820*/  ISETP.LT.AND P5, PT, R10, UR14, !P5 ;  /* 0x0000000e0a007c0c */ /* 0x000fe2000efa1270 */
[----:B------:R-:W-:Y:S01]  /*24830*/  VIADD R0, R4, 0x29 ;  /* 0x0000002904007836 */ /* 0x000fe20000000000 */
[----:B------:R-:W-:Y:S01]  /*24840*/  ULDC UR14, c[0x0][0x228] ;  /* 0x00008a00000e7ab9 */ /* 0x000fe20000000800 */
[C---:B------:R-:W-:Y:S01]  /*24850*/  VIADD R99, R97.reuse, UR4 ;  /* 0x0000000461637c36 */ /* 0x040fe20008000000 */
[----:B------:R-:W-:Y:S01]  /*24860*/  ULDC UR4, c[0x0][0x22c] ;  /* 0x00008b0000047ab9 */ /* 0x000fe20000000800 */
[----:B0-----:R-:W-:Y:S01]  /*24870*/  IMAD.WIDE R8, R97, 0x2, R6 ;  /* 0x0000000261087825 */ /* 0x001fe200078e0206 */
[----:B------:R-:W-:Y:S01]  /*24880*/  ISETP.GE.AND P2, PT, R0, UR8, PT ;  /* 0x0000000800007c0c */ /* 0x000fe2000bf46270 */
[----:B------:R-:W-:Y:S01]  /*24890*/  ULDC UR8, c[0x0][0x248] ;  /* 0x0000920000087ab9 */ /* 0x000fe20000000800 */
[----:B--2---:R-:W-:Y:S01]  /*248a0*/  PRMT R54, R54, 0x7632, R54 ;  /* 0x0000763236367816 */ /* 0x004fe20000000036 */
[----:B------:R-:W-:Y:S01]  /*248b0*/  IMAD.WIDE R48, R99, 0x2, R2 ;  /* 0x0000000263307825 */ /* 0x000fe200078e0202 */
[----:B------:R-:W-:-:S03]  /*248c0*/  PRMT R0, R51, 0x7632, R0 ;  /* 0x0000763233007816 */ /* 0x000fc60000000000 */
[----:B------:R-:W-:Y:S02]  /*248d0*/  VIADD R50, R4, 0x2a ;  /* 0x0000002a04327836 */ /* 0x000fe40000000000 */
        /* <DEDUP_REMOVED lines=20> */
[----:B------:R-:W-:Y:S01]  /*24a20*/  IMAD.WIDE R50, R97, 0x2, R2 ;  /* 0x0000000261327825 */ /* 0x000fe200078e0202 */
[----:B------:R-:W-:Y:S01]  /*24a30*/  ULDC UR8, c[0x0][0x22c] ;  /* 0x00008b0000087ab9 */ /* 0x000fe20000000800 */
[----:B------:R-:W-:Y:S01]  /*24a40*/  @P5 STG.E.U16 desc[UR6][R8.64], R55 ;  /* 0x0000003708005986 */ /* 0x000fe2000c101506 */
[----:B------:R-:W-:Y:S01]  /*24a50*/  ULDC UR16, c[0x0][0x228] ;  /* 0x00008a0000107ab9 */ /* 0x000fe20000000800 */
[----:B---3--:R-:W-:-:S02]  /*24a60*/  VIADD R0, R4, 0x2b ;  /* 0x0000002b04007836 */ /* 0x008fc40000000000 */
        /* <DEDUP_REMOVED lines=8> */
[----:B------:R3:W-:Y:S01]  /*24af0*/  @P4 STG.E.U16 desc[UR6][R52.64], R96 ;  /* 0x0000006034004986 */ /* 0x0007e2000c101506 */
[----:B------:R-:W-:Y:S01]  /*24b00*/  ISETP.LT.AND P4, PT, R5, UR10, !P2 ;  /* 0x0000000a05007c0c */ /* 0x000fe2000d781270 */
[----:B------:R-:W-:Y:S01]  /*24b10*/  ULDC UR10, c[0x0][0x228] ;  /* 0x00008a00000a7ab9 */ /* 0x000fe20000000800 */
[----:B------:R-:W-:Y:S01]  /*24b20*/  ISETP.LT.AND P2, PT, R10, UR12, !P2 ;  /* 0x0000000c0a007c0c */ /* 0x000fe2000d741270 */
[----:B0-----:R-:W-:Y:S01]  /*24b30*/  VIADD R49, R97, UR4 ;  /* 0x0000000461317c36 */ /* 0x001fe20008000000 */
[----:B------:R-:W-:Y:S01]  /*24b40*/  ULDC UR4, c[0x0][0x248] ;  /* 0x0000920000047ab9 */ /* 0x000fe20000000800 */
[----:B------:R-:W-:Y:S01]  /*24b50*/  ISETP.GE.AND P1, PT, R0, UR8, PT ;  /* 0x0000000800007c0c */ /* 0x000fe2000bf26270 */
[----:B------:R-:W-:Y:S01]  /*24b60*/  ULDC UR12, c[0x0][0x228] ;  /* 0x00008a00000c7ab9 */ /* 0x000fe20000000800 */
[----:B------:R-:W-:Y:S01]  /*24b70*/  IMAD.WIDE R8, R49, 0x2, R2 ;  /* 0x0000000231087825 */ /* 0x000fe200078e0202 */
[----:B--2---:R-:W-:Y:S01]  /*24b80*/  PRMT R44, R40, 0x7632, R44 ;  /* 0x00007632282c7816 */ /* 0x004fe2000000002c */
[----:B------:R-:W-:-:S02]  /*24b90*/  ULDC UR8, c[0x0][0x22c] ;  /* 0x00008b0000087ab9 */ /* 0x000fc40000000800 */
[C---:B---3--:R-:W-:Y:S01]  /*24ba0*/  VIADD R53, R49.reuse, UR4 ;  /* 0x0000000431357c36 */ /* 0x048fe20008000000 */
[----:B------:R-:W-:Y:S01]  /*24bb0*/  ULDC UR4, c[0x0][0x22c] ;  /* 0x00008b0000047ab9 */ /* 0x000fe20000000800 */
[----:B------:R-:W-:Y:S01]  /*24bc0*/  IMAD.WIDE R48, R49, 0x2, R6 ;  /* 0x0000000231307825 */ /* 0x000fe200078e0206 */
[----:B------:R0:W-:Y:S03]  /*24bd0*/  @P4 STG.E.U16 desc[UR6][R8.64], R40 ;  /* 0x0000002808004986 */ /* 0x0001e6000c101506 */
        /* <DEDUP_REMOVED lines=10> */
[----:B------:R-:W-:Y:S01]  /*24c80*/  ISETP.LT.AND P5, PT, R10, UR14, !P5 ;  /* 0x0000000e0a007c0c */ /* 0x000fe2000efa1270 */
[C---:B------:R-:W-:Y:S01]  /*24c90*/  VIADD R0, R4.reuse, 0x2e ;  /* 0x0000002e04007836 */ /* 0x040fe20000000000 */
[----:B------:R-:W-:Y:S01]  /*24ca0*/  PRMT R40, R41, 0x7632, R40 ;  /* 0x0000763229287816 */ /* 0x000fe20000000028 */
[----:B------:R-:W-:Y:S01]  /*24cb0*/  VIADD R55, R53, UR4 ;  /* 0x0000000435377c36 */ /* 0x000fe20008000000 */
[----:B------:R-:W-:Y:S01]  /*24cc0*/  ULDC UR4, c[0x0][0x22c] ;  /* 0x00008b0000047ab9 */ /* 0x000fe20000000800 */
[----:B--2---:R-:W-:Y:S01]  /*24cd0*/  VIADD R50, R4, 0x2f ;  /* 0x0000002f04327836 */ /* 0x004fe20000000000 */
[----:B------:R-:W-:Y:S01]  /*24ce0*/  ISETP.GE.AND P2, PT, R0, UR8, PT ;  /* 0x0000000800007c0c */ /* 0x000fe2000bf46270 */
[----:B------:R-:W-:Y:S01]  /*24cf0*/  IMAD.WIDE R48, R55, 0x2, R6 ;  /* 0x0000000237307825 */ /* 0x000fe200078e0206 */
[----:B------:R-:W-:Y:S01]  /*24d00*/  PRMT R0, R45, 0x7632, R0 ;  /* 0x000076322d007816 */ /* 0x000fe20000000000 */
[----:B------:R-:W-:Y:S01]  /*24d10*/  ULDC UR12, c[0x0][0x228] ;  /* 0x00008a00000c7ab9 */ /* 0x000fe20000000800 */
[----:B------:R-:W-:Y:S01]  /*24d20*/  ULDC UR14, c[0x0][0x228] ;  /* 0x00008a00000e7ab9 */ /* 0x000fe20000000800 */
[----:B------:R-:W-:Y:S01]  /*24d30*/  IMAD.WIDE R44, R55, 0x2, R2 ;  /* 0x00000002372c7825 */ /* 0x000fe200078e0202 */
[----:B------:R-:W-:Y:S01]  /*24d40*/  ULDC UR8, c[0x0][0x248] ;  /* 0x0000920000087ab9 */ /* 0x000fe20000000800 */
[----:B------:R0:W-:Y:S01]  /*24d50*/  @P0 STG.E.U16 desc[UR6][R8.64], R0 ;  /* 0x0000000008000986 */ /* 0x0001e2000c101506 */
[----:B------:R-:W-:Y:S01]  /*24d60*/  ISETP.GE.AND P0, PT, R50, UR4, PT ;  /* 0x0000000432007c0c */ /* 0x000fe2000bf06270 */
[----:B------:R-:W-:-:S02]  /*24d70*/  ULDC UR4, c[0x0][0x248] ;  /* 0x0000920000047ab9 */ /* 0x000fc40000000800 */
        /* <DEDUP_REMOVED lines=51> */
[C---:B0-----:R-:W-:Y:S01]  /*250b0*/  IMAD.WIDE R8, R49.reuse, 0x2, R6 ;  /* 0x0000000231087825 */ /* 0x041fe200078e0206 */
[----:B------:R-:W-:Y:S01]  /*250c0*/  ISETP.GE.AND P4, PT, R0, UR4, PT ;  /* 0x0000000400007c0c */ /* 0x000fe2000bf86270 */
[----:B------:R-:W-:Y:S01]  /*250d0*/  ULDC UR4, c[0x0][0x248] ;  /* 0x0000920000047ab9 */ /* 0x000fe20000000800 */
[----:B------:R-:W-:Y:S01]  /*250e0*/  ISETP.LT.AND P5, PT, R10, UR14, !P5 ;  /* 0x0000000e0a007c0c */ /* 0x000fe2000efa1270 */
[C---:B------:R-:W-:Y:S01]  /*250f0*/  VIADD R0, R4.reuse, 0x33 ;  /* 0x0000003304007836 */ /* 0x040fe20000000000 */
[----:B------:R-:W-:Y:S01]  /*25100*/  ULDC UR12, c[0x0][0x228] ;  /* 0x00008a00000c7ab9 */ /* 0x000fe20000000800 */
[----:B------:R-:W-:Y:S01]  /*25110*/  VIADD R47, R49, UR4 ;  /* 0x00000004312f7c36 */ /* 0x000fe20008000000 */
[----:B------:R-:W-:Y:S01]  /*25120*/  ULDC UR4, c[0x0][0x22c] ;  /* 0x00008b0000047ab9 */ /* 0x000fe20000000800 */
[----:B--2---:R-:W-:Y:S01]  /*25130*/  VIADD R45, R4, 0x34 ;  /* 0x00000034042d7836 */ /* 0x004fe20000000000 */
[----:B------:R-:W-:Y:S01]  /*25140*/  ISETP.GE.AND P2, PT, R0, UR8, PT ;  /* 0x0000000800007c0c */ /* 0x000fe2000bf46270 */
[----:B------:R-:W-:Y:S01]  /*25150*/  IMAD.WIDE R40, R47, 0x2, R2 ;  /* 0x000000022f287825 */ /* 0x000fe200078e0202 */
[----:B------:R-:W-:Y:S01]  /*25160*/  PRMT R0, R43, 0x7632, R0 ;  /* 0x000076322b007816 */ /* 0x000fe20000000000 */
[----:B------:R-:W-:Y:S01]  /*25170*/  ULDC UR14, c[0x0][0x228] ;  /* 0x00008a00000e7ab9 */ /* 0x000fe20000000800 */
[----:B------:R-:W-:Y:S01]  /*25180*/  PRMT R44, R36, 0x7632, R44 ;  /* 0x00007632242c7816 */ /* 0x000fe2000000002c */
        /* <DEDUP_REMOVED lines=26> */
[C---:B------:R-:W-:Y:S01]  /*25330*/  IMAD.WIDE R44, R49.reuse, 0x2, R6 ;  /* 0x00000002312c7825 */ /* 0x040fe200078e0206 */
[----:B------:R-:W-:Y:S02]  /*25340*/  @P1 STG.E.U16 desc[UR6][R40.64], R36 ;  /* 0x0000002428001986 */ /* 0x000fe4000c101506 */
        /* <DEDUP_REMOVED lines=8> */
[----:B------:R-:W-:Y:S01]  /*253d0*/  VIADD R0, R4, 0x36 ;  /* 0x0000003604007836 */ /* 0x000fe20000000000 */
[----:B------:R-:W-:Y:S01]  /*253e0*/  ISETP.LT.AND P2, PT, R10, UR12, !P2 ;  /* 0x0000000c0a007c0c */ /* 0x000fe2000d741270 */
[----:B0-----:R-:W-:Y:S01]  /*253f0*/  IMAD.WIDE R8, R49, 0x2, R2 ;  /* 0x0000000231087825 */ /* 0x001fe200078e0202 */
[----:B------:R-:W-:Y:S01]  /*25400*/  PRMT R32, R33, 0x7632, R32 ;  /* 0x0000763221207816 */ /* 0x000fe20000000020 */
[----:B------:R-:W-:Y:S01]  /*25410*/  ULDC UR10, c[0x0][0x228] ;  /* 0x00008a00000a7ab9 */ /* 0x000fe20000000800 */
[----:B------:R-:W-:Y:S01]  /*25420*/  ULDC UR14, c[0x0][0x228] ;  /* 0x00008a00000e7ab9 */ /* 0x000fe20000000800 */
[----:B--2---:R-:W-:-:S02]  /*25430*/  VIADD R43, R49, UR4 ;  /* 0x00000004312b7c36 */ /* 0x004fc40008000000 */
[----:B------:R-:W-:Y:S01]  /*25440*/  IMAD.WIDE R36, R49, 0x2, R6 ;  /* 0x0000000231247825 */ /* 0x000fe200078e0206 */
[----:B------:R-:W-:Y:S01]  /*25450*/  ISETP.GE.AND P1, PT, R0, UR8, PT ;  /* 0x0000000800007c0c */ /* 0x000fe2000bf26270 */
[----:B------:R-:W-:Y:S01]  /*25460*/  ULDC UR12, c[0x0][0x228] ;  /* 0x00008a00000c7ab9 */ /* 0x000fe20000000800 */
[----:B------:R-:W-:Y:S01]  /*25470*/  ULDC UR4, c[0x0][0x22c] ;  /* 0x00008b0000047ab9 */ /* 0x000fe20000000800 */
[----:B------:R-:W-:Y:S01]  /*25480*/  IMAD.WIDE R40, R43, 0x2, R2 ;  /* 0x000000022b287825 */ /* 0x000fe200078e0202 */
[----:B------:R0:W-:Y:S01]  /*25490*/  @P4 STG.E.U16 desc[UR6][R8.64], R33 ;  /* 0x0000002108004986 */ /* 0x0001e2000c101506 */
[----:B------:R-:W-:Y:S01]  /*254a0*/  ISETP.LT.AND P0, PT, R10, UR10, !P0 ;  /* 0x0000000a0a007c0c */ /* 0x000fe2000c701270 */
[----:B------:R-:W-:Y:S01]  /*254b0*/  ULDC UR8, c[0x0][0x22c] ;  /* 0x00008b0000087ab9 */ /* 0x000fe20000000800 */
[----:B------:R-:W-:Y:S01]  /*254c0*/  VIADD R0, R4, 0x37 ;  /* 0x0000003704007836 */ /* 0x000fe20000000000 */
[----:B------:R-:W-:Y:S01]  /*254d0*/  @P2 STG.E.U16 desc[UR6][R36.64], R32 ;  /* 0x0000002024002986 */ /* 0x000fe2000c101506 */
[----:B------:R-:W-:-:S03]  /*254e0*/  ULDC UR10, c[0x0][0x22c] ;  /* 0x00008b00000a7ab9 */ /* 0x000fc60000000800 */
        /* <DEDUP_REMOVED lines=8> */
[C---:B---3--:R-:W-:Y:S01]  /*25570*/  VIADD R45, R43.reuse, UR4 ;  /* 0x000000042b2d7c36 */ /* 0x048fe20008000000 */
        /* <DEDUP_REMOVED lines=28> */
[----:B---3--:R-:W-:Y:S01]  /*25740*/  VIADD R0, R4, 0x3a ;  /* 0x0000003a04007836 */ /* 0x008fe20000000000 */
[----:B------:R-:W-:Y:S01]  /*25750*/  ULDC UR16, c[0x0][0x228] ;  /* 0x00008a0000107ab9 */ /* 0x000fe20000000800 */
[----:B------:R-:W-:Y:S01]  /*25760*/  IMAD.WIDE R36, R43, 0x2, R2 ;  /* 0x000000022b247825 */ /* 0x000fe200078e0202 */
[----:B------:R-:W-:Y:S01]  /*25770*/  @P5 STG.E.U16 desc[UR6][R8.64], R39 ;  /* 0x0000002708005986 */ /* 0x000fe2000c101506 */
[----:B------:R-:W-:-:S02]  /*25780*/  ULDC UR18, c[0x0][0x228] ;  /* 0x00008a0000127ab9 */ /* 0x000fc40000000800 */
[----:B------:R-:W-:Y:S01]  /*25790*/  IMAD.WIDE R40, R43, 0x2, R6 ;  /* 0x000000022b287825 */ /* 0x000fe200078e0206 */
[----:B------:R-:W-:Y:S01]  /*257a0*/  ISETP.GE.AND P5, PT, R0, UR10, PT ;  /* 0x0000000a00007c0c */ /* 0x000fe2000bfa6270 */
[----:B------:R0:W-:Y:S01]  /*257b0*/  @P1 STG.E.U16 desc[UR6][R32.64], R34 ;  /* 0x0000002220001986 */ /* 0x0001e2000c101506 */
[----:B------:R-:W-:-:S03]  /*257c0*/  ULDC UR10, c[0x0][0x228] ;  /* 0x00008a00000a7ab9 */ /* 0x000fc60000000800 */
        /* <DEDUP_REMOVED lines=12> */
[C---:B--2---:R-:W-:Y:S01]  /*25890*/  VIADD R37, R33.reuse, UR4 ;  /* 0x0000000421257c36 */ /* 0x044fe20008000000 */
        /* <DEDUP_REMOVED lines=50> */
[----:B------:R0:W-:Y:S01]  /*25bc0*/  @P5 STG.E.U16 desc[UR6][R8.64], R25 ;  /* 0x0000001908005986 */ /* 0x0001e2000c101506 */
[----:B------:R-:W-:Y:S01]  /*25bd0*/  ULDC UR16, c[0x0][0x228] ;  /* 0x00008a0000107ab9 */ /* 0x000fe20000000800 */
[----:B---3--:R-:W-:-:S02]  /*25be0*/  VIADD R0, R4, 0x3f ;  /* 0x0000003f04007836 */ /* 0x008fc40000000000 */
[----:B------:R-:W-:Y:S01]  /*25bf0*/  IMAD.WIDE R34, R37, 0x2, R6 ;  /* 0x0000000225227825 */ /* 0x000fe200078e0206 */
[----:B------:R-:W-:Y:S02]  /*25c00*/  @P1 STG.E.U16 desc[UR6][R28.64], R24 ;  /* 0x000000181c001986 */ /* 0x000fe4000c101506 */
        /* <DEDUP_REMOVED lines=11> */
[----:B------:R-:W-:Y:S01]  /*25cc0*/  ISETP.GE.AND P1, PT, R0, UR8, PT ;  /* 0x0000000800007c0c */ /* 0x000fe2000bf26270 */
[C---:B------:R-:W-:Y:S01]  /*25cd0*/  IMAD.WIDE R8, R25.reuse, 0x2, R2 ;  /* 0x0000000219087825 */ /* 0x040fe200078e0202 */
[----:B------:R-:W-:Y:S01]  /*25ce0*/  ULDC UR10, c[0x0][0x228] ;  /* 0x00008a00000a7ab9 */ /* 0x000fe20000000800 */
[----:B--2---:R-:W-:Y:S01]  /*25cf0*/  PRMT R30, R26, 0x7632, R30 ;  /* 0x000076321a1e7816 */ /* 0x004fe2000000001e */
[----:B------:R-:W-:Y:S01]  /*25d00*/  ULDC UR12, c[0x0][0x228] ;  /* 0x00008a00000c7ab9 */ /* 0x000fe20000000800 */
[C---:B------:R-:W-:Y:S01]  /*25d10*/  VIADD R33, R25.reuse, UR4 ;  /* 0x0000000419217c36 */ /* 0x040fe20008000000 */
[----:B------:R-:W-:Y:S01]  /*25d20*/  ULDC UR4, c[0x0][0x22c] ;  /* 0x00008b0000047ab9 */ /* 0x000fe20000000800 */
[----:B------:R-:W-:Y:S01]  /*25d30*/  IMAD.WIDE R24, R25, 0x2, R6 ;  /* 0x0000000219187825 */ /* 0x000fe200078e0206 */
[----:B------:R-:W-:-:S03]  /*25d40*/  ULDC UR8, c[0x0][0x22c] ;  /* 0x00008b0000087ab9 */ /* 0x000fc60000000800 */
[----:B------:R-:W-:Y:S01]  /*25d50*/  IMAD.WIDE R28, R33, 0x2, R2 ;  /* 0x00000002211c7825 */ /* 0x000fe200078e0202 */
        /* <DEDUP_REMOVED lines=32> */
[----:B------:R-:W-:Y:S01]  /*25f60*/  ULDC UR10, c[0x0][0x228] ;  /* 0x00008a00000a7ab9 */ /* 0x000fe20000000800 */
[C---:B------:R-:W-:Y:S01]  /*25f70*/  ISETP.LT.AND P1, PT, R10.reuse, UR12, !P1 ;  /* 0x0000000c0a007c0c */ /* 0x040fe2000cf21270 */
[C---:B0-----:R-:W-:Y:S01]  /*25f80*/  VIADD R31, R35.reuse, UR8 ;  /* 0x00000008231f7c36 */ /* 0x041fe20008000000 */
[----:B------:R-:W-:Y:S01]  /*25f90*/  ISETP.LT.AND P4, PT, R10, UR16, !P4 ;  /* 0x000000100a007c0c */ /* 0x000fe2000e781270 */
[C---:B------:R-:W-:Y:S01]  /*25fa0*/  IMAD.WIDE R8, R35.reuse, 0x2, R2 ;  /* 0x0000000223087825 */ /* 0x040fe200078e0202 */
[----:B------:R-:W-:Y:S01]  /*25fb0*/  PRMT R30, R56, 0x7632, R30 ;  /* 0x00007632381e7816 */ /* 0x000fe2000000001e */
[----:B------:R-:W-:Y:S01]  /*25fc0*/  ULDC UR12, c[0x0][0x228] ;  /* 0x00008a00000c7ab9 */ /* 0x000fe20000000800 */
[----:B------:R-:W-:Y:S01]  /*25fd0*/  PRMT R32, R92, 0x7632, R32 ;  /* 0x000076325c207816 */ /* 0x000fe20000000020 */
[----:B--2---:R-:W-:Y:S01]  /*25fe0*/  IMAD.WIDE R24, R35, 0x2, R6 ;  /* 0x0000000223187825 */ /* 0x004fe200078e0206 */
[----:B------:R-:W-:Y:S01]  /*25ff0*/  ULDC UR14, c[0x0][0x228] ;  /* 0x00008a00000e7ab9 */ /* 0x000fe20000000800 */
[----:B------:R-:W-:Y:S01]  /*26000*/  ULDC UR8, c[0x0][0x22c] ;  /* 0x00008b0000087ab9 */ /* 0x000fe20000000800 */
[----:B------:R-:W-:Y:S01]  /*26010*/  ULDC UR16, c[0x0][0x228] ;  /* 0x00008a0000107ab9 */ /* 0x000fe20000000800 */
[----:B------:R-:W-:Y:S01]  /*26020*/  IMAD.WIDE R26, R31, 0x2, R2 ;  /* 0x000000021f1a7825 */ /* 0x000fe200078e0202 */
[----:B------:R-:W-:Y:S03]  /*26030*/  @P5 STG.E.U16 desc[UR6][R8.64], R56 ;  /* 0x0000003808005986 */ /* 0x000fe6000c101506 */
[----:B---3--:R-:W-:-:S02]  /*26040*/  VIADD R0, R4, 0x44 ;  /* 0x0000004404007836 */ /* 0x008fc40000000000 */
        /* <DEDUP_REMOVED lines=17> */
[----:B--2---:R-:W-:-:S03]  /*26160*/  PRMT R28, R57, 0x7632, R28 ;  /* 0x00007632391c7816 */ /* 0x004fc6000000001c */
[C---:B------:R-:W-:Y:S02]  /*26170*/  VIADD R29, R25.reuse, UR4 ;  /* 0x00000004191d7c36 */ /* 0x040fe40008000000 */
[----:B------:R0:W-:Y:S01]  /*26180*/  @P4 STG.E.U16 desc[UR6][R8.64], R57 ;  /* 0x0000003908004986 */ /* 0x0001e2000c101506 */
[----:B------:R-:W-:Y:S01]  /*26190*/  IMAD.WIDE R24, R25, 0x2, R6 ;  /* 0x0000000219187825 */ /* 0x000fe200078e0206 */
[----:B------:R-:W-:Y:S01]  /*261a0*/  ULDC UR4, c[0x0][0x22c] ;  /* 0x00008b0000047ab9 */ /* 0x000fe20000000800 */
[----:B------:R-:W-:Y:S01]  /*261b0*/  ISETP.LT.AND P0, PT, R10, UR10, !P0 ;  /* 0x0000000a0a007c0c */ /* 0x000fe2000c701270 */
[----:B------:R-:W-:Y:S01]  /*261c0*/  ULDC UR8, c[0x0][0x22c] ;  /* 0x00008b0000087ab9 */ /* 0x000fe20000000800 */
[----:B------:R-:W-:Y:S01]  /*261d0*/  IMAD.WIDE R26, R29, 0x2, R2 ;  /* 0x000000021d1a7825 */ /* 0x000fe200078e0202 */
[----:B------:R-:W-:Y:S01]  /*261e0*/  @P2 STG.E.U16 desc[UR6][R24.64], R28 ;  /* 0x0000001c18002986 */ /* 0x000fe2000c101506 */
[----:B------:R-:W-:Y:S02]  /*261f0*/  ULDC UR10, c[0x0][0x228] ;  /* 0x00008a00000a7ab9 */ /* 0x000fe40000000800 */
[----:B------:R-:W-:Y:S01]  /*26200*/  VIADD R0, R4, 0x46 ;  /* 0x0000004604007836 */ /* 0x000fe20000000000 */
[----:B------:R2:W-:Y:S01]  /*26210*/  @P6 STG.E.U16 desc[UR6][R26.64], R93 ;  /* 0x0000005d1a006986 */ /* 0x0005e2000c101506 */
[----:B------:R-:W-:Y:S01]  /*26220*/  ISETP.LT.AND P6, PT, R5, UR12, !P5 ;  /* 0x0000000c05007c0c */ /* 0x000fe2000efc1270 */
[C---:B0-----:R-:W-:Y:S01]  /*26230*/  IMAD.WIDE R8, R29.reuse, 0x2, R6 ;  /* 0x000000021d087825 */ /* 0x041fe200078e0206 */
[----:B------:R-:W-:Y:S01]  /*26240*/  ISETP.LT.AND P5, PT, R10, UR14, !P5 ;  /* 0x0000000e0a007c0c */ /* 0x000fe2000efa1270 */
[----:B------:R-:W-:Y:S01]  /*26250*/  ULDC UR12, c[0x0][0x228] ;  /* 0x00008a00000c7ab9 */ /* 0x000fe20000000800 */
[----:B------:R-:W-:Y:S01]  /*26260*/  ISETP.GE.AND P4, PT, R0, UR4, PT ;  /* 0x0000000400007c0c */ /* 0x000fe2000bf86270 */
[----:B------:R-:W-:Y:S01]  /*26270*/  ULDC UR4, c[0x0][0x248] ;  /* 0x0000920000047ab9 */ /* 0x000fe20000000800 */
[----:B------:R-:W-:Y:S01]  /*26280*/  VIADD R0, R4, 0x47 ;  /* 0x0000004704007836 */ /* 0x000fe20000000000 */
[----:B------:R-:W-:Y:S01]  /*26290*/  ULDC UR14, c[0x0][0x228] ;  /* 0x00008a00000e7ab9 */ /* 0x000fe20000000800 */
[----:B------:R-:W-:Y:S01]  /*262a0*/  VIADD R31, R29, UR4 ;  /* 0x000000041d1f7c36 */ /* 0x000fe20008000000 */
[----:B------:R-:W-:Y:S01]  /*262b0*/  ULDC UR4, c[0x0][0x22c] ;  /* 0x00008b0000047ab9 */ /* 0x000fe20000000800 */
[----:B--2---:R-:W-:-:S02]  /*262c0*/  PRMT R93, R93, 0x7632, R93 ;  /* 0x000076325d5d7816 */ /* 0x004fc4000000005d */
[C---:B------:R-:W-:Y:S01]  /*262d0*/  IMAD.WIDE R24, R31.reuse, 0x2, R2 ;  /* 0x000000021f187825 */ /* 0x040fe200078e0202 */
[----:B------:R-:W-:Y:S01]  /*262e0*/  ISETP.GE.AND P2, PT, R0, UR8, PT ;  /* 0x0000000800007c0c */ /* 0x000fe2000bf46270 */
[----:B------:R-:W-:Y:S01]  /*262f0*/  ULDC UR8, c[0x0][0x248] ;  /* 0x0000920000087ab9 */ /* 0x000fe20000000800 */
[----:B------:R-:W-:Y:S01]  /*26300*/  PRMT R0, R58, 0x7632, R0 ;  /* 0x000076323a007816 */ /* 0x000fe20000000000 */
        /* <DEDUP_REMOVED lines=13> */
[C---:B0-----:R-:W-:Y:S01]  /*263e0*/  IMAD.WIDE R8, R31.reuse, 0x2, R2 ;  /* 0x000000021f087825 */ /* 0x041fe200078e0202 */
        /* <DEDUP_REMOVED lines=122> */
[----:B------:R-:W-:Y:S01]  /*26b90*/  IMAD.WIDE R24, R31, 0x2, R2 ;  /* 0x000000021f187825 */ /* 0x000fe200078e0202 */
        /* <DEDUP_REMOVED lines=195> */
[----:B------:R-:W-:Y:S01]  /*277d0*/  PRMT R30, R71, 0x7632, R30 ;  /* 0x00007632471e7816 */ /* 0x000fe2000000001e */
[----:B------:R-:W-:Y:S01]  /*277e0*/  ULDC UR10, c[0x0][0x22c] ;  /* 0x00008b00000a7ab9 */ /* 0x000fe20000000800 */
        /* <DEDUP_REMOVED lines=33> */
[----:B------:R-:W-:Y:S01]  /*27a00*/  ULDC UR14, c[0x0][0x228] ;  /* 0x00008a00000e7ab9 */ /* 0x000fe20000000800 */
[----:B--2---:R-:W-:Y:S01]  /*27a10*/  IMAD.WIDE R24, R31, 0x2, R6 ;  /* 0x000000021f187825 */ /* 0x004fe200078e0206 */
[----:B------:R-:W-:Y:S01]  /*27a20*/  PRMT R31, R83, 0x7632, R31 ;  /* 0x00007632531f7816 */ /* 0x000fe2000000001f */
[----:B------:R-:W-:Y:S01]  /*27a30*/  ULDC UR8, c[0x0][0x22c] ;  /* 0x00008b0000087ab9 */ /* 0x000fe20000000800 */
[----:B------:R-:W-:Y:S01]  /*27a40*/  ULDC UR16, c[0x0][0x228] ;  /* 0x00008a0000107ab9 */ /* 0x000fe20000000800 */
[----:B---3--:R-:W-:Y:S01]  /*27a50*/  VIADD R0, R4, 0x62 ;  /* 0x0000006204007836 */ /* 0x008fe20000000000 */
[----:B------:R-:W-:Y:S01]  /*27a60*/  ULDC UR18, c[0x0][0x228] ;  /* 0x00008a0000127ab9 */ /* 0x000fe20000000800 */
[C---:B------:R-:W-:Y:S01]  /*27a70*/  IMAD.WIDE R26, R33.reuse, 0x2, R2 ;  /* 0x00000002211a7825 */ /* 0x040fe200078e0202 */
[----:B------:R-:W-:Y:S03]  /*27a80*/  @P5 STG.E.U16 desc[UR6][R8.64], R71 ;  /* 0x0000004708005986 */ /* 0x000fe6000c101506 */
[----:B------:R-:W-:Y:S01]  /*27a90*/  IMAD.WIDE R28, R33, 0x2, R6 ;  /* 0x00000002211c7825 */ /* 0x000fe200078e0206 */
[----:B------:R-:W-:Y:S01]  /*27aa0*/  ISETP.GE.AND P5, PT, R0, UR10, PT ;  /* 0x0000000a00007c0c */ /* 0x000fe2000bfa6270 */
[----:B------:R0:W-:Y:S01]  /*27ab0*/  @P1 STG.E.U16 desc[UR6][R24.64], R30 ;  /* 0x0000001e18001986 */ /* 0x0001e2000c101506 */
[----:B------:R-:W-:-:S03]  /*27ac0*/  ULDC UR10, c[0x0][0x228] ;  /* 0x00008a00000a7ab9 */ /* 0x000fc60000000800 */
        /* <DEDUP_REMOVED lines=160> */
[----:B------:R2:W-:Y:S03]  /*284d0*/  @P2 STG.E.U16 desc[UR6][R24.64], R16 ;  /* 0x0000001018002986 */ /* 0x0005e6000c101506 */
        /* <DEDUP_REMOVED lines=9> */
[----:B------:R-:W-:Y:S01]  /*28570*/  VIADD R0, R4, 0x6f ;  /* 0x0000006f04007836 */ /* 0x000fe20000000000 */
[----:B--2---:R-:W-:Y:S01]  /*28580*/  PRMT R24, R22, 0x7632, R24 ;  /* 0x0000763216187816 */ /* 0x004fe20000000018 */
[----:B------:R-:W-:Y:S01]  /*28590*/  VIADD R25, R29, UR4 ;  /* 0x000000041d197c36 */ /* 0x000fe20008000000 */
[----:B------:R-:W-:Y:S01]  /*285a0*/  ULDC UR4, c[0x0][0x22c] ;  /* 0x00008b0000047ab9 */ /* 0x000fe20000000800 */
[----:B---3--:R-:W-:Y:S01]  /*285b0*/  VIADD R26, R4, 0x70 ;  /* 0x00000070041a7836 */ /* 0x008fe20000000000 */
        /* <DEDUP_REMOVED lines=35> */
[----:B------:R3:W-:Y:S01]  /*287f0*/  @P6 STG.E.U16 desc[UR6][R20.64], R23 ;  /* 0x0000001714006986 */ /* 0x0007e2000c101506 */
[----:B------:R-:W-:Y:S01]  /*28800*/  ISETP.LT.AND P6, PT, R5, UR14, !P0 ;  /* 0x0000000e05007c0c */ /* 0x000fe2000c7c1270 */
[----:B------:R-:W-:Y:S01]  /*28810*/  VIADD R0, R4, 0x72 ;  /* 0x0000007204007836 */ /* 0x000fe20000000000 */
[----:B0-----:R-:W-:Y:S01]  /*28820*/  PRMT R18, R19, 0x7632, R18 ;  /* 0x0000763213127816 */ /* 0x001fe20000000012 */
[----:B------:R-:W-:Y:S01]  /*28830*/  @P4 STG.E.U16 desc[UR6][R24.64], R26 ;  /* 0x0000001a18004986 */ /* 0x000fe2000c101506 */
[----:B------:R-:W-:Y:S01]  /*28840*/  ISETP.LT.AND P4, PT, R5, UR10, !P2 ;  /* 0x0000000a05007c0c */ /* 0x000fe2000d781270 */
[----:B------:R-:W-:Y:S01]  /*28850*/  ULDC UR10, c[0x0][0x228] ;  /* 0x00008a00000a7ab9 */ /* 0x000fe20000000800 */
[----:B------:R-:W-:Y:S01]  /*28860*/  ISETP.LT.AND P2, PT, R10, UR12, !P2 ;  /* 0x0000000c0a007c0c */ /* 0x000fe2000d741270 */
[----:B--2---:R-:W-:Y:S01]  /*28870*/  VIADD R17, R27, UR4 ;  /* 0x000000041b117c36 */ /* 0x004fe20008000000 */
[----:B------:R-:W-:Y:S01]  /*28880*/  ULDC UR4, c[0x0][0x248] ;  /* 0x0000920000047ab9 */ /* 0x000fe20000000800 */
[----:B------:R-:W-:Y:S01]  /*28890*/  ISETP.GE.AND P1, PT, R0, UR8, PT ;  /* 0x0000000800007c0c */ /* 0x000fe2000bf26270 */
[----:B------:R-:W-:Y:S01]  /*288a0*/  ULDC UR12, c[0x0][0x228] ;  /* 0x00008a00000c7ab9 */ /* 0x000fe20000000800 */
[C---:B---3--:R-:W-:Y:S01]  /*288b0*/  VIADD R23, R17.reuse, UR4 ;  /* 0x0000000411177c36 */ /* 0x048fe20008000000 */
[----:B------:R-:W-:Y:S01]  /*288c0*/  ULDC UR4, c[0x0][0x22c] ;  /* 0x00008b0000047ab9 */ /* 0x000fe20000000800 */
        /* <DEDUP_REMOVED lines=567> */
[----:B------:R2:W-:Y:S01]  /*2ac40*/  @P2 STG.E.U16 desc[UR6][R12.64], R16 ;  /* 0x000000100c002986 */ /* 0x0005e2000c101506 */
        /* <DEDUP_REMOVED lines=9> */
[C---:B------:R-:W-:Y:S01]  /*2ace0*/  VIADD R0, R4.reuse, 0x9c ;  /* 0x0000009c04007836 */ /* 0x040fe20000000000 */
[----:B------:R-:W-:Y:S01]  /*2acf0*/  ULDC UR14, c[0x0][0x228] ;  /* 0x00008a00000e7ab9 */ /* 0x000fe20000000800 */
[----:B------:R-:W-:Y:S01]  /*2ad00*/  VIADD R19, R17, UR4 ;  /* 0x0000000411137c36 */ /* 0x000fe20008000000 */
[----:B------:R-:W-:Y:S01]  /*2ad10*/  ULDC UR4, c[0x0][0x22c] ;  /* 0x00008b0000047ab9 */ /* 0x000fe20000000800 */
[----:B--2---:R-:W-:Y:S01]  /*2ad20*/  VIADD R16, R4, 0x9d ;  /* 0x0000009d04107836 */ /* 0x004fe20000000000 */
[----:B---3--:R-:W-:Y:S01]  /*2ad30*/  PRMT R144, R144, 0x7632, R144 ;  /* 0x0000763290907816 */ /* 0x008fe20000000090 */
[C---:B------:R-:W-:Y:S01]  /*2ad40*/  IMAD.WIDE R12, R19.reuse, 0x2, R2 ;  /* 0x00000002130c7825 */ /* 0x040fe200078e0202 */
[----:B------:R-:W-:Y:S01]  /*2ad50*/  ISETP.GE.AND P2, PT, R0, UR8, PT ;  /* 0x0000000800007c0c */ /* 0x000fe2000bf46270 */
[----:B------:R-:W-:Y:S01]  /*2ad60*/  ULDC UR8, c[0x0][0x248] ;  /* 0x0000920000087ab9 */ /* 0x000fe20000000800 */
[----:B------:R-:W-:Y:S01]  /*2ad70*/  PRMT R0, R148, 0x7632, R0 ;  /* 0x0000763294007816 */ /* 0x000fe20000000000 */
[----:B------:R-:W-:Y:S01]  /*2ad80*/  IMAD.WIDE R14, R19, 0x2, R6 ;  /* 0x00000002130e7825 */ /* 0x000fe200078e0206 */
[----:B------:R0:W-:Y:S01]  /*2ad90*/  @P0 STG.E.U16 desc[UR6][R8.64], R144 ;  /* 0x0000009008000986 */ /* 0x0001e2000c101506 */
[----:B------:R-:W-:Y:S01]  /*2ada0*/  ISETP.GE.AND P0, PT, R16, UR4, PT ;  /* 0x0000000410007c0c */ /* 0x000fe2000bf06270 */
[----:B------:R-:W-:-:S02]  /*2adb0*/  ULDC UR4, c[0x0][0x248] ;  /* 0x0000920000047ab9 */ /* 0x000fc40000000800 */
[----:B------:R2:W-:Y:S01]  /*2adc0*/  @P6 STG.E.U16 desc[UR6][R12.64], R148 ;  /* 0x000000940c006986 */ /* 0x0005e2000c101506 */
[----:B------:R-:W-:Y:S01]  /*2add0*/  ISETP.LT.AND P6, PT, R5, UR10, !P1 ;  /* 0x0000000a05007c0c */ /* 0x000fe2000cfc1270 */
[----:B------:R-:W-:Y:S01]  /*2ade0*/  VIADD R19, R19, UR4 ;  /* 0x0000000413137c36 */ /* 0x000fe20008000000 */
[C---:B------:R-:W-:Y:S01]  /*2adf0*/  ISETP.LT.AND P1, PT, R10.reuse, UR12, !P1 ;  /* 0x0000000c0a007c0c */ /* 0x040fe2000cf21270 */
[----:B------:R3:W-:Y:S01]  /*2ae00*/  @P5 STG.E.U16 desc[UR6][R14.64], R0 ;  /* 0x000000000e005986 */ /* 0x0007e2000c101506 */
[----:B------:R-:W-:Y:S01]  /*2ae10*/  ISETP.LT.AND P5, PT, R5, UR14, !P4 ;  /* 0x0000000e05007c0c */ /* 0x000fe2000e7a1270 */
[C---:B------:R-:W-:Y:S01]  /*2ae20*/  VIADD R21, R19.reuse, UR8 ;  /* 0x0000000813157c36 */ /* 0x040fe20008000000 */
[----:B------:R-:W-:Y:S01]  /*2ae30*/  ISETP.LT.AND P4, PT, R10, UR16, !P4 ;  /* 0x000000100a007c0c */ /* 0x000fe2000e781270 */
[----:B0-----:R-:W-:Y:S01]  /*2ae40*/  IMAD.WIDE R8, R19, 0x2, R2 ;  /* 0x0000000213087825 */ /* 0x001fe200078e0202 */
[----:B------:R-:W-:Y:S01]  /*2ae50*/  PRMT R18, R145, 0x7632, R18 ;  /* 0x0000763291127816 */ /* 0x000fe20000000012 */
[----:B------:R-:W-:Y:S01]  /*2ae60*/  ULDC UR4, c[0x0][0x22c] ;  /* 0x00008b0000047ab9 */ /* 0x000fe20000000800 */
[----:B------:R-:W-:Y:S01]  /*2ae70*/  ULDC UR10, c[0x0][0x228] ;  /* 0x00008a00000a7ab9 */ /* 0x000fe20000000800 */
[----:B--2---:R-:W-:Y:S01]  /*2ae80*/  IMAD.WIDE R12, R19, 0x2, R6 ;  /* 0x00000002130c7825 */ /* 0x004fe200078e0206 */
[----:B------:R-:W-:Y:S01]  /*2ae90*/  PRMT R19, R149, 0x7632, R19 ;  /* 0x0000763295137816 */ /* 0x000fe20000000013 */
[----:B------:R-:W-:Y:S01]  /*2aea0*/  ULDC UR12, c[0x0][0x228] ;  /* 0x00008a00000c7ab9 */ /* 0x000fe20000000800 */
[----:B------:R-:W-:Y:S01]  /*2aeb0*/  ULDC UR14, c[0x0][0x228] ;  /* 0x00008a00000e7ab9 */ /* 0x000fe20000000800 */
[----:B---3--:R-:W-:Y:S01]  /*2aec0*/  IMAD.WIDE R14, R21, 0x2, R2 ;  /* 0x00000002150e7825 */ /* 0x008fe200078e0202 */
[----:B------:R-:W-:Y:S01]  /*2aed0*/  @P6 STG.E.U16 desc[UR6][R8.64], R145 ;  /* 0x0000009108006986 */ /* 0x000fe2000c101506 */
[----:B------:R-:W-:Y:S01]  /*2aee0*/  ULDC UR8, c[0x0][0x22c] ;  /* 0x00008b0000087ab9 */ /* 0x000fe20000000800 */
        /* <DEDUP_REMOVED lines=43> */
[----:B------:R-:W-:Y:S01]  /*2b1a0*/  IMAD.WIDE R12, R19, 0x2, R2 ;  /* 0x00000002130c7825 */ /* 0x000fe200078e0202 */
        /* <DEDUP_REMOVED lines=1122> */
[----:B------:R-:W-:Y:S01]  /*2f7d0*/  IMAD.WIDE R14, R19, 0x2, R6 ;  /* 0x00000002130e7825 */ /* 0x000fe200078e0206 */
[----:B------:R0:W-:Y:S03]  /*2f7e0*/  @P0 STG.E.U16 desc[UR6][R8.64], R230 ;  /* 0x000000e608000986 */ /* 0x0001e6000c101506 */
[----:B------:R-:W-:Y:S01]  /*2f7f0*/  VIADD R16, R4, 0xf2 ;  /* 0x000000f204107836 */ /* 0x000fe20000000000 */
[----:B------:R2:W-:Y:S04]  /*2f800*/  @P6 STG.E.U16 desc[UR6][R12.64], R227 ;  /* 0x000000e30c006986 */ /* 0x0005e8000c101506 */
[----:B------:R3:W-:Y:S01]  /*2f810*/  @P5 STG.E.U16 desc[UR6][R14.64], R0 ;  /* 0x000000000e005986 */ /* 0x0007e2000c101506 */
[----:B------:R-:W-:Y:S01]  /*2f820*/  ISETP.GE.AND P0, PT, R16, UR4, PT ;  /* 0x0000000410007c0c */ /* 0x000fe2000bf06270 */
[----:B------:R-:W-:Y:S01]  /*2f830*/  ULDC UR4, c[0x0][0x248] ;  /* 0x0000920000047ab9 */ /* 0x000fe20000000800 */
[----:B------:R-:W-:Y:S01]  /*2f840*/  ISETP.LT.AND P5, PT, R5, UR10, !P1 ;  /* 0x0000000a05007c0c */ /* 0x000fe2000cfa1270 */
[----:B------:R-:W-:Y:S01]  /*2f850*/  VIADD R19, R19, UR4 ;  /* 0x0000000413137c36 */ /* 0x000fe20008000000 */
[C---:B------:R-:W-:Y:S01]  /*2f860*/  ISETP.LT.AND P1, PT, R10.reuse, UR12, !P1 ;  /* 0x0000000c0a007c0c */ /* 0x040fe2000cf21270 */
[----:B------:R-:W-:Y:S01]  /*2f870*/  ULDC UR4, c[0x0][0x22c] ;  /* 0x00008b0000047ab9 */ /* 0x000fe20000000800 */
        /* <DEDUP_REMOVED lines=8> */
[----:B------:R-:W-:-:S03]  /*2f900*/  PRMT R19, R232, 0x7632, R19 ;  /* 0x00007632e8137816 */ /* 0x000fc60000000013 */
[----:B---3--:R-:W-:Y:S01]  /*2f910*/  VIADD R0, R4, 0xf3 ;  /* 0x000000f304007836 */ /* 0x008fe20000000000 */
[----:B------:R-:W-:Y:S01]  /*2f920*/  ULDC UR8, c[0x0][0x248] ;  /* 0x0000920000087ab9 */ /* 0x000fe20000000800 */
[C---:B------:R-:W-:Y:S01]  /*2f930*/  IMAD.WIDE R14, R21.reuse, 0x2, R2 ;  /* 0x00000002150e7825 */ /* 0x040fe200078e0202 */
[----:B------:R-:W-:Y:S01]  /*2f940*/  @P5 STG.E.U16 desc[UR6][R8.64], R231 ;  /* 0x000000e708005986 */ /* 0x000fe2000c101506 */
[----:B------:R-:W-:Y:S01]  /*2f950*/  ULDC UR16, c[0x0][0x228] ;  /* 0x00008a0000107ab9 */ /* 0x000fe20000000800 */
[----:B------:R-:W-:Y:S01]  /*2f960*/  ULDC UR10, c[0x0][0x22c] ;  /* 0x00008b00000a7ab9 */ /* 0x000fe20000000800 */
[----:B------:R-:W-:Y:S01]  /*2f970*/  IMAD.WIDE R16, R21, 0x2, R6 ;  /* 0x0000000215107825 */ /* 0x000fe200078e0206 */
[----:B------:R0:W-:Y:S01]  /*2f980*/  @P1 STG.E.U16 desc[UR6][R12.64], R18 ;  /* 0x000000120c001986 */ /* 0x0001e2000c101506 */
[----:B------:R-:W-:Y:S01]  /*2f990*/  ISETP.GE.AND P5, PT, R0, UR4, PT ;  /* 0x0000000400007c0c */ /* 0x000fe2000bfa6270 */
[----:B------:R-:W-:Y:S01]  /*2f9a0*/  ULDC UR4, c[0x0][0x248] ;  /* 0x0000920000047ab9 */ /* 0x000fe20000000800 */
[C---:B------:R-:W-:Y:S01]  /*2f9b0*/  ISETP.LT.AND P1, PT, R5.reuse, UR12, !P2 ;  /* 0x0000000c05007c0c */ /* 0x040fe2000d721270 */
[----:B------:R-:W-:Y:S01]  /*2f9c0*/  @P6 STG.E.U16 desc[UR6][R14.64], R232 ;  /* 0x000000e80e006986 */ /* 0x000fe2000c101506 */
[----:B------:R-:W-:Y:S01]  /*2f9d0*/  ISETP.LT.AND P2, PT, R10, UR14, !P2 ;  /* 0x0000000e0a007c0c */ /* 0x000fe2000d741270 */
[----:B------:R-:W-:Y:S01]  /*2f9e0*/  VIADD R0, R4, 0xf4 ;  /* 0x000000f404007836 */ /* 0x000fe20000000000 */
[----:B------:R-:W-:Y:S01]  /*2f9f0*/  ISETP.LT.AND P6, PT, R10, UR18, !P0 ;  /* 0x000000120a007c0c */ /* 0x000fe2000c7c1270 */
[----:B------:R2:W-:Y:S01]  /*2fa00*/  @P4 STG.E.U16 desc[UR6][R16.64], R19 ;  /* 0x0000001310004986 */ /* 0x0005e2000c101506 */
[----:B------:R-:W-:Y:S01]  /*2fa10*/  ISETP.LT.AND P4, PT, R5, UR16, !P0 ;  /* 0x0000001005007c0c */ /* 0x000fe2000c781270 */
[----:B------:R-:W-:Y:S01]  /*2fa20*/  ULDC UR12, c[0x0][0x228] ;  /* 0x00008a00000c7ab9 */ /* 0x000fe20000000800 */
[----:B0-----:R-:W-:Y:S01]  /*2fa30*/  VIADD R13, R21, UR4 ;  /* 0x00000004150d7c36 */ /* 0x001fe20008000000 */
[----:B------:R-:W-:Y:S01]  /*2fa40*/  PRMT R18, R236, 0x7632, R18 ;  /* 0x00007632ec127816 */ /* 0x000fe20000000012 */
[----:B------:R-:W-:Y:S01]  /*2fa50*/  ULDC UR4, c[0x0][0x248] ;  /* 0x0000920000047ab9 */ /* 0x000fe20000000800 */
[----:B------:R-:W-:Y:S01]  /*2fa60*/  PRMT R20, R233, 0x7632, R20 ;  /* 0x00007632e9147816 */ /* 0x000fe20000000014 */
[----:B------:R-:W-:Y:S01]  /*2fa70*/  IMAD.WIDE R8, R13, 0x2, R2 ;  /* 0x000000020d087825 */ /* 0x000fe200078e0202 */
[----:B------:R-:W-:-:S03]  /*2fa80*/  ULDC UR14, c[0x0][0x228] ;  /* 0x00008a00000e7ab9 */ /* 0x000fc60000000800 */
[C---:B--2---:R-:W-:Y:S01]  /*2fa90*/  VIADD R19, R13.reuse, UR8 ;  /* 0x000000080d137c36 */ /* 0x044fe20008000000 */
[----:B------:R-:W-:Y:S01]  /*2faa0*/  ISETP.GE.AND P0, PT, R0, UR10, PT ;  /* 0x0000000a00007c0c */ /* 0x000fe2000bf06270 */
[----:B------:R-:W-:Y:S01]  /*2fab0*/  IMAD.WIDE R12, R13, 0x2, R6 ;  /* 0x000000020d0c7825 */ /* 0x000fe200078e0206 */
[----:B------:R-:W-:Y:S01]  /*2fac0*/  @P1 STG.E.U16 desc[UR6][R8.64], R236 ;  /* 0x000000ec08001986 */ /* 0x000fe2000c101506 */
[----:B------:R-:W-:Y:S01]  /*2fad0*/  ULDC UR8, c[0x0][0x228] ;  /* 0x00008a0000087ab9 */ /* 0x000fe20000000800 */
[----:B------:R-:W-:Y:S01]  /*2fae0*/  ULDC UR10, c[0x0][0x228] ;  /* 0x00008a00000a7ab9 */ /* 0x000fe20000000800 */
[C---:B------:R-:W-:Y:S01]  /*2faf0*/  IMAD.WIDE R14, R19.reuse, 0x2, R2 ;  /* 0x00000002130e7825 */ /* 0x040fe200078e0202 */
[----:B------:R0:W-:Y:S03]  /*2fb00*/  @P2 STG.E.U16 desc[UR6][R12.64], R18 ;  /* 0x000000120c002986 */ /* 0x0001e6000c101506 */
[----:B------:R-:W-:Y:S01]  /*2fb10*/  IMAD.WIDE R16, R19, 0x2, R6 ;  /* 0x0000000213107825 */ /* 0x000fe200078e0206 */
[----:B------:R-:W-:-:S03]  /*2fb20*/  ISETP.LT.AND P2, PT, R5, UR8, !P5 ;  /* 0x0000000805007c0c */ /* 0x000fc6000ef41270 */
[----:B------:R-:W-:Y:S01]  /*2fb30*/  VIADD R0, R4, 0xf5 ;  /* 0x000000f504007836 */ /* 0x000fe20000000000 */
[----:B------:R-:W-:Y:S01]  /*2fb40*/  @P4 STG.E.U16 desc[UR6][R14.64], R233 ;  /* 0x000000e90e004986 */ /* 0x000fe2000c101506 */
[----:B------:R-:W-:Y:S01]  /*2fb50*/  ISETP.LT.AND P5, PT, R10, UR10, !P5 ;  /* 0x0000000a0a007c0c */ /* 0x000fe2000efa1270 */
[----:B------:R-:W-:Y:S01]  /*2fb60*/  ULDC UR8, c[0x0][0x228] ;  /* 0x00008a0000087ab9 */ /* 0x000fe20000000800 */
[----:B------:R-:W-:Y:S01]  /*2fb70*/  ISETP.LT.AND P4, PT, R5, UR12, !P0 ;  /* 0x0000000c05007c0c */ /* 0x000fe2000c781270 */
[----:B------:R2:W-:Y:S01]  /*2fb80*/  @P6 STG.E.U16 desc[UR6][R16.64], R20 ;  /* 0x0000001410006986 */ /* 0x0005e2000c101506 */
[----:B0-----:R-:W-:Y:S01]  /*2fb90*/  VIADD R13, R19, UR4 ;  /* 0x00000004130d7c36 */ /* 0x001fe20008000000 */
[----:B------:R-:W-:Y:S01]  /*2fba0*/  ISETP.GE.AND P1, PT, R0, UR5, PT ;  /* 0x0000000500007c0c */ /* 0x000fe2000bf26270 */
[----:B------:R-:W-:Y:S01]  /*2fbb0*/  ULDC UR5, c[0x0][0x248] ;  /* 0x0000920000057ab9 */ /* 0x000fe20000000800 */
[----:B------:R-:W-:Y:S01]  /*2fbc0*/  ISETP.LT.AND P6, PT, R10, UR14, !P0 ;  /* 0x0000000e0a007c0c */ /* 0x000fe2000c7c1270 */
[----:B------:R-:W-:Y:S01]  /*2fbd0*/  VIADD R19, R13, UR5 ;  /* 0x000000050d137c36 */ /* 0x000fe20008000000 */
[----:B------:R-:W-:Y:S01]  /*2fbe0*/  PRMT R18, R237, 0x7632, R18 ;  /* 0x00007632ed127816 */ /* 0x000fe20000000012 */
[C---:B------:R-:W-:Y:S01]  /*2fbf0*/  IMAD.WIDE R8, R13.reuse, 0x2, R2 ;  /* 0x000000020d087825 */ /* 0x040fe200078e0202 */
[----:B------:R-:W-:Y:S01]  /*2fc00*/  ULDC UR4, c[0x0][0x248] ;  /* 0x0000920000047ab9 */ /* 0x000fe20000000800 */
[----:B------:R-:W-:Y:S01]  /*2fc10*/  ULDC UR10, c[0x0][0x228] ;  /* 0x00008a00000a7ab9 */ /* 0x000fe20000000800 */
[----:B------:R-:W-:Y:S01]  /*2fc20*/  ULDC UR12, c[0x0][0x228] ;  /* 0x00008a00000c7ab9 */ /* 0x000fe20000000800 */
[----:B------:R-:W-:Y:S01]  /*2fc30*/  IMAD.WIDE R12, R13, 0x2, R6 ;  /* 0x000000020d0c7825 */ /* 0x000fe200078e0206 */
[----:B--2---:R-:W-:Y:S01]  /*2fc40*/  PRMT R20, R234, 0x7632, R20 ;  /* 0x00007632ea147816 */ /* 0x004fe20000000014 */
[----:B------:R-:W-:-:S02]  /*2fc50*/  ULDC UR5, c[0x0][0x248] ;  /* 0x0000920000057ab9 */ /* 0x000fc40000000800 */
[----:B------:R-:W-:Y:S02]  /*2fc60*/  VIADD R0, R4, 0xf6 ;  /* 0x000000f604007836 */ /* 0x000fe40000000000 */
[C---:B------:R-:W-:Y:S01]  /*2fc70*/  IMAD.WIDE R14, R19.reuse, 0x2, R2 ;  /* 0x00000002130e7825 */ /* 0x040fe200078e0202 */
[----:B------:R-:W-:Y:S03]  /*2fc80*/  @P2 STG.E.U16 desc[UR6][R8.64], R237 ;  /* 0x000000ed08002986 */ /* 0x000fe6000c101506 */
[----:B------:R-:W-:Y:S01]  /*2fc90*/  IMAD.WIDE R16, R19, 0x2, R6 ;  /* 0x0000000213107825 */ /* 0x000fe200078e0206 */
[----:B------:R0:W-:Y:S01]  /*2fca0*/  @P5 STG.E.U16 desc[UR6][R12.64], R18 ;  /* 0x000000120c005986 */ /* 0x0001e2000c101506 */
[----:B------:R-:W-:Y:S01]  /*2fcb0*/  ISETP.GE.AND P0, PT, R0, UR9, PT ;  /* 0x0000000900007c0c */ /* 0x000fe2000bf06270 */
[----:B------:R-:W-:Y:S02]  /*2fcc0*/  ULDC UR9, c[0x0][0x228] ;  /* 0x00008a0000097ab9 */ /* 0x000fe40000000800 */
[----:B------:R2:W-:Y:S01]  /*2fcd0*/  @P4 STG.E.U16 desc[UR6][R14.64], R234 ;  /* 0x000000ea0e004986 */ /* 0x0005e2000c101506 */
[----:B------:R-:W-:Y:S01]  /*2fce0*/  VIADD R0, R4, 0xf7 ;  /* 0x000000f704007836 */ /* 0x000fe20000000000 */
[----:B------:R-:W-:Y:S01]  /*2fcf0*/  ISETP.LT.AND P4, PT, R5, UR8, !P1 ;  /* 0x0000000805007c0c */ /* 0x000fe2000cf81270 */
[----:B------:R-:W-:Y:S01]  /*2fd00*/  ULDC UR8, c[0x0][0x228] ;  /* 0x00008a0000087ab9 */ /* 0x000fe20000000800 */
[----:B------:R3:W-:Y:S01]  /*2fd10*/  @P6 STG.E.U16 desc[UR6][R16.64], R20 ;  /* 0x0000001410006986 */ /* 0x0007e2000c101506 */
[----:B------:R-:W-:Y:S01]  /*2fd20*/  ISETP.LT.AND P1, PT, R10, UR9, !P1 ;  /* 0x000000090a007c0c */ /* 0x000fe2000cf21270 */
[----:B------:R-:W-:-:S02]  /*2fd30*/  ULDC UR9, c[0x0][0x228] ;  /* 0x00008a0000097ab9 */ /* 0x000fc40000000800 */
[----:B------:R-:W4:Y:S01]  /*2fd40*/  LDS.128 R20, [R11] ;  /* 0x000000000b147984 */ /* 0x000f220000000c00 */
[----:B0-----:R-:W-:Y:S01]  /*2fd50*/  VIADD R13, R19, UR4 ;  /* 0x00000004130d7c36 */ /* 0x001fe20008000000 */
[----:B------:R-:W-:Y:S01]  /*2fd60*/  ISETP.LT.AND P5, PT, R5, UR10, !P0 ;  /* 0x0000000a05007c0c */ /* 0x000fe2000c7a1270 */
[----:B------:R-:W-:Y:S01]  /*2fd70*/  ULDC UR4, c[0x0][0x248] ;  /* 0x0000920000047ab9 */ /* 0x000fe20000000800 */
[----:B------:R-:W-:Y:S01]  /*2fd80*/  ISETP.GE.AND P2, PT, R0, UR13, PT ;  /* 0x0000000d00007c0c */ /* 0x000fe2000bf46270 */
[----:B------:R-:W-:Y:S01]  /*2fd90*/  VIADD R0, R4, 0xf8 ;  /* 0x000000f804007836 */ /* 0x000fe20000000000 */
[----:B------:R-:W-:Y:S01]  /*2fda0*/  ISETP.LT.AND P6, PT, R10, UR12, !P0 ;  /* 0x0000000c0a007c0c */ /* 0x000fe2000c7c1270 */
[C---:B------:R-:W-:Y:S01]  /*2fdb0*/  VIADD R19, R13.reuse, UR5 ;  /* 0x000000050d137c36 */ /* 0x040fe20008000000 */
[----:B------:R-:W-:Y:S01]  /*2fdc0*/  PRMT R18, R238, 0x7632, R18 ;  /* 0x00007632ee127816 */ /* 0x000fe20000000012 */
[----:B------:R-:W-:Y:S01]  /*2fdd0*/  IMAD.WIDE R8, R13, 0x2, R2 ;  /* 0x000000020d087825 */ /* 0x000fe200078e0202 */
[----:B------:R-:W-:Y:S01]  /*2fde0*/  ISETP.GE.AND P0, PT, R0, UR11, PT ;  /* 0x0000000b00007c0c */ /* 0x000fe2000bf06270 */
[----:B------:R-:W-:Y:S01]  /*2fdf0*/  ULDC UR10, c[0x0][0x228] ;  /* 0x00008a00000a7ab9 */ /* 0x000fe20000000800 */
[----:B------:R-:W-:Y:S01]  /*2fe00*/  PRMT R24, R235, 0x7632, R24 ;  /* 0x00007632eb187816 */ /* 0x000fe20000000018 */
[----:B------:R-:W-:Y:S01]  /*2fe10*/  IMAD.WIDE R12, R13, 0x2, R6 ;  /* 0x000000020d0c7825 */ /* 0x000fe200078e0206 */
[----:B------:R-:W-:Y:S01]  /*2fe20*/  @P4 STG.E.U16 desc[UR6][R8.64], R238 ;  /* 0x000000ee08004986 */ /* 0x000fe2000c101506 */
[----:B------:R-:W-:Y:S01]  /*2fe30*/  ULDC UR11, c[0x0][0x228] ;  /* 0x00008a00000b7ab9 */ /* 0x000fe20000000800 */
[----:B------:R-:W-:Y:S01]  /*2fe40*/  ULDC UR5, c[0x0][0x248] ;  /* 0x0000920000057ab9 */ /* 0x000fe20000000800 */
[----:B--2---:R-:W-:Y:S01]  /*2fe50*/  IMAD.WIDE R14, R19, 0x2, R2 ;  /* 0x00000002130e7825 */ /* 0x004fe200078e0202 */
[----:B------:R0:W-:Y:S03]  /*2fe60*/  @P1 STG.E.U16 desc[UR6][R12.64], R18 ;  /* 0x000000120c001986 */ /* 0x0001e6000c101506 */
[----:B------:R-:W-:Y:S01]  /*2fe70*/  VIADD R0, R4, 0xf9 ;  /* 0x000000f904007836 */ /* 0x000fe20000000000 */
[----:B------:R-:W-:Y:S01]  /*2fe80*/  ISETP.LT.AND P1, PT, R5, UR8, !P2 ;  /* 0x0000000805007c0c */ /* 0x000fe2000d721270 */
[----:B---3--:R-:W-:Y:S01]  /*2fe90*/  IMAD.WIDE R16, R19, 0x2, R6 ;  /* 0x0000000213107825 */ /* 0x008fe200078e0206 */
[----:B------:R2:W-:Y:S01]  /*2fea0*/  @P5 STG.E.U16 desc[UR6][R14.64], R235 ;  /* 0x000000eb0e005986 */ /* 0x0005e2000c101506 */
[----:B------:R-:W-:Y:S01]  /*2feb0*/  ISETP.LT.AND P2, PT, R10, UR9, !P2 ;  /* 0x000000090a007c0c */ /* 0x000fe2000d741270 */
[----:B------:R-:W-:Y:S01]  /*2fec0*/  ULDC UR8, c[0x0][0x228] ;  /* 0x00008a0000087ab9 */ /* 0x000fe20000000800 */
[----:B------:R-:W-:Y:S01]  /*2fed0*/  ISETP.GE.AND P4, PT, R0, UR17, PT ;  /* 0x0000001100007c0c */ /* 0x000fe2000bf86270 */
[----:B------:R-:W-:Y:S01]  /*2fee0*/  VIADD R0, R4, 0xfa ;  /* 0x000000fa04007836 */ /* 0x000fe20000000000 */
[----:B------:R-:W-:Y:S01]  /*2fef0*/  ISETP.LT.AND P5, PT, R5, UR10, !P0 ;  /* 0x0000000a05007c0c */ /* 0x000fe2000c7a1270 */
[----:B0-----:R-:W-:Y:S01]  /*2ff00*/  VIADD R13, R19, UR4 ;  /* 0x00000004130d7c36 */ /* 0x001fe20008000000 */
[----:B------:R0:W-:Y:S01]  /*2ff10*/  @P6 STG.E.U16 desc[UR6][R16.64], R24 ;  /* 0x0000001810006986 */ /* 0x0001e2000c101506 */
[----:B------:R-:W-:Y:S01]  /*2ff20*/  ISETP.LT.AND P6, PT, R10, UR11, !P0 ;  /* 0x0000000b0a007c0c */ /* 0x000fe2000c7c1270 */
[----:B------:R-:W-:Y:S01]  /*2ff30*/  ULDC UR4, c[0x0][0x248] ;  /* 0x0000920000047ab9 */ /* 0x000fe20000000800 */
[C---:B------:R-:W-:Y:S01]  /*2ff40*/  VIADD R11, R13.reuse, UR5 ;  /* 0x000000050d0b7c36 */ /* 0x040fe20008000000 */
[----:B------:R-:W-:Y:S01]  /*2ff50*/  ISETP.GE.AND P0, PT, R0, UR15, PT ;  /* 0x0000000f00007c0c */ /* 0x000fe2000bf06270 */
[----:B------:R-:W-:Y:S01]  /*2ff60*/  IMAD.WIDE R8, R13, 0x2, R2 ;  /* 0x000000020d087825 */ /* 0x000fe200078e0202 */
[----:B------:R-:W-:Y:S01]  /*2ff70*/  PRMT R0, R239, 0x7632, R0 ;  /* 0x00007632ef007816 */ /* 0x000fe20000000000 */
[----:B------:R-:W-:Y:S01]  /*2ff80*/  ULDC UR5, c[0x0][0x228] ;  /* 0x00008a0000057ab9 */ /* 0x000fe20000000800 */
[----:B-1----:R-:W-:Y:S01]  /*2ff90*/  PRMT R18, R240, 0x7632, R18 ;  /* 0x00007632f0127816 */ /* 0x002fe20000000012 */
[----:B------:R-:W-:Y:S01]  /*2ffa0*/  IMAD.WIDE R12, R13, 0x2, R6 ;  /* 0x000000020d0c7825 */ /* 0x000fe200078e0206 */
[----:B------:R-:W-:Y:S01]  /*2ffb0*/  @P1 STG.E.U16 desc[UR6][R8.64], R239 ;  /* 0x000000ef08001986 */ /* 0x000fe2000c101506 */
[----:B------:R-:W-:Y:S01]  /*2ffc0*/  ULDC UR9, c[0x0][0x228] ;  /* 0x00008a0000097ab9 */ /* 0x000fe20000000800 */
[----:B------:R-:W-:Y:S01]  /*2ffd0*/  ULDC UR10, c[0x0][0x228] ;  /* 0x00008a00000a7ab9 */ /* 0x000fe20000000800 */
[----:B--2---:R-:W-:Y:S01]  /*2ffe0*/  IMAD.WIDE R14, R11, 0x2, R2 ;  /* 0x000000020b0e7825 */ /* 0x004fe200078e0202 */
[----:B------:R1:W-:Y:S01]  /*2fff0*/  @P2 STG.E.U16 desc[UR6][R12.64], R0 ;  /* 0x000000000c002986 */ /* 0x0003e2000c101506 */
[----:B------:R-:W-:-:S02]  /*30000*/  ULDC UR11, c[0x0][0x228] ;  /* 0x00008a00000b7ab9 */ /* 0x000fc40000000800 */
[----:B0-----:R-:W-:Y:S01]  /*30010*/  IMAD.WIDE R16, R11, 0x2, R6 ;  /* 0x000000020b107825 */ /* 0x001fe200078e0206 */
[----:B------:R-:W-:Y:S01]  /*30020*/  @P5 STG.E.U16 desc[UR6][R14.64], R240 ;  /* 0x000000f00e005986 */ /* 0x000fe2000c101506 */
[----:B------:R-:W-:Y:S01]  /*30030*/  ISETP.LT.AND P5, PT, R5, UR5, !P4 ;  /* 0x0000000505007c0c */ /* 0x000fe2000e7a1270 */
[----:B------:R-:W-:Y:S01]  /*30040*/  ULDC UR5, c[0x0][0x228] ;  /* 0x00008a0000057ab9 */ /* 0x000fe20000000800 */
[----:B------:R-:W-:Y:S01]  /*30050*/  ISETP.LT.AND P4, PT, R10, UR8, !P4 ;  /* 0x000000080a007c0c */ /* 0x000fe2000e781270 */
[----:B------:R0:W-:Y:S01]  /*30060*/  @P6 STG.E.U16 desc[UR6][R16.64], R18 ;  /* 0x0000001210006986 */ /* 0x0001e2000c101506 */
[----:B------:R-:W-:Y:S01]  /*30070*/  VIADD R11, R11, UR4 ;  /* 0x000000040b0b7c36 */ /* 0x000fe20008000000 */
[----:B------:R-:W-:Y:S01]  /*30080*/  ISETP.LT.AND P6, PT, R5, UR9, !P0 ;  /* 0x0000000905007c0c */ /* 0x000fe2000c7c1270 */
[----:B------:R-:W-:Y:S01]  /*30090*/  ULDC UR4, c[0x0][0x248] ;  /* 0x0000920000047ab9 */ /* 0x000fe20000000800 */
[C---:B------:R-:W-:Y:S01]  /*300a0*/  VIADD R19, R4.reuse, 0xfb ;  /* 0x000000fb04137836 */ /* 0x040fe20000000000 */
[----:B------:R-:W-:Y:S01]  /*300b0*/  ULDC UR8, c[0x0][0x228] ;  /* 0x00008a0000087ab9 */ /* 0x000fe20000000800 */
[----:B-1----:R-:W-:Y:S01]  /*300c0*/  VIADD R0, R4, 0xfc ;  /* 0x000000fc04007836 */ /* 0x002fe20000000000 */
[----:B------:R-:W-:Y:S01]  /*300d0*/  ULDC UR9, c[0x0][0x228] ;  /* 0x00008a0000097ab9 */ /* 0x000fe20000000800 */
[----:B------:R-:W-:-:S04]  /*300e0*/  IMAD.WIDE R8, R11, 0x2, R2 ;  /* 0x000000020b087825 */ /* 0x000fc800078e0202 */
[C---:B0-----:R-:W-:Y:S02]  /*300f0*/  VIADD R17, R11.reuse, UR4 ;  /* 0x000000040b117c36 */ /* 0x041fe40008000000 */
[----:B------:R-:W-:Y:S01]  /*30100*/  IMAD.WIDE R12, R11, 0x2, R6 ;  /* 0x000000020b0c7825 */ /* 0x000fe200078e0206 */
[----:B----4-:R-:W-:Y:S02]  /*30110*/  PRMT R11, R20, 0x7632, R11 ;  /* 0x00007632140b7816 */ /* 0x010fe4000000000b */
[----:B------:R-:W-:Y:S01]  /*30120*/  ISETP.GE.AND P1, PT, R19, UR21, PT ;  /* 0x0000001513007c0c */ /* 0x000fe2000bf26270 */
[----:B------:R-:W-:Y:S01]  /*30130*/  IMAD.WIDE R14, R17, 0x2, R2 ;  /* 0x00000002110e7825 */ /* 0x000fe200078e0202 */
[----:B------:R-:W-:Y:S01]  /*30140*/  ISETP.GE.AND P2, PT, R0, UR19, PT ;  /* 0x0000001300007c0c */ /* 0x000fe2000bf46270 */
[----:B------:R0:W-:Y:S01]  /*30150*/  @P5 STG.E.U16 desc[UR6][R8.64], R20 ;  /* 0x0000001408005986 */ /* 0x0001e2000c101506 */
[----:B------:R-:W-:Y:S01]  /*30160*/  ISETP.LT.AND P0, PT, R10, UR5, !P0 ;  /* 0x000000050a007c0c */ /* 0x000fe2000c701270 */
[----:B------:R-:W-:Y:S01]  /*30170*/  ULDC UR4, c[0x0][0x248] ;  /* 0x0000920000047ab9 */ /* 0x000fe20000000800 */
[----:B------:R-:W-:Y:S01]  /*30180*/  VIADD R16, R4, 0xfd ;  /* 0x000000fd04107836 */ /* 0x000fe20000000000 */
[----:B------:R1:W-:Y:S01]  /*30190*/  @P4 STG.E.U16 desc[UR6][R12.64], R11 ;  /* 0x0000000b0c004986 */ /* 0x0003e2000c101506 */
[----:B------:R-:W-:-:S02]  /*301a0*/  ISETP.LT.AND P4, PT, R5, UR8, !P1 ;  /* 0x0000000805007c0c */ /* 0x000fc4000cf81270 */
[----:B------:R-:W-:Y:S01]  /*301b0*/  PRMT R0, R241, 0x7632, R0 ;  /* 0x00007632f1007816 */ /* 0x000fe20000000000 */
[----:B------:R2:W-:Y:S01]  /*301c0*/  @P6 STG.E.U16 desc[UR6][R14.64], R241 ;  /* 0x000000f10e006986 */ /* 0x0005e2000c101506 */
[----:B------:R-:W-:Y:S01]  /*301d0*/  ISETP.LT.AND P1, PT, R10, UR9, !P1 ;  /* 0x000000090a007c0c */ /* 0x000fe2000cf21270 */
[----:B0-----:R-:W-:Y:S01]  /*301e0*/  IMAD.WIDE R8, R17, 0x2, R6 ;  /* 0x0000000211087825 */ /* 0x001fe200078e0206 */
[----:B------:R-:W-:Y:S01]  /*301f0*/  ISETP.LT.AND P6, PT, R5, UR10, !P2 ;  /* 0x0000000a05007c0c */ /* 0x000fe2000d7c1270 */
[----:B------:R-:W-:Y:S01]  /*30200*/  ULDC UR8, c[0x0][0x228] ;  /* 0x00008a0000087ab9 */ /* 0x000fe20000000800 */
[----:B------:R-:W-:Y:S01]  /*30210*/  ISETP.GE.AND P5, PT, R16, UR25, PT ;  /* 0x0000001910007c0c */ /* 0x000fe2000bfa6270 */
[----:B-1----:R-:W-:Y:S01]  /*30220*/  VIADD R11, R17, UR4 ;  /* 0x00000004110b7c36 */ /* 0x002fe20008000000 */
[----:B------:R-:W-:Y:S01]  /*30230*/  ULDC UR4, c[0x0][0x248] ;  /* 0x0000920000047ab9 */ /* 0x000fe20000000800 */
[----:B------:R-:W-:Y:S01]  /*30240*/  VIADD R4, R4, 0xfe ;  /* 0x000000fe04047836 */ /* 0x000fe20000000000 */
[----:B------:R-:W-:Y:S01]  /*30250*/  @P0 STG.E.U16 desc[UR6][R8.64], R0 ;  /* 0x0000000008000986 */ /* 0x000fe2000c101506 */
[C---:B------:R-:W-:Y:S01]  /*30260*/  VIADD R19, R11.reuse, UR4 ;  /* 0x000000040b137c36 */ /* 0x040fe20008000000 */
[----:B------:R-:W-:Y:S01]  /*30270*/  ULDC UR4, c[0x0][0x228] ;  /* 0x00008a0000047ab9 */ /* 0x000fe20000000800 */
[C---:B------:R-:W-:Y:S01]  /*30280*/  IMAD.WIDE R12, R11.reuse, 0x2, R2 ;  /* 0x000000020b0c7825 */ /* 0x040fe200078e0202 */
[----:B------:R-:W-:Y:S01]  /*30290*/  ULDC UR5, c[0x0][0x228] ;  /* 0x00008a0000057ab9 */ /* 0x000fe20000000800 */
[----:B------:R-:W-:Y:S01]  /*302a0*/  ULDC UR9, c[0x0][0x228] ;  /* 0x00008a0000097ab9 */ /* 0x000fe20000000800 */
[----:B------:R-:W-:Y:S01]  /*302b0*/  ULDC UR10, c[0x0][0x228] ;  /* 0x00008a00000a7ab9 */ /* 0x000fe20000000800 */
[----:B--2---:R-:W-:Y:S01]  /*302c0*/  IMAD.WIDE R14, R11, 0x2, R6 ;  /* 0x000000020b0e7825 */ /* 0x004fe200078e0206 */
[----:B------:R-:W-:-:S03]  /*302d0*/  PRMT R11, R21, 0x7632, R11 ;  /* 0x00007632150b7816 */ /* 0x000fc6000000000b */
[----:B------:R-:W-:Y:S01]  /*302e0*/  IMAD.WIDE R16, R19, 0x2, R2 ;  /* 0x0000000213107825 */ /* 0x000fe200078e0202 */
[----:B------:R-:W-:Y:S01]  /*302f0*/  @P4 STG.E.U16 desc[UR6][R12.64], R21 ;  /* 0x000000150c004986 */ /* 0x000fe2000c101506 */
[----:B------:R-:W-:-:S03]  /*30300*/  ISETP.GE.AND P0, PT, R4, UR23, PT ;  /* 0x0000001704007c0c */ /* 0x000fc6000bf06270 */
[----:B------:R0:W-:Y:S01]  /*30310*/  @P1 STG.E.U16 desc[UR6][R14.64], R11 ;  /* 0x0000000b0e001986 */ /* 0x0001e2000c101506 */
[C---:B------:R-:W-:Y:S01]  /*30320*/  ISETP.LT.AND P1, PT, R5.reuse, UR8, !P3 ;  /* 0x0000000805007c0c */ /* 0x040fe2000df21270 */
[----:B------:R-:W-:Y:S02]  /*30330*/  ULDC UR8, c[0x0][0x228] ;  /* 0x00008a0000087ab9 */ /* 0x000fe40000000800 */
[----:B------:R1:W-:Y:S01]  /*30340*/  @P6 STG.E.U16 desc[UR6][R16.64], R242 ;  /* 0x000000f210006986 */ /* 0x0003e2000c101506 */
[C---:B------:R-:W-:Y:S01]  /*30350*/  ISETP.LT.AND P6, PT, R5.reuse, UR4, !P5 ;  /* 0x0000000405007c0c */ /* 0x040fe2000efc1270 */
[----:B------:R-:W-:Y:S01]  /*30360*/  ULDC UR4, c[0x0][0x248] ;  /* 0x0000920000047ab9 */ /* 0x000fe20000000800 */
[C---:B------:R-:W-:Y:S02]  /*30370*/  ISETP.LT.AND P2, PT, R10.reuse, UR8, !P2 ;  /* 0x000000080a007c0c */ /* 0x040fe4000d741270 */
[----:B------:R-:W-:Y:S01]  /*30380*/  ISETP.LT.AND P4, PT, R5, UR5, !P0 ;  /* 0x0000000505007c0c */ /* 0x000fe2000c781270 */
[----:B------:R-:W-:Y:S01]  /*30390*/  ULDC UR5, c[0x0][0x248] ;  /* 0x0000920000057ab9 */ /* 0x000fe20000000800 */
[C---:B------:R-:W-:Y:S01]  /*303a0*/  ISETP.LT.AND P5, PT, R10.reuse, UR9, !P5 ;  /* 0x000000090a007c0c */ /* 0x040fe2000efa1270 */
[----:B0-----:R-:W-:Y:S01]  /*303b0*/  VIADD R11, R19, UR4 ;  /* 0x00000004130b7c36 */ /* 0x001fe20008000000 */
[C---:B------:R-:W-:Y:S01]  /*303c0*/  ISETP.LT.AND P0, PT, R10.reuse, UR10, !P0 ;  /* 0x0000000a0a007c0c */ /* 0x040fe2000c701270 */
[----:B------:R-:W-:Y:S01]  /*303d0*/  ULDC UR4, c[0x0][0x248] ;  /* 0x0000920000047ab9 */ /* 0x000fe20000000800 */
[----:B------:R-:W-:Y:S01]  /*303e0*/  ISETP.LT.AND P3, PT, R10, UR11, !P3 ;  /* 0x0000000b0a007c0c */ /* 0x000fe2000df61270 */
[----:B------:R-:W-:Y:S01]  /*303f0*/  VIADD R15, R11, UR5 ;  /* 0x000000050b0f7c36 */ /* 0x000fe20008000000 */
[----:B-1----:R-:W-:Y:S01]  /*30400*/  PRMT R242, R242, 0x7632, R242 ;  /* 0x00007632f2f27816 */ /* 0x002fe200000000f2 */
[----:B------:R-:W-:Y:S01]  /*30410*/  IMAD.WIDE R4, R19, 0x2, R6 ;  /* 0x0000000213047825 */ /* 0x000fe200078e0206 */
[----:B------:R-:W-:-:S03]  /*30420*/  PRMT R0, R22, 0x7632, R0 ;  /* 0x0000763216007816 */ /* 0x000fc60000000000 */
[----:B------:R-:W-:Y:S02]  /*30430*/  VIADD R17, R15, UR4 ;  /* 0x000000040f117c36 */ /* 0x000fe40008000000 */
[----:B------:R-:W-:Y:S01]  /*30440*/  IMAD.WIDE R8, R11, 0x2, R2 ;  /* 0x000000020b087825 */ /* 0x000fe200078e0202 */
[----:B------:R-:W-:-:S03]  /*30450*/  PRMT R16, R243, 0x7632, R16 ;  /* 0x00007632f3107816 */ /* 0x000fc60000000010 */
[----:B------:R-:W-:Y:S01]  /*30460*/  IMAD.WIDE R10, R11, 0x2, R6 ;  /* 0x000000020b0a7825 */ /* 0x000fe200078e0206 */
[----:B------:R0:W-:Y:S03]  /*30470*/  @P2 STG.E.U16 desc[UR6][R4.64], R242 ;  /* 0x000000f204002986 */ /* 0x0001e6000c101506 */
[C---:B------:R-:W-:Y:S01]  /*30480*/  IMAD.WIDE R12, R15.reuse, 0x2, R2 ;  /* 0x000000020f0c7825 */ /* 0x040fe200078e0202 */
[----:B------:R0:W-:Y:S03]  /*30490*/  @P6 STG.E.U16 desc[UR6][R8.64], R22 ;  /* 0x0000001608006986 */ /* 0x0001e6000c101506 */
[----:B------:R-:W-:Y:S01]  /*304a0*/  IMAD.WIDE R14, R15, 0x2, R6 ;  /* 0x000000020f0e7825 */ /* 0x000fe200078e0206 */
[----:B------:R0:W-:Y:S03]  /*304b0*/  @P5 STG.E.U16 desc[UR6][R10.64], R0 ;  /* 0x000000000a005986 */ /* 0x0001e6000c101506 */
[C---:B------:R-:W-:Y:S01]  /*304c0*/  IMAD.WIDE R2, R17.reuse, 0x2, R2 ;  /* 0x0000000211027825 */ /* 0x040fe200078e0202 */
[----:B------:R0:W-:Y:S04]  /*304d0*/  @P4 STG.E.U16 desc[UR6][R12.64], R243 ;  /* 0x000000f30c004986 */ /* 0x0001e8000c101506 */
[----:B------:R0:W-:Y:S01]  /*304e0*/  @P0 STG.E.U16 desc[UR6][R14.64], R16 ;  /* 0x000000100e000986 */ /* 0x0001e2000c101506 */
[----:B------:R-:W-:-:S03]  /*304f0*/  IMAD.WIDE R6, R17, 0x2, R6 ;  /* 0x0000000211067825 */ /* 0x000fc600078e0206 */
[----:B------:R0:W-:Y:S01]  /*30500*/  @P1 STG.E.U16 desc[UR6][R2.64], R23 ;  /* 0x0000001702001986 */ /* 0x0001e2000c101506 */
[----:B------:R-:W-:Y:S05]  /*30510*/  @!P3 EXIT ;  /* 0x000000000000b94d */ /* 0x000fea0003800000 */
[----:B0-----:R-:W-:-:S05]  /*30520*/  PRMT R3, R23, 0x7632, R3 ;  /* 0x0000763217037816 */ /* 0x001fca0000000003 */
[----:B------:R-:W-:Y:S01]  /*30530*/  STG.E.U16 desc[UR6][R6.64], R3 ;  /* 0x0000000306007986 */ /* 0x000fe2000c101506 */
[----:B------:R-:W-:Y:S05]  /*30540*/  EXIT ;  /* 0x000000000000794d */ /* 0x000fea0003800000 */
.L_x_2:
[----:B------:R-:W-:-:S00]  /*30550*/  BRA `(.L_x_2) ;  /* 0xfffffffc00fc7947 */ /* 0x000fc0000383ffff */
[----:B------:R-:W-:-:S00]  /*30560*/  NOP ;  /* 0x0000000000007918 */ /* 0x000fc00000000000 */
        /* <DEDUP_REMOVED lines=9> */
.L_x_3:


//--------------------- .nv.shared.matmul_kernel  --------------------------
	.section	.nv.shared.matmul_kernel,"aw",@nobits
	.sectionflags	@""
	.align	16
	.zero		1024


//--------------------- .nv.shared.reserved.0     --------------------------
	.section	.nv.shared.reserved.0,"aw",@nobits
	.weak		__nv_reservedSMEM_offset_0_alias
	.size		__nv_reservedSMEM_offset_0_alias, 0, 0
	.other		__nv_reservedSMEM_offset_0_alias,@"STO_CUDA_RESERVED_SHARED STV_DEFAULT"
__nv_reservedSMEM_offset_0_alias:
	.zero		0


//--------------------- .nv.constant0.matmul_kernel --------------------------
	.section	.nv.constant0.matmul_kernel,"a",@progbits
	.sectionflags	@""
	.align	4
.nv.constant0.matmul_kernel:
	.zero		608


//--------------------- SYMBOLS --------------------------

	.type		.nv.reservedSmem.offset0,@object
	.size		.nv.reservedSmem.offset0,0x4
